	.target	sm_90a

	.elftype	@"ET_EXEC"


//--------------------- .note.nv.tkinfo           --------------------------
	.section	.note.nv.tkinfo,"",@"SHT_NOTE"
	.sectionflags	@"SHF_NOTE_NV_TKINFO"
	.tkinfo
        /*0018*/ 	.word	0x00000002
        /*0030*/ 	.string	""
        /*0030*/ 	.string	"ptxas"
        /*0030*/ 	.string	"Cuda compilation tools, release 13.0, V13.0.88"
        /*0030*/ 	.string	"Build cuda_13.0.r13.0/compiler.36424714_0"
        /*0030*/ 	.string	"-arch sm_90a -m 64 "



//--------------------- .note.nv.cuinfo           --------------------------
	.section	.note.nv.cuinfo,"",@"SHT_NOTE"
	.sectionflags	@"SHF_NOTE_NV_CUINFO"
        /*0018*/ 	.short	0x0002
        /*001a*/ 	.short	0x005a
        /*001c*/ 	.short	0x0082
	.zero		2


//--------------------- .nv.info                  --------------------------
	.section	.nv.info,"",@"SHT_CUDA_INFO"
	.align	4


	//----- nvinfo : EIATTR_REGCOUNT
	.align		4
        /*0000*/ 	.byte	0x04, 0x2f
        /*0002*/ 	.short	(.L_16 - .L_15)
	.align		4
.L_15:
        /*0004*/ 	.word	index@(_ZN7cutlass13device_kernelINS_4fmha6kernel28FmhaKernelTmaWarpSpecializedINS1_10collective30FmhaMainloopTmaWarpSpecializedINS_12float_e4m3_tEffN4cute5tupleIJNS7_1CILi128EEENS9_ILi256EEENS9_ILi160EEEEEENS8_IJiNS9_ILi1EEENS8_IJiiEEEEEESG_NS8_IJSE_iSF_EEENS4_13DefaultFusionEJEEENS4_15FmhaFwdEpilogueIS6_fNS8_IJNS9_ILi64EEESC_SB_EEEEENS2_23IndividualTileSchedulerEJEEEEEvNT_6ParamsE)
        /*0008*/ 	.word	0x000000a8


	//----- nvinfo : EIATTR_FRAME_SIZE
	.align		4
.L_16:
        /*000c*/ 	.byte	0x04, 0x11
        /*000e*/ 	.short	(.L_18 - .L_17)
	.align		4
.L_17:
        /*0010*/ 	.word	index@($__internal_0_$__cuda_sm20_rcp_rn_f32_slowpath)
        /*0014*/ 	.word	0x00000000


	//----- nvinfo : EIATTR_FRAME_SIZE
	.align		4
.L_18:
        /*0018*/ 	.byte	0x04, 0x11
        /*001a*/ 	.short	(.L_20 - .L_19)
	.align		4
.L_19:
        /*001c*/ 	.word	index@(_ZN7cutlass13device_kernelINS_4fmha6kernel28FmhaKernelTmaWarpSpecializedINS1_10collective30FmhaMainloopTmaWarpSpecializedINS_12float_e4m3_tEffN4cute5tupleIJNS7_1CILi128EEENS9_ILi256EEENS9_ILi160EEEEEENS8_IJiNS9_ILi1EEENS8_IJiiEEEEEESG_NS8_IJSE_iSF_EEENS4_13DefaultFusionEJEEENS4_15FmhaFwdEpilogueIS6_fNS8_IJNS9_ILi64EEESC_SB_EEEEENS2_23IndividualTileSchedulerEJEEEEEvNT_6ParamsE)
        /*0020*/ 	.word	0x00000000


	//----- nvinfo : EIATTR_MIN_STACK_SIZE
	.align		4
.L_20:
        /*0024*/ 	.byte	0x04, 0x12
        /*0026*/ 	.short	(.L_22 - .L_21)
	.align		4
.L_21:
        /*0028*/ 	.word	index@(_ZN7cutlass13device_kernelINS_4fmha6kernel28FmhaKernelTmaWarpSpecializedINS1_10collective30FmhaMainloopTmaWarpSpecializedINS_12float_e4m3_tEffN4cute5tupleIJNS7_1CILi128EEENS9_ILi256EEENS9_ILi160EEEEEENS8_IJiNS9_ILi1EEENS8_IJiiEEEEEESG_NS8_IJSE_iSF_EEENS4_13DefaultFusionEJEEENS4_15FmhaFwdEpilogueIS6_fNS8_IJNS9_ILi64EEESC_SB_EEEEENS2_23IndividualTileSchedulerEJEEEEEvNT_6ParamsE)
        /*002c*/ 	.word	0x00000000
.L_22:


//--------------------- .nv.compat                --------------------------
	.section	.nv.compat,"",@"SHT_CUDA_COMPAT_INFO"
	.align	4
        /*0000*/ 	.byte	0x02, 0x09, 0x01, 0x00, 0x02, 0x02, 0x04, 0x00, 0x02, 0x05, 0x05, 0x00, 0x03, 0x07, 0x01, 0x01
        /*0010*/ 	.byte	0x02, 0x03, 0x01, 0x00, 0x02, 0x06, 0x01, 0x00, 0x04, 0x0b, 0x08, 0x00, 0x00, 0x00, 0x00, 0x00
        /*0020*/ 	.byte	0x00, 0x00, 0x00, 0x00


//--------------------- .nv.info._ZN7cutlass13device_kernelINS_4fmha6kernel28FmhaKernelTmaWarpSpecializedINS1_10collective30FmhaMainloopTmaWarpSpecializedINS_12float_e4m3_tEffN4cute5tupleIJNS7_1CILi128EEENS9_ILi256EEENS9_ILi160EEEEEENS8_IJiNS9_ILi1EEENS8_IJiiEEEEEESG_NS8_IJSE_iSF_EEENS4_13DefaultFusionEJEEENS4_15FmhaFwdEpilogueIS6_fNS8_IJNS9_ILi64EEESC_SB_EEEEENS2_23IndividualTileSchedulerEJEEEEEvNT_6ParamsE --------------------------
	.section	.nv.info._ZN7cutlass13device_kernelINS_4fmha6kernel28FmhaKernelTmaWarpSpecializedINS1_10collective30FmhaMainloopTmaWarpSpecializedINS_12float_e4m3_tEffN4cute5tupleIJNS7_1CILi128EEENS9_ILi256EEENS9_ILi160EEEEEENS8_IJiNS9_ILi1EEENS8_IJiiEEEEEESG_NS8_IJSE_iSF_EEENS4_13DefaultFusionEJEEENS4_15FmhaFwdEpilogueIS6_fNS8_IJNS9_ILi64EEESC_SB_EEEEENS2_23IndividualTileSchedulerEJEEEEEvNT_6ParamsE,"",@"SHT_CUDA_INFO"
	.sectionflags	@""
	.align	4


	//----- nvinfo : EIATTR_CUDA_API_VERSION
	.align		4
        /*0000*/ 	.byte	0x04, 0x37
        /*0002*/ 	.short	(.L_24 - .L_23)
.L_23:
        /*0004*/ 	.word	0x00000082


	//----- nvinfo : EIATTR_KPARAM_INFO
	.align		4
.L_24:
        /*0008*/ 	.byte	0x04, 0x17
        /*000a*/ 	.short	(.L_26 - .L_25)
.L_25:
        /*000c*/ 	.word	0x00000000
        /*0010*/ 	.short	0x0000
        /*0012*/ 	.short	0x0070
        /*0014*/ 	.byte	0x00, 0xf0, 0x01, 0x20


	//----- nvinfo : EIATTR_SPARSE_MMA_MASK
	.align		4
.L_26:
        /*0018*/ 	.byte	0x03, 0x50
        /*001a*/ 	.short	0x0000


	//----- nvinfo : EIATTR_MAXREG_COUNT
	.align		4
        /*001c*/ 	.byte	0x03, 0x1b
        /*001e*/ 	.short	0x00a8


	//----- nvinfo : EIATTR_NUM_BARRIERS
	.align		4
        /*0020*/ 	.byte	0x02, 0x4c
        /*0022*/ 	.byte	0x02
	.zero		1


	//----- nvinfo : EIATTR_EXTERNS
	.align		4
        /*0024*/ 	.byte	0x04, 0x0f
        /*0026*/ 	.short	(.L_28 - .L_27)


	//   ....[0]....
	.align		4
.L_27:
        /*0028*/ 	.word	index@(__assertfail)


	//----- nvinfo : EIATTR_MERCURY_ISA_VERSION
	.align		4
.L_28:
        /*002c*/ 	.byte	0x03, 0x5f
        /*002e*/ 	.short	0x0101


	//----- nvinfo : EIATTR_INT_WARP_WIDE_INSTR_OFFSETS
	.align		4
        /*0030*/ 	.byte	0x04, 0x31
        /*0032*/ 	.short	(.L_30 - .L_29)


	//   ....[0]....
.L_29:
        /*0034*/ 	.word	0x000006f0


	//   ....[1]....
        /*0038*/ 	.word	0x00000700


	//   ....[2]....
        /*003c*/ 	.word	0x00000710


	//   ....[3]....
        /*0040*/ 	.word	0x00000720


	//   ....[4]....
        /*0044*/ 	.word	0x00000790


	//----- nvinfo : EIATTR_COOP_GROUP_MASK_REGIDS
	.align		4
.L_30:
        /*0048*/ 	.byte	0x04, 0x29
        /*004a*/ 	.short	(.L_32 - .L_31)


	//   ....[0]....
.L_31:
        /*004c*/ 	.word	0xffffffff


	//   ....[1]....
        /*0050*/ 	.word	0xffffffff


	//   ....[2]....
        /*0054*/ 	.word	0xffffffff


	//   ....[3]....
        /*0058*/ 	.word	0xffffffff


	//   ....[4]....
        /*005c*/ 	.word	0xffffffff


	//   ....[5]....
        /*0060*/ 	.word	0xffffffff


	//   ....[6]....
        /*0064*/ 	.word	0xffffffff


	//   ....[7]....
        /*0068*/ 	.word	0xffffffff


	//   ....[8]....
        /*006c*/ 	.word	0xffffffff


	//   ....[9]....
        /*0070*/ 	.word	0xffffffff


	//   ....[10]....
        /*0074*/ 	.word	0xffffffff


	//   ....[11]....
        /*0078*/ 	.word	0xffffffff


	//   ....[12]....
        /*007c*/ 	.word	0xffffffff


	//   ....[13]....
        /*0080*/ 	.word	0xffffffff


	//   ....[14]....
        /*0084*/ 	.word	0xffffffff


	//   ....[15]....
        /*0088*/ 	.word	0xffffffff


	//   ....[16]....
        /*008c*/ 	.word	0xffffffff


	//   ....[17]....
        /*0090*/ 	.word	0xffffffff


	//   ....[18]....
        /*0094*/ 	.word	0xffffffff


	//   ....[19]....
        /*0098*/ 	.word	0xffffffff


	//   ....[20]....
        /*009c*/ 	.word	0xffffffff


	//   ....[21]....
        /*00a0*/ 	.word	0xffffffff


	//   ....[22]....
        /*00a4*/ 	.word	0xffffffff


	//   ....[23]....
        /*00a8*/ 	.word	0xffffffff


	//   ....[24]....
        /*00ac*/ 	.word	0xffffffff


	//   ....[25]....
        /*00b0*/ 	.word	0xffffffff


	//   ....[26]....
        /*00b4*/ 	.word	0xffffffff


	//   ....[27]....
        /*00b8*/ 	.word	0xffffffff


	//   ....[28]....
        /*00bc*/ 	.word	0xffffffff


	//   ....[29]....
        /*00c0*/ 	.word	0xffffffff


	//   ....[30]....
        /*00c4*/ 	.word	0xffffffff


	//   ....[31]....
        /*00c8*/ 	.word	0xffffffff


	//   ....[32]....
        /*00cc*/ 	.word	0xffffffff


	//   ....[33]....
        /*00d0*/ 	.word	0xffffffff


	//   ....[34]....
        /*00d4*/ 	.word	0xffffffff


	//   ....[35]....
        /*00d8*/ 	.word	0xffffffff


	//   ....[36]....
        /*00dc*/ 	.word	0xffffffff


	//   ....[37]....
        /*00e0*/ 	.word	0xffffffff


	//   ....[38]....
        /*00e4*/ 	.word	0xffffffff


	//   ....[39]....
        /*00e8*/ 	.word	0xffffffff


	//   ....[40]....
        /*00ec*/ 	.word	0xffffffff


	//   ....[41]....
        /*00f0*/ 	.word	0xffffffff


	//   ....[42]....
        /*00f4*/ 	.word	0xffffffff


	//   ....[43]....
        /*00f8*/ 	.word	0xffffffff


	//   ....[44]....
        /*00fc*/ 	.word	0xffffffff


	//   ....[45]....
        /*0100*/ 	.word	0xffffffff


	//   ....[46]....
        /*0104*/ 	.word	0xffffffff


	//   ....[47]....
        /*0108*/ 	.word	0xffffffff


	//   ....[48]....
        /*010c*/ 	.word	0xffffffff


	//   ....[49]....
        /*0110*/ 	.word	0xffffffff


	//   ....[50]....
        /*0114*/ 	.word	0xffffffff


	//   ....[51]....
        /*0118*/ 	.word	0xffffffff


	//   ....[52]....
        /*011c*/ 	.word	0xffffffff


	//   ....[53]....
        /*0120*/ 	.word	0xffffffff


	//   ....[54]....
        /*0124*/ 	.word	0xffffffff


	//   ....[55]....
        /*0128*/ 	.word	0xffffffff


	//   ....[56]....
        /*012c*/ 	.word	0xffffffff


	//   ....[57]....
        /*0130*/ 	.word	0xffffffff


	//   ....[58]....
        /*0134*/ 	.word	0xffffffff


	//   ....[59]....
        /*0138*/ 	.word	0xffffffff


	//   ....[60]....
        /*013c*/ 	.word	0xffffffff


	//   ....[61]....
        /*0140*/ 	.word	0xffffffff


	//   ....[62]....
        /*0144*/ 	.word	0xffffffff


	//   ....[63]....
        /*0148*/ 	.word	0xffffffff


	//   ....[64]....
        /*014c*/ 	.word	0xffffffff


	//   ....[65]....
        /*0150*/ 	.word	0xffffffff


	//   ....[66]....
        /*0154*/ 	.word	0xffffffff


	//   ....[67]....
        /*0158*/ 	.word	0xffffffff


	//   ....[68]....
        /*015c*/ 	.word	0xffffffff


	//   ....[69]....
        /*0160*/ 	.word	0xffffffff


	//   ....[70]....
        /*0164*/ 	.word	0xffffffff


	//   ....[71]....
        /*0168*/ 	.word	0xffffffff


	//   ....[72]....
        /*016c*/ 	.word	0xffffffff


	//   ....[73]....
        /*0170*/ 	.word	0xffffffff


	//   ....[74]....
        /*0174*/ 	.word	0xffffffff


	//   ....[75]....
        /*0178*/ 	.word	0xffffffff


	//   ....[76]....
        /*017c*/ 	.word	0xffffffff


	//   ....[77]....
        /*0180*/ 	.word	0xffffffff


	//   ....[78]....
        /*0184*/ 	.word	0xffffffff


	//   ....[79]....
        /*0188*/ 	.word	0xffffffff


	//   ....[80]....
        /*018c*/ 	.word	0xffffffff


	//   ....[81]....
        /*0190*/ 	.word	0xffffffff


	//----- nvinfo : EIATTR_COOP_GROUP_INSTR_OFFSETS
	.align		4
.L_32:
        /*0194*/ 	.byte	0x04, 0x28
        /*0196*/ 	.short	(.L_34 - .L_33)


	//   ....[0]....
.L_33:
        /*0198*/ 	.word	0x00000050


	//   ....[1]....
        /*019c*/ 	.word	0x00000080


	//   ....[2]....
        /*01a0*/ 	.word	0x000001b0


	//   ....[3]....
        /*01a4*/ 	.word	0x00000370


	//   ....[4]....
        /*01a8*/ 	.word	0x00000530


	//   ....[5]....
        /*01ac*/ 	.word	0x00000690


	//   ....[6]....
        /*01b0*/ 	.word	0x000018a0


	//   ....[7]....
        /*01b4*/ 	.word	0x00001930


	//   ....[8]....
        /*01b8*/ 	.word	0x00001980


	//   ....[9]....
        /*01bc*/ 	.word	0x00001a30


	//   ....[10]....
        /*01c0*/ 	.word	0x00006a70


	//   ....[11]....
        /*01c4*/ 	.word	0x00006aa0


	//   ....[12]....
        /*01c8*/ 	.word	0x00006ad0


	//   ....[13]....
        /*01cc*/ 	.word	0x00006b00


	//   ....[14]....
        /*01d0*/ 	.word	0x00006b30


	//   ....[15]....
        /*01d4*/ 	.word	0x00006b60


	//   ....[16]....
        /*01d8*/ 	.word	0x00006ba0


	//   ....[17]....
        /*01dc*/ 	.word	0x00006bf0


	//   ....[18]....
        /*01e0*/ 	.word	0x00006c20


	//   ....[19]....
        /*01e4*/ 	.word	0x00006c50


	//   ....[20]....
        /*01e8*/ 	.word	0x00006c80


	//   ....[21]....
        /*01ec*/ 	.word	0x00006cb0


	//   ....[22]....
        /*01f0*/ 	.word	0x00006ce0


	//   ....[23]....
        /*01f4*/ 	.word	0x00006d10


	//   ....[24]....
        /*01f8*/ 	.word	0x00006d40


	//   ....[25]....
        /*01fc*/ 	.word	0x00006d70


	//   ....[26]....
        /*0200*/ 	.word	0x00006da0


	//   ....[27]....
        /*0204*/ 	.word	0x00006dd0


	//   ....[28]....
        /*0208*/ 	.word	0x00006e00


	//   ....[29]....
        /*020c*/ 	.word	0x00006e30


	//   ....[30]....
        /*0210*/ 	.word	0x00006e60


	//   ....[31]....
        /*0214*/ 	.word	0x00006e90


	//   ....[32]....
        /*0218*/ 	.word	0x00006ec0


	//   ....[33]....
        /*021c*/ 	.word	0x00006ef0


	//   ....[34]....
        /*0220*/ 	.word	0x00006f20


	//   ....[35]....
        /*0224*/ 	.word	0x00006f50


	//   ....[36]....
        /*0228*/ 	.word	0x00006f80


	//   ....[37]....
        /*022c*/ 	.word	0x00006fb0


	//   ....[38]....
        /*0230*/ 	.word	0x00006fe0


	//   ....[39]....
        /*0234*/ 	.word	0x00007010


	//   ....[40]....
        /*0238*/ 	.word	0x00007040


	//   ....[41]....
        /*023c*/ 	.word	0x00007070


	//   ....[42]....
        /*0240*/ 	.word	0x000085f0


	//   ....[43]....
        /*0244*/ 	.word	0x00008610


	//   ....[44]....
        /*0248*/ 	.word	0x00009bb0


	//   ....[45]....
        /*024c*/ 	.word	0x00009ca0


	//   ....[46]....
        /*0250*/ 	.word	0x0000d3e0


	//   ....[47]....
        /*0254*/ 	.word	0x0000d410


	//   ....[48]....
        /*0258*/ 	.word	0x0000d440


	//   ....[49]....
        /*025c*/ 	.word	0x0000d470


	//   ....[50]....
        /*0260*/ 	.word	0x0000d4a0


	//   ....[51]....
        /*0264*/ 	.word	0x0000d4d0


	//   ....[52]....
        /*0268*/ 	.word	0x0000d510


	//   ....[53]....
        /*026c*/ 	.word	0x0000d550


	//   ....[54]....
        /*0270*/ 	.word	0x0000d590


	//   ....[55]....
        /*0274*/ 	.word	0x0000d5c0


	//   ....[56]....
        /*0278*/ 	.word	0x0000d600


	//   ....[57]....
        /*027c*/ 	.word	0x0000d630


	//   ....[58]....
        /*0280*/ 	.word	0x0000d660


	//   ....[59]....
        /*0284*/ 	.word	0x0000d6a0


	//   ....[60]....
        /*0288*/ 	.word	0x0000d6e0


	//   ....[61]....
        /*028c*/ 	.word	0x0000d720


	//   ....[62]....
        /*0290*/ 	.word	0x0000d760


	//   ....[63]....
        /*0294*/ 	.word	0x0000d7a0


	//   ....[64]....
        /*0298*/ 	.word	0x0000d7e0


	//   ....[65]....
        /*029c*/ 	.word	0x0000d820


	//   ....[66]....
        /*02a0*/ 	.word	0x0000d860


	//   ....[67]....
        /*02a4*/ 	.word	0x0000d8a0


	//   ....[68]....
        /*02a8*/ 	.word	0x0000d8e0


	//   ....[69]....
        /*02ac*/ 	.word	0x0000d920


	//   ....[70]....
        /*02b0*/ 	.word	0x0000d960


	//   ....[71]....
        /*02b4*/ 	.word	0x0000d9a0


	//   ....[72]....
        /*02b8*/ 	.word	0x0000d9e0


	//   ....[73]....
        /*02bc*/ 	.word	0x0000da20


	//   ....[74]....
        /*02c0*/ 	.word	0x0000da60


	//   ....[75]....
        /*02c4*/ 	.word	0x0000daa0


	//   ....[76]....
        /*02c8*/ 	.word	0x0000dae0


	//   ....[77]....
        /*02cc*/ 	.word	0x0000db20


	//   ....[78]....
        /*02d0*/ 	.word	0x0000ede0


	//   ....[79]....
        /*02d4*/ 	.word	0x0000ee10


	//   ....[80]....
        /*02d8*/ 	.word	0x0000ee60


	//   ....[81]....
        /*02dc*/ 	.word	0x0000ee70


	//----- nvinfo : EIATTR_REG_RECONFIG
	.align		4
.L_34:
        /*02e0*/ 	.byte	0x01, 0x54
	.zero		2


	//----- nvinfo : EIATTR_SYSCALL_OFFSETS
	.align		4
        /*02e4*/ 	.byte	0x04, 0x46
        /*02e6*/ 	.short	(.L_36 - .L_35)


	//   ....[0]....
.L_35:
        /*02e8*/ 	.word	0x0000fb50


	//   ....[1]....
        /*02ec*/ 	.word	0x0000fcb0


	//----- nvinfo : EIATTR_MBARRIER_INSTR_OFFSETS
	.align		4
.L_36:
        /*02f0*/ 	.byte	0x04, 0x39
        /*02f2*/ 	.short	(.L_38 - .L_37)


	//   ....[0]....
.L_37:
        /*02f4*/ 	.word	0x00000320
        /*02f8*/ 	.word	0x000000ff
        /*02fc*/ 	.word	0x00037050
        /*0300*/ 	.short	0x0100
        /*0302*/ 	.byte	0x0b
	.zero		1


	//   ....[1]....
        /*0304*/ 	.word	0x00000330
        /*0308*/ 	.word	0x000000ff
        /*030c*/ 	.word	0x00037060
        /*0310*/ 	.short	0x0100
        /*0312*/ 	.byte	0x0b
	.zero		1


	//   ....[2]....
        /*0314*/ 	.word	0x00000340
        /*0318*/ 	.word	0x000000ff
        /*031c*/ 	.word	0x00037058
        /*0320*/ 	.short	0x0100
        /*0322*/ 	.byte	0x0b
	.zero		1


	//   ....[3]....
        /*0324*/ 	.word	0x00000350
        /*0328*/ 	.word	0x000000ff
        /*032c*/ 	.word	0x00037068
        /*0330*/ 	.short	0x0100
        /*0332*/ 	.byte	0x0b
	.zero		1


	//   ....[4]....
        /*0334*/ 	.word	0x00000480
        /*0338*/ 	.word	0x000000ff
        /*033c*/ 	.word	0x00037000
        /*0340*/ 	.short	0x0100
        /*0342*/ 	.byte	0x0b
	.zero		1


	//   ....[5]....
        /*0344*/ 	.word	0x00000490
        /*0348*/ 	.word	0x000000ff
        /*034c*/ 	.word	0x00037028
        /*0350*/ 	.short	0x0100
        /*0352*/ 	.byte	0x0b
	.zero		1


	//   ....[6]....
        /*0354*/ 	.word	0x000004a0
        /*0358*/ 	.word	0x000000ff
        /*035c*/ 	.word	0x00037008
        /*0360*/ 	.short	0x0100
        /*0362*/ 	.byte	0x0b
	.zero		1


	//   ....[7]....
        /*0364*/ 	.word	0x000004b0
        /*0368*/ 	.word	0x000000ff
        /*036c*/ 	.word	0x00037030
        /*0370*/ 	.short	0x0100
        /*0372*/ 	.byte	0x0b
	.zero		1


	//   ....[8]....
        /*0374*/ 	.word	0x000004c0
        /*0378*/ 	.word	0x000000ff
        /*037c*/ 	.word	0x00037010
        /*0380*/ 	.short	0x0100
        /*0382*/ 	.byte	0x0b
	.zero		1


	//   ....[9]....
        /*0384*/ 	.word	0x000004d0
        /*0388*/ 	.word	0x000000ff
        /*038c*/ 	.word	0x00037038
        /*0390*/ 	.short	0x0100
        /*0392*/ 	.byte	0x0b
	.zero		1


	//   ....[10]....
        /*0394*/ 	.word	0x000004e0
        /*0398*/ 	.word	0x000000ff
        /*039c*/ 	.word	0x00037018
        /*03a0*/ 	.short	0x0100
        /*03a2*/ 	.byte	0x0b
	.zero		1


	//   ....[11]....
        /*03a4*/ 	.word	0x000004f0
        /*03a8*/ 	.word	0x000000ff
        /*03ac*/ 	.word	0x00037040
        /*03b0*/ 	.short	0x0100
        /*03b2*/ 	.byte	0x0b
	.zero		1


	//   ....[12]....
        /*03b4*/ 	.word	0x00000500
        /*03b8*/ 	.word	0x000000ff
        /*03bc*/ 	.word	0x00037020
        /*03c0*/ 	.short	0x0100
        /*03c2*/ 	.byte	0x0b
	.zero		1


	//   ....[13]....
        /*03c4*/ 	.word	0x00000510
        /*03c8*/ 	.word	0x000000ff
        /*03cc*/ 	.word	0x00037048
        /*03d0*/ 	.short	0x0100
        /*03d2*/ 	.byte	0x0b
	.zero		1


	//   ....[14]....
        /*03d4*/ 	.word	0x00000640
        /*03d8*/ 	.word	0x000000ff
        /*03dc*/ 	.word	0x00037070
        /*03e0*/ 	.short	0x0100
        /*03e2*/ 	.byte	0x0b
	.zero		1


	//   ....[15]....
        /*03e4*/ 	.word	0x00000650
        /*03e8*/ 	.word	0x000000ff
        /*03ec*/ 	.word	0x00037080
        /*03f0*/ 	.short	0x0100
        /*03f2*/ 	.byte	0x0b
	.zero		1


	//   ....[16]....
        /*03f4*/ 	.word	0x00000660
        /*03f8*/ 	.word	0x000000ff
        /*03fc*/ 	.word	0x00037078
        /*0400*/ 	.short	0x0100
        /*0402*/ 	.byte	0x0b
	.zero		1


	//   ....[17]....
        /*0404*/ 	.word	0x00000670
        /*0408*/ 	.word	0x000000ff
        /*040c*/ 	.word	0x00037088
        /*0410*/ 	.short	0x0100
        /*0412*/ 	.byte	0x0b
	.zero		1


	//   ....[18]....
        /*0414*/ 	.word	0x000007b0
        /*0418*/ 	.word	0x000000ff
        /*041c*/ 	.word	0x00037090
        /*0420*/ 	.short	0x0100
        /*0422*/ 	.byte	0x08
	.zero		1


	//   ....[19]....
        /*0424*/ 	.word	0x000007c0
        /*0428*/ 	.word	0x000000ff
        /*042c*/ 	.word	0x00037098
        /*0430*/ 	.short	0x0100
        /*0432*/ 	.byte	0x08
	.zero		1


	//   ....[20]....
        /*0434*/ 	.word	0x000007d0
        /*0438*/ 	.word	0x000000ff
        /*043c*/ 	.word	0x000370a0
        /*0440*/ 	.short	0x0100
        /*0442*/ 	.byte	0x08
	.zero		1


	//   ....[21]....
        /*0444*/ 	.word	0x000007e0
        /*0448*/ 	.word	0x000000ff
        /*044c*/ 	.word	0x000370a8
        /*0450*/ 	.short	0x0100
        /*0452*/ 	.byte	0x08
	.zero		1


	//   ....[22]....
        /*0454*/ 	.word	0x000008e0
        /*0458*/ 	.word	0x000000ff
        /*045c*/ 	.word	0x000370c0
        /*0460*/ 	.short	0x0100
        /*0462*/ 	.byte	0x0b
	.zero		1


	//   ....[23]....
        /*0464*/ 	.word	0x000008f0
        /*0468*/ 	.word	0x000000ff
        /*046c*/ 	.word	0x000370e0
        /*0470*/ 	.short	0x0100
        /*0472*/ 	.byte	0x0b
	.zero		1


	//   ....[24]....
        /*0474*/ 	.word	0x00000900
        /*0478*/ 	.word	0x000000ff
        /*047c*/ 	.word	0x000370c8
        /*0480*/ 	.short	0x0100
        /*0482*/ 	.byte	0x0b
	.zero		1


	//   ....[25]....
        /*0484*/ 	.word	0x00000910
        /*0488*/ 	.word	0x000000ff
        /*048c*/ 	.word	0x000370e8
        /*0490*/ 	.short	0x0100
        /*0492*/ 	.byte	0x0b
	.zero		1


	//   ....[26]....
        /*0494*/ 	.word	0x00000920
        /*0498*/ 	.word	0x000000ff
        /*049c*/ 	.word	0x000370d0
        /*04a0*/ 	.short	0x0100
        /*04a2*/ 	.byte	0x0b
	.zero		1


	//   ....[27]....
        /*04a4*/ 	.word	0x00000930
        /*04a8*/ 	.word	0x000000ff
        /*04ac*/ 	.word	0x000370f0
        /*04b0*/ 	.short	0x0100
        /*04b2*/ 	.byte	0x0b
	.zero		1


	//   ....[28]....
        /*04b4*/ 	.word	0x00000940
        /*04b8*/ 	.word	0x000000ff
        /*04bc*/ 	.word	0x000370d8
        /*04c0*/ 	.short	0x0100
        /*04c2*/ 	.byte	0x0b
	.zero		1


	//   ....[29]....
        /*04c4*/ 	.word	0x00000950
        /*04c8*/ 	.word	0x000000ff
        /*04cc*/ 	.word	0x000370f8
        /*04d0*/ 	.short	0x0100
        /*04d2*/ 	.byte	0x0b
	.zero		1


	//   ....[30]....
        /*04d4*/ 	.word	0x00000d50
        /*04d8*/ 	.word	0x000000ff
        /*04dc*/ 	.word	0x00037050
        /*04e0*/ 	.short	0x010a
        /*04e2*/ 	.byte	0x07
	.zero		1


	//   ....[31]....
        /*04e4*/ 	.word	0x00000dc0
        /*04e8*/ 	.word	0x000000ff
        /*04ec*/ 	.word	0x00037000
        /*04f0*/ 	.short	0x010a
        /*04f2*/ 	.byte	0x24
	.zero		1


	//   ....[32]....
        /*04f4*/ 	.word	0x00000e30
        /*04f8*/ 	.word	0x000000ff
        /*04fc*/ 	.word	0x00000000
        /*0500*/ 	.short	0x010a
        /*0502*/ 	.byte	0x0a
	.zero		1


	//   ....[33]....
        /*0504*/ 	.word	0x00004120
        /*0508*/ 	.word	0x00000053
        /*050c*/ 	.word	0x00000000
        /*0510*/ 	.short	0x0101
        /*0512*/ 	.byte	0x1c
	.zero		1


	//   ....[34]....
        /*0514*/ 	.word	0x00007140
        /*0518*/ 	.word	0x000000ff
        /*051c*/ 	.word	0x00037008
        /*0520*/ 	.short	0x010a
        /*0522*/ 	.byte	0x24
	.zero		1


	//   ....[35]....
        /*0524*/ 	.word	0x00007e40
        /*0528*/ 	.word	0x000000ff
        /*052c*/ 	.word	0x00000000
        /*0530*/ 	.short	0x0101
        /*0532*/ 	.byte	0x05
	.zero		1


	//   ....[36]....
        /*0534*/ 	.word	0x00007f90
        /*0538*/ 	.word	0x000000ff
        /*053c*/ 	.word	0x00037000
        /*0540*/ 	.short	0x010a
        /*0542*/ 	.byte	0x0a
	.zero		1


	//   ....[37]....
        /*0544*/ 	.word	0x0000d770
        /*0548*/ 	.word	0x000000ff
        /*054c*/ 	.word	0x00037000
        /*0550*/ 	.short	0x010a
        /*0552*/ 	.byte	0x0a
	.zero		1


	//   ....[38]....
        /*0554*/ 	.word	0x0000df40
        /*0558*/ 	.word	0x000000ff
        /*055c*/ 	.word	0x00037000
        /*0560*/ 	.short	0x010a
        /*0562*/ 	.byte	0x0a
	.zero		1


	//   ....[39]....
        /*0564*/ 	.word	0x0000ec30
        /*0568*/ 	.word	0x000000ff
        /*056c*/ 	.word	0x00000000
        /*0570*/ 	.short	0x0101
        /*0572*/ 	.byte	0x0a
	.zero		1


	//   ....[40]....
        /*0574*/ 	.word	0x0000ece0
        /*0578*/ 	.word	0x000000ff
        /*057c*/ 	.word	0x00000000
        /*0580*/ 	.short	0x0101
        /*0582*/ 	.byte	0x04
	.zero		1


	//   ....[41]....
        /*0584*/ 	.word	0x0000f580
        /*0588*/ 	.word	0x000000ff
        /*058c*/ 	.word	0x00037098
        /*0590*/ 	.short	0x010a
        /*0592*/ 	.byte	0x04
	.zero		1


	//   ....[42]....
        /*0594*/ 	.word	0x00010f60
        /*0598*/ 	.word	0x00000000
        /*059c*/ 	.word	0x00037090
        /*05a0*/ 	.short	0x0101
        /*05a2*/ 	.byte	0x24
	.zero		1


	//   ....[43]....
        /*05a4*/ 	.word	0x000110b0
        /*05a8*/ 	.word	0x00000004
        /*05ac*/ 	.word	0x00037060
        /*05b0*/ 	.short	0x010a
        /*05b2*/ 	.byte	0x3f
	.zero		1


	//   ....[44]....
        /*05b4*/ 	.word	0x000114b0
        /*05b8*/ 	.word	0x00000005
        /*05bc*/ 	.word	0x00037028
        /*05c0*/ 	.short	0x010a
        /*05c2*/ 	.byte	0x3f
	.zero		1


	//   ....[45]....
        /*05c4*/ 	.word	0x000118b0
        /*05c8*/ 	.word	0x00000005
        /*05cc*/ 	.word	0x00037060
        /*05d0*/ 	.short	0x010a
        /*05d2*/ 	.byte	0x3f
	.zero		1


	//   ....[46]....
        /*05d4*/ 	.word	0x00011ce0
        /*05d8*/ 	.word	0x00000004
        /*05dc*/ 	.word	0x00037028
        /*05e0*/ 	.short	0x010a
        /*05e2*/ 	.byte	0x3f
	.zero		1


	//   ....[47]....
        /*05e4*/ 	.word	0x00012080
        /*05e8*/ 	.word	0x00000006
        /*05ec*/ 	.word	0x00037028
        /*05f0*/ 	.short	0x010a
        /*05f2*/ 	.byte	0x3f
	.zero		1


	//   ....[48]....
        /*05f4*/ 	.word	0x000124b0
        /*05f8*/ 	.word	0x00000006
        /*05fc*/ 	.word	0x00037028
        /*0600*/ 	.short	0x010a
        /*0602*/ 	.byte	0x3f
	.zero		1


	//   ....[49]....
        /*0604*/ 	.word	0x00012780
        /*0608*/ 	.word	0x00000003
        /*060c*/ 	.word	0x00037050
        /*0610*/ 	.short	0x010a
        /*0612*/ 	.byte	0x3f
	.zero		1


	//   ....[50]....
        /*0614*/ 	.word	0x000127e0
        /*0618*/ 	.word	0x00000003
        /*061c*/ 	.word	0x00037000
        /*0620*/ 	.short	0x010a
        /*0622*/ 	.byte	0x3f
	.zero		1


	//   ....[51]....
        /*0624*/ 	.word	0x00012840
        /*0628*/ 	.word	0x00000003
        /*062c*/ 	.word	0x00000000
        /*0630*/ 	.short	0x010a
        /*0632*/ 	.byte	0x3f
	.zero		1


	//   ....[52]....
        /*0634*/ 	.word	0x000128a0
        /*0638*/ 	.word	0x00000009
        /*063c*/ 	.word	0x00037008
        /*0640*/ 	.short	0x010a
        /*0642*/ 	.byte	0x3f
	.zero		1


	//   ....[53]....
        /*0644*/ 	.word	0x00012900
        /*0648*/ 	.word	0x00000003
        /*064c*/ 	.word	0x00037000
        /*0650*/ 	.short	0x010a
        /*0652*/ 	.byte	0x3f
	.zero		1


	//   ....[54]....
        /*0654*/ 	.word	0x00012960
        /*0658*/ 	.word	0x0000000b
        /*065c*/ 	.word	0x00037000
        /*0660*/ 	.short	0x010a
        /*0662*/ 	.byte	0x3f
	.zero		1


	//   ....[55]....
        /*0664*/ 	.word	0x000129c0
        /*0668*/ 	.word	0x00000003
        /*066c*/ 	.word	0x00037098
        /*0670*/ 	.short	0x010a
        /*0672*/ 	.byte	0x3f
	.zero		1


	//   ....[56]....
        /*0674*/ 	.word	0x00012a10
        /*0678*/ 	.word	0x00000004
        /*067c*/ 	.word	0x00037060
        /*0680*/ 	.short	0x010a
        /*0682*/ 	.byte	0x3f
	.zero		1


	//   ....[57]....
        /*0684*/ 	.word	0x00012a60
        /*0688*/ 	.word	0x00000005
        /*068c*/ 	.word	0x00037028
        /*0690*/ 	.short	0x010a
        /*0692*/ 	.byte	0x3f
	.zero		1


	//   ....[58]....
        /*0694*/ 	.word	0x00012ab0
        /*0698*/ 	.word	0x00000005
        /*069c*/ 	.word	0x00037060
        /*06a0*/ 	.short	0x010a
        /*06a2*/ 	.byte	0x3f
	.zero		1


	//   ....[59]....
        /*06a4*/ 	.word	0x00012b00
        /*06a8*/ 	.word	0x00000004
        /*06ac*/ 	.word	0x00037028
        /*06b0*/ 	.short	0x010a
        /*06b2*/ 	.byte	0x3f
	.zero		1


	//   ....[60]....
        /*06b4*/ 	.word	0x00012b50
        /*06b8*/ 	.word	0x00000006
        /*06bc*/ 	.word	0x00037028
        /*06c0*/ 	.short	0x010a
        /*06c2*/ 	.byte	0x3f
	.zero		1


	//   ....[61]....
        /*06c4*/ 	.word	0x00012ba0
        /*06c8*/ 	.word	0x00000006
        /*06cc*/ 	.word	0x00037028
        /*06d0*/ 	.short	0x010a
        /*06d2*/ 	.byte	0x3f
	.zero		1


	//----- nvinfo : EIATTR_NUM_MBARRIERS
	.align		4
.L_38:
        /*06d4*/ 	.byte	0x03, 0x38
        /*06d6*/ 	.short	0x001e


	//----- nvinfo : EIATTR_EXIT_INSTR_OFFSETS
	.align		4
        /*06d8*/ 	.byte	0x04, 0x1c
        /*06da*/ 	.short	(.L_40 - .L_39)


	//   ....[0]....
.L_39:
        /*06dc*/ 	.word	0x000009f0


	//   ....[1]....
        /*06e0*/ 	.word	0x00010f70


	//   ....[2]....
        /*06e4*/ 	.word	0x00010fb0


	//   ....[3]....
        /*06e8*/ 	.word	0x00011f50


	//   ....[4]....
        /*06ec*/ 	.word	0x00012760


	//----- nvinfo : EIATTR_MAX_THREADS
	.align		4
.L_40:
        /*06f0*/ 	.byte	0x04, 0x05
        /*06f2*/ 	.short	(.L_42 - .L_41)
.L_41:
        /*06f4*/ 	.word	0x00000180
        /*06f8*/ 	.word	0x00000001
        /*06fc*/ 	.word	0x00000001


	//----- nvinfo : EIATTR_CRS_STACK_SIZE
	.align		4
.L_42:
        /*0700*/ 	.byte	0x04, 0x1e
        /*0702*/ 	.short	(.L_44 - .L_43)
.L_43:
        /*0704*/ 	.word	0x00000000


	//----- nvinfo : EIATTR_CBANK_PARAM_SIZE
	.align		4
.L_44:
        /*0708*/ 	.byte	0x03, 0x19
        /*070a*/ 	.short	0x0870


	//----- nvinfo : EIATTR_PARAM_CBANK
	.align		4
        /*070c*/ 	.byte	0x04, 0x0a
        /*070e*/ 	.short	(.L_46 - .L_45)
	.align		4
.L_45:
        /*0710*/ 	.word	index@(.nv.constant0._ZN7cutlass13device_kernelINS_4fmha6kernel28FmhaKernelTmaWarpSpecializedINS1_10collective30FmhaMainloopTmaWarpSpecializedINS_12float_e4m3_tEffN4cute5tupleIJNS7_1CILi128EEENS9_ILi256EEENS9_ILi160EEEEEENS8_IJiNS9_ILi1EEENS8_IJiiEEEEEESG_NS8_IJSE_iSF_EEENS4_13DefaultFusionEJEEENS4_15FmhaFwdEpilogueIS6_fNS8_IJNS9_ILi64EEESC_SB_EEEEENS2_23IndividualTileSchedulerEJEEEEEvNT_6ParamsE)
        /*0714*/ 	.short	0x0210
        /*0716*/ 	.short	0x0870


	//----- nvinfo : EIATTR_SW_WAR
	.align		4
.L_46:
        /*0718*/ 	.byte	0x04, 0x36
        /*071a*/ 	.short	(.L_48 - .L_47)
.L_47:
        /*071c*/ 	.word	0x00000008
.L_48:


//--------------------- .nv.callgraph             --------------------------
	.section	.nv.callgraph,"",@"SHT_CUDA_CALLGRAPH"
	.align	4
	.sectionentsize	8
	.align		4
        /*0000*/ 	.word	0x00000000
	.align		4
        /*0004*/ 	.word	0xffffffff
	.align		4
        /*0008*/ 	.word	index@(_ZN7cutlass13device_kernelINS_4fmha6kernel28FmhaKernelTmaWarpSpecializedINS1_10collective30FmhaMainloopTmaWarpSpecializedINS_12float_e4m3_tEffN4cute5tupleIJNS7_1CILi128EEENS9_ILi256EEENS9_ILi160EEEEEENS8_IJiNS9_ILi1EEENS8_IJiiEEEEEESG_NS8_IJSE_iSF_EEENS4_13DefaultFusionEJEEENS4_15FmhaFwdEpilogueIS6_fNS8_IJNS9_ILi64EEESC_SB_EEEEENS2_23IndividualTileSchedulerEJEEEEEvNT_6ParamsE)
	.align		4
        /*000c*/ 	.word	index@(__assertfail)
	.align		4
        /*0010*/ 	.word	0x00000000
	.align		4
        /*0014*/ 	.word	0xfffffffe
	.align		4
        /*0018*/ 	.word	0x00000000
	.align		4
        /*001c*/ 	.word	0xfffffffd
	.align		4
        /*0020*/ 	.word	0x00000000
	.align		4
        /*0024*/ 	.word	0xfffffffc


//--------------------- .nv.constant4             --------------------------
	.section	.nv.constant4,"a",@progbits
	.align	8
	.align		8
.nv.constant4:
        /*0000*/ 	.dword	__assertfail
	.align		8
        /*0008*/ 	.dword	__unnamed_1
	.align		8
        /*0010*/ 	.dword	__unnamed_2
	.align		8
        /*0018*/ 	.dword	_ZN39_INTERNAL_34d526e3_4_k_cu_3454434b_27984cuda3std3__45__cpo5beginE
	.align		8
        /*0020*/ 	.dword	_ZN39_INTERNAL_34d526e3_4_k_cu_3454434b_27984cuda3std3__45__cpo3endE
	.align		8
        /*0028*/ 	.dword	_ZN39_INTERNAL_34d526e3_4_k_cu_3454434b_27984cuda3std3__45__cpo6cbeginE
	.align		8
        /*0030*/ 	.dword	_ZN39_INTERNAL_34d526e3_4_k_cu_3454434b_27984cuda3std3__45__cpo4cendE
	.align		8
        /*0038*/ 	.dword	_ZN39_INTERNAL_34d526e3_4_k_cu_3454434b_27984cuda3std3__441_GLOBAL__N__34d526e3_4_k_cu_3454434b_27986ignoreE
	.align		8
        /*0040*/ 	.dword	_ZN39_INTERNAL_34d526e3_4_k_cu_3454434b_27984cuda3std3__419piecewise_constructE
	.align		8
        /*0048*/ 	.dword	_ZN39_INTERNAL_34d526e3_4_k_cu_3454434b_27984cuda3std3__48in_placeE
	.align		8
        /*0050*/ 	.dword	_ZN39_INTERNAL_34d526e3_4_k_cu_3454434b_27984cuda3std6ranges3__45__cpo4swapE
	.align		8
        /*0058*/ 	.dword	_ZN39_INTERNAL_34d526e3_4_k_cu_3454434b_27984cuda3std6ranges3__45__cpo9iter_moveE
	.align		8
        /*0060*/ 	.dword	_ZN39_INTERNAL_34d526e3_4_k_cu_3454434b_27984cute7productE
	.align		8
        /*0068*/ 	.dword	_ZN39_INTERNAL_34d526e3_4_k_cu_3454434b_27984cute1_E
	.align		8
        /*0070*/ 	.dword	$str$24
	.align		8
        /*0078*/ 	.dword	$str$25


//--------------------- .text._ZN7cutlass13device_kernelINS_4fmha6kernel28FmhaKernelTmaWarpSpecializedINS1_10collective30FmhaMainloopTmaWarpSpecializedINS_12float_e4m3_tEffN4cute5tupleIJNS7_1CILi128EEENS9_ILi256EEENS9_ILi160EEEEEENS8_IJiNS9_ILi1EEENS8_IJiiEEEEEESG_NS8_IJSE_iSF_EEENS4_13DefaultFusionEJEEENS4_15FmhaFwdEpilogueIS6_fNS8_IJNS9_ILi64EEESC_SB_EEEEENS2_23IndividualTileSchedulerEJEEEEEvNT_6ParamsE --------------------------
	.section	.text._ZN7cutlass13device_kernelINS_4fmha6kernel28FmhaKernelTmaWarpSpecializedINS1_10collective30FmhaMainloopTmaWarpSpecializedINS_12float_e4m3_tEffN4cute5tupleIJNS7_1CILi128EEENS9_ILi256EEENS9_ILi160EEEEEENS8_IJiNS9_ILi1EEENS8_IJiiEEEEEESG_NS8_IJSE_iSF_EEENS4_13DefaultFusionEJEEENS4_15FmhaFwdEpilogueIS6_fNS8_IJNS9_ILi64EEESC_SB_EEEEENS2_23IndividualTileSchedulerEJEEEEEvNT_6ParamsE,"ax",@progbits
	.align	128
.text._ZN7cutlass13device_kernelINS_4fmha6kernel28FmhaKernelTmaWarpSpecializedINS1_10collective30FmhaMainloopTmaWarpSpecializedINS_12float_e4m3_tEffN4cute5tupleIJNS7_1CILi128EEENS9_ILi256EEENS9_ILi160EEEEEENS8_IJiNS9_ILi1EEENS8_IJiiEEEEEESG_NS8_IJSE_iSF_EEENS4_13DefaultFusionEJEEENS4_15FmhaFwdEpilogueIS6_fNS8_IJNS9_ILi64EEESC_SB_EEEEENS2_23IndividualTileSchedulerEJEEEEEvNT_6ParamsE:
        .type           _ZN7cutlass13device_kernelINS_4fmha6kernel28FmhaKernelTmaWarpSpecializedINS1_10collective30FmhaMainloopTmaWarpSpecializedINS_12float_e4m3_tEffN4cute5tupleIJNS7_1CILi128EEENS9_ILi256EEENS9_ILi160EEEEEENS8_IJiNS9_ILi1EEENS8_IJiiEEEEEESG_NS8_IJSE_iSF_EEENS4_13DefaultFusionEJEEENS4_15FmhaFwdEpilogueIS6_fNS8_IJNS9_ILi64EEESC_SB_EEEEENS2_23IndividualTileSchedulerEJEEEEEvNT_6ParamsE,@function
        .size           _ZN7cutlass13device_kernelINS_4fmha6kernel28FmhaKernelTmaWarpSpecializedINS1_10collective30FmhaMainloopTmaWarpSpecializedINS_12float_e4m3_tEffN4cute5tupleIJNS7_1CILi128EEENS9_ILi256EEENS9_ILi160EEEEEENS8_IJiNS9_ILi1EEENS8_IJiiEEEEEESG_NS8_IJSE_iSF_EEENS4_13DefaultFusionEJEEENS4_15FmhaFwdEpilogueIS6_fNS8_IJNS9_ILi64EEESC_SB_EEEEENS2_23IndividualTileSchedulerEJEEEEEvNT_6ParamsE,(.L_x_112 - _ZN7cutlass13device_kernelINS_4fmha6kernel28FmhaKernelTmaWarpSpecializedINS1_10collective30FmhaMainloopTmaWarpSpecializedINS_12float_e4m3_tEffN4cute5tupleIJNS7_1CILi128EEENS9_ILi256EEENS9_ILi160EEEEEENS8_IJiNS9_ILi1EEENS8_IJiiEEEEEESG_NS8_IJSE_iSF_EEENS4_13DefaultFusionEJEEENS4_15FmhaFwdEpilogueIS6_fNS8_IJNS9_ILi64EEESC_SB_EEEEENS2_23IndividualTileSchedulerEJEEEEEvNT_6ParamsE)
        .other          _ZN7cutlass13device_kernelINS_4fmha6kernel28FmhaKernelTmaWarpSpecializedINS1_10collective30FmhaMainloopTmaWarpSpecializedINS_12float_e4m3_tEffN4cute5tupleIJNS7_1CILi128EEENS9_ILi256EEENS9_ILi160EEEEEENS8_IJiNS9_ILi1EEENS8_IJiiEEEEEESG_NS8_IJSE_iSF_EEENS4_13DefaultFusionEJEEENS4_15FmhaFwdEpilogueIS6_fNS8_IJNS9_ILi64EEESC_SB_EEEEENS2_23IndividualTileSchedulerEJEEEEEvNT_6ParamsE,@"STO_CUDA_ENTRY STV_DEFAULT"
_ZN7cutlass13device_kernelINS_4fmha6kernel28FmhaKernelTmaWarpSpecializedINS1_10collective30FmhaMainloopTmaWarpSpecializedINS_12float_e4m3_tEffN4cute5tupleIJNS7_1CILi128EEENS9_ILi256EEENS9_ILi160EEEEEENS8_IJiNS9_ILi1EEENS8_IJiiEEEEEESG_NS8_IJSE_iSF_EEENS4_13DefaultFusionEJEEENS4_15FmhaFwdEpilogueIS6_fNS8_IJNS9_ILi64EEESC_SB_EEEEENS2_23IndividualTileSchedulerEJEEEEEvNT_6ParamsE:
[----:B------:R-:W1:Y:S01]  /*0000*/  LDC R1, c[0x0][0x28] ;  /* 0x00000a00ff017b82 */ /* 0x000e620000000800 */
[----:B------:R-:W2:Y:S01]  /*0010*/  S2R R0, SR_TID.X ;  /* 0x0000000000007919 */ /* 0x000ea20000002100 */
[----:B------:R-:W-:Y:S01]  /*0020*/  ELECT P1, URZ, PT ;  /* 0x00000000003f782f */ /* 0x000fe20003820000 */
[----:B------:R-:W-:Y:S01]  /*0030*/  BSSY B0, `(.L_x_0) ;  /* 0x0000017000007945 */ /* 0x000fe20003800000 */
[----:B--2---:R-:W-:-:S05]  /*0040*/  SHF.R.U32.HI R2, RZ, 0x5, R0 ;  /* 0x00000005ff027819 */ /* 0x004fca0000011600 */
[----:B------:R-:W2:Y:S02]  /*0050*/  SHFL.IDX PT, R3, R2, RZ, 0x1f ;  /* 0x00001fff02037589 */ /* 0x000ea400000e0000 */
[----:B--2---:R-:W-:Y:S02]  /*0060*/  R2UR UR4, R3 ;  /* 0x00000000030472ca */ /* 0x004fe400000e0000 */
[----:B------:R-:W-:-:S06]  /*0070*/  SHF.R.U32.HI R3, RZ, 0x7, R0 ;  /* 0x00000007ff037819 */ /* 0x000fcc0000011600 */
[----:B------:R-:W2:Y:S05]  /*0080*/  SHFL.IDX PT, R3, R3, RZ, 0x1f ;  /* 0x00001fff03037589 */ /* 0x000eaa00000e0000 */
[----:B------:R-:W-:Y:S02]  /*0090*/  USHF.R.S32.HI UR5, URZ, 0x1f, UR4 ;  /* 0x0000001f3f057899 */ /* 0x000fe40008011404 */
[----:B------:R-:W-:Y:S02]  /*00a0*/  ISETP.NE.OR P0, PT, RZ, UR4, !P1 ;  /* 0x00000004ff007c0c */ /* 0x000fe4000cf05670 */
[----:B------:R-:W-:-:S04]  /*00b0*/  ULEA.HI UR5, UR5, UR4, URZ, 0x2 ;  /* 0x0000000405057291 */ /* 0x000fc8000f8f103f */
[----:B------:R-:W-:-:S04]  /*00c0*/  ULOP3.LUT UR5, UR5, 0xfffffffc, URZ, 0xc0, !UPT ;  /* 0xfffffffc05057892 */ /* 0x000fc8000f8ec03f */
[----:B------:R-:W-:-:S03]  /*00d0*/  UIADD3 UR5, UR4, -UR5, URZ ;  /* 0x8000000504057290 */ /* 0x000fc6000fffe03f */
[----:B-1----:R-:W-:Y:S09]  /*00e0*/  @P0 BRA `(.L_x_1) ;  /* 0x00000000002c0947 */ /* 0x002ff20003800000 */
[----:B------:R-:W-:Y:S02]  /*00f0*/  ULDC.64 UR6, c[0x0][0x198] ;  /* 0x0000660000067ab9 */ /* 0x000fe40000000a00 */
[----:B------:R-:W-:Y:S02]  /*0100*/  UIADD3 UR8, UP0, UR6, 0xf0, URZ ;  /* 0x000000f006087890 */ /* 0x000fe4000ff1e03f */
[----:B------:R-:W-:Y:S02]  /*0110*/  UIADD3 UR10, UP1, UR6, 0x1f0, URZ ;  /* 0x000001f0060a7890 */ /* 0x000fe4000ff3e03f */
[----:B------:R-:W-:Y:S02]  /*0120*/  UIADD3 UR6, UP2, UR6, 0x2f0, URZ ;  /* 0x000002f006067890 */ /* 0x000fe4000ff5e03f */
[----:B------:R-:W-:Y:S02]  /*0130*/  UIADD3.X UR9, URZ, UR7, URZ, UP0, !UPT ;  /* 0x000000073f097290 */ /* 0x000fe400087fe43f */
[----:B------:R-:W-:-:S02]  /*0140*/  UIADD3.X UR11, URZ, UR7, URZ, UP1, !UPT ;  /* 0x000000073f0b7290 */ /* 0x000fc40008ffe43f */
[----:B------:R-:W-:-:S05]  /*0150*/  UIADD3.X UR7, URZ, UR7, URZ, UP2, !UPT ;  /* 0x000000073f077290 */ /* 0x000fca00097fe43f */
[----:B------:R1:W-:Y:S02]  /*0160*/  UTMACCTL.PF [UR8] ;  /* 0x00000000080079b9 */ /* 0x0003e40008040000 */
[----:B------:R1:W-:Y:S02]  /*0170*/  UTMACCTL.PF [UR10] ;  /* 0x000000000a0079b9 */ /* 0x0003e40008040000 */
[----:B------:R1:W-:Y:S02]  /*0180*/  UTMACCTL.PF [UR6] ;  /* 0x00000000060079b9 */ /* 0x0003e40008040000 */
[----:B-1----:R-:W-:Y:S01]  /*0190*/  NOP ;  /* 0x0000000000007918 */ /* 0x002fe20000000000 */
.L_x_1:
[----:B------:R-:W-:Y:S05]  /*01a0*/  BSYNC B0 ;  /* 0x0000000000007941 */ /* 0x000fea0003800000 */
.L_x_0:
[----:B------:R-:W1:Y:S01]  /*01b0*/  SHFL.IDX PT, R4, R2, RZ, 0x1f ;  /* 0x00001fff02047589 */ /* 0x000e6200000e0000 */
[----:B--2---:R-:W-:Y:S01]  /*01c0*/  R2UR UR37, R3 ;  /* 0x00000000032572ca */ /* 0x004fe200000e0000 */
[----:B------:R-:W-:-:S12]  /*01d0*/  UISETP.NE.AND UP0, UPT, UR5, 0x1, UPT ;  /* 0x000000010500788c */ /* 0x000fd8000bf05270 */
[----:B------:R-:W-:Y:S02]  /*01e0*/  UIADD3 UR10, UR37, -0x1, URZ ;  /* 0xffffffff250a7890 */ /* 0x000fe4000fffe03f */
[----:B------:R-:W-:Y:S02]  /*01f0*/  UISETP.EQ.AND UP0, UPT, UR37, URZ, !UP0 ;  /* 0x0000003f2500728c */ /* 0x000fe4000c702270 */
[----:B------:R-:W-:Y:S02]  /*0200*/  UISETP.GE.U32.AND UP1, UPT, UR10, 0x4, UPT ;  /* 0x000000040a00788c */ /* 0x000fe4000bf26070 */
[----:B------:R-:W-:Y:S01]  /*0210*/  USEL UR4, URZ, 0x1, !UP0 ;  /* 0x000000013f047887 */ /* 0x000fe2000c000000 */
[----:B-1----:R-:W-:-:S03]  /*0220*/  ISETP.NE.AND P0, PT, R4, RZ, PT ;  /* 0x000000ff0400720c */ /* 0x002fc60003f05270 */
[----:B------:R-:W-:-:S10]  /*0230*/  USEL UR4, UR4, 0x2, UP1 ;  /* 0x0000000204047887 */ /* 0x000fd40008800000 */
[----:B------:R-:W-:Y:S05]  /*0240*/  @P0 BRA `(.L_x_2) ;  /* 0x0000000000480947 */ /* 0x000fea0003800000 */
[----:B------:R-:W1:Y:S01]  /*0250*/  S2UR UR11, SR_CgaCtaId ;  /* 0x00000000000b79c3 */ /* 0x000e620000008800 */
[----:B------:R-:W-:Y:S01]  /*0260*/  UMOV UR6, 0x400 ;  /* 0x0000040000067882 */ /* 0x000fe20000000000 */
[----:B------:R-:W-:Y:S01]  /*0270*/  UMOV UR7, 0x1 ;  /* 0x0000000100077882 */ /* 0x000fe20000000000 */
[----:B------:R-:W-:Y:S01]  /*0280*/  UMOV UR8, 0x80 ;  /* 0x0000008000087882 */ /* 0x000fe20000000000 */
[----:B------:R-:W-:Y:S01]  /*0290*/  ELECT P0, URZ, PT ;  /* 0x00000000003f782f */ /* 0x000fe20003800000 */
[----:B------:R-:W-:-:S04]  /*02a0*/  UIADD3 UR8, -UR8, 0x100000, URZ ;  /* 0x0010000008087890 */ /* 0x000fc8000fffe13f */
[----:B------:R-:W-:Y:S02]  /*02b0*/  USHF.L.U32 UR9, UR8, 0xb, URZ ;  /* 0x0000000b08097899 */ /* 0x000fe4000800063f */
[----:B------:R-:W-:Y:S02]  /*02c0*/  USHF.L.U32 UR8, UR8, 0x1, URZ ;  /* 0x0000000108087899 */ /* 0x000fe4000800063f */
[----:B-1----:R-:W-:Y:S02]  /*02d0*/  ULEA UR11, UR11, UR6, 0x18 ;  /* 0x000000060b0b7291 */ /* 0x002fe4000f8ec03f */
[----:B------:R-:W-:-:S04]  /*02e0*/  UIADD3 UR6, -UR7, 0x100000, URZ ;  /* 0x0010000007067890 */ /* 0x000fc8000fffe13f */
[----:B------:R-:W-:Y:S02]  /*02f0*/  USHF.L.U32 UR7, UR6, 0xb, URZ ;  /* 0x0000000b06077899 */ /* 0x000fe4000800063f */
[----:B------:R-:W-:Y:S01]  /*0300*/  USHF.L.U32 UR6, UR6, 0x1, URZ ;  /* 0x0000000106067899 */ /* 0x000fe2000800063f */
[----:B------:R-:W1:Y:S11]  /*0310*/  FENCE.VIEW.ASYNC.S ;  /* 0x00000000000073c6 */ /* 0x000e760000000000 */
[----:B-1----:R1:W2:Y:S01]  /*0320*/  SYNCS.EXCH.64 URZ, [UR11+0x37050], UR6 ;  /* 0x037050060b3f75b2 */ /* 0x0022a20008000100 */
[----:B------:R1:W3:Y:S01]  /*0330*/  SYNCS.EXCH.64 URZ, [UR11+0x37060], UR8 ;  /* 0x037060080b3f75b2 */ /* 0x0002e20008000100 */
[----:B------:R1:W4:Y:S01]  /*0340*/  SYNCS.EXCH.64 URZ, [UR11+0x37058], UR6 ;  /* 0x037058060b3f75b2 */ /* 0x0003220008000100 */
[----:B------:R1:W1:Y:S01]  /*0350*/  SYNCS.EXCH.64 URZ, [UR11+0x37068], UR8 ;  /* 0x037068080b3f75b2 */ /* 0x0002620008000100 */
[----:B------:R-:W-:Y:S01]  /*0360*/  NOP ;  /* 0x0000000000007918 */ /* 0x000fe20000000000 */
.L_x_2:
[----:B------:R-:W5:Y:S01]  /*0370*/  SHFL.IDX PT, R3, R2, RZ, 0x1f ;  /* 0x00001fff02037589 */ /* 0x000f6200000e0000 */
[----:B------:R-:W-:Y:S01]  /*0380*/  NOP ;  /* 0x0000000000007918 */ /* 0x000fe20000000000 */
[----:B-----5:R-:W-:-:S13]  /*0390*/  ISETP.NE.AND P0, PT, R3, RZ, PT ;  /* 0x000000ff0300720c */ /* 0x020fda0003f05270 */
[----:B------:R-:W-:Y:S05]  /*03a0*/  @P0 BRA `(.L_x_3) ;  /* 0x0000000000600947 */ /* 0x000fea0003800000 */
[----:B-1----:R-:W1:Y:S01]  /*03b0*/  S2UR UR7, SR_CgaCtaId ;  /* 0x00000000000779c3 */ /* 0x002e620000008800 */
[----:B------:R-:W-:Y:S01]  /*03c0*/  UMOV UR6, 0x400 ;  /* 0x0000040000067882 */ /* 0x000fe20000000000 */
[----:B------:R-:W-:Y:S01]  /*03d0*/  UMOV UR8, 0x1 ;  /* 0x0000000100087882 */ /* 0x000fe20000000000 */
[----:B------:R-:W-:Y:S01]  /*03e0*/  UMOV UR12, 0x100 ;  /* 0x00000100000c7882 */ /* 0x000fe20000000000 */
[----:B------:R-:W-:-:S04]  /*03f0*/  UIADD3 UR8, -UR8, 0x100000, URZ ;  /* 0x0010000008087890 */ /* 0x000fc8000fffe13f */
[----:B------:R-:W-:Y:S02]  /*0400*/  USHF.L.U32 UR9, UR8, 0xb, URZ ;  /* 0x0000000b08097899 */ /* 0x000fe4000800063f */
[----:B------:R-:W-:Y:S01]  /*0410*/  USHF.L.U32 UR8, UR8, 0x1, URZ ;  /* 0x0000000108087899 */ /* 0x000fe2000800063f */
[----:B------:R-:W-:Y:S01]  /*0420*/  ELECT P0, URZ, PT ;  /* 0x00000000003f782f */ /* 0x000fe20003800000 */
[----:B-1----:R-:W-:Y:S02]  /*0430*/  ULEA UR11, UR7, UR6, 0x18 ;  /* 0x00000006070b7291 */ /* 0x002fe4000f8ec03f */
[----:B------:R-:W-:-:S04]  /*0440*/  UIADD3 UR6, -UR12, 0x100000, URZ ;  /* 0x001000000c067890 */ /* 0x000fc8000fffe13f */
[----:B------:R-:W-:Y:S02]  /*0450*/  USHF.L.U32 UR7, UR6, 0xb, URZ ;  /* 0x0000000b06077899 */ /* 0x000fe4000800063f */
[----:B------:R-:W-:Y:S01]  /*0460*/  USHF.L.U32 UR6, UR6, 0x1, URZ ;  /* 0x0000000106067899 */ /* 0x000fe2000800063f */
[----:B------:R-:W1:Y:S03]  /*0470*/  FENCE.VIEW.ASYNC.S ;  /* 0x00000000000073c6 */ /* 0x000e660000000000 */
[----:B-1----:R1:W1:Y:S08]  /*0480*/  SYNCS.EXCH.64 URZ, [UR11+0x37000], UR8 ;  /* 0x037000080b3f75b2 */ /* 0x0022700008000100 */
[----:B------:R1:W1:Y:S01]  /*0490*/  SYNCS.EXCH.64 URZ, [UR11+0x37028], UR6 ;  /* 0x037028060b3f75b2 */ /* 0x0002620008000100 */
        /* <DEDUP_REMOVED lines=8> */
[----:B------:R-:W-:Y:S01]  /*0520*/  NOP ;  /* 0x0000000000007918 */ /* 0x000fe20000000000 */
.L_x_3:
        /* <DEDUP_REMOVED lines=21> */
[----:B------:R-:W-:Y:S01]  /*0680*/  NOP ;  /* 0x0000000000007918 */ /* 0x000fe20000000000 */
.L_x_4:
[----:B------:R-:W5:Y:S01]  /*0690*/  SHFL.IDX PT, R3, R2, RZ, 0x1f ;  /* 0x00001fff02037589 */ /* 0x000f6200000e0000 */
[----:B------:R-:W-:Y:S01]  /*06a0*/  ELECT P0, URZ, PT ;  /* 0x00000000003f782f */ /* 0x000fe20003800000 */
[----:B------:R-:W-:Y:S01]  /*06b0*/  NOP ;  /* 0x0000000000007918 */ /* 0x000fe20000000000 */
[----:B-1----:R-:W-:Y:S02]  /*06c0*/  UMOV UR6, 0x80 ;  /* 0x0000008000067882 */ /* 0x002fe40000000000 */
[C---:B-----5:R-:W-:Y:S02]  /*06d0*/  ISETP.NE.OR P0, PT, R3.reuse, RZ, !P0 ;  /* 0x000000ff0300720c */ /* 0x060fe40004705670 */
[----:B------:R-:W-:-:S11]  /*06e0*/  ISETP.NE.AND P2, PT, R3, RZ, PT ;  /* 0x000000ff0300720c */ /* 0x000fd60003f45270 */
[----:B------:R-:W-:Y:S01]  /*06f0*/  VOTEU.ALL UP0, P0 ;  /* 0x00000000003f7886 */ /* 0x000fe20000000000 */
[----:B------:R-:W-:Y:S01]  /*0700*/  VOTEU.ALL UP2, P0 ;  /* 0x00000000003f7886 */ /* 0x000fe20000040000 */
[----:B------:R-:W-:Y:S01]  /*0710*/  VOTEU.ALL UP3, P0 ;  /* 0x00000000003f7886 */ /* 0x000fe20000060000 */
[----:B------:R-:W-:Y:S02]  /*0720*/  VOTEU.ALL UP4, P0 ;  /* 0x00000000003f7886 */ /* 0x000fe40000080000 */
[----:B------:R-:W1:Y:S01]  /*0730*/  @!UP0 S2UR UR9, SR_CgaCtaId ;  /* 0x00000000000989c3 */ /* 0x000e620000008800 */
[----:B------:R-:W-:Y:S01]  /*0740*/  @!UP0 UMOV UR8, 0x400 ;  /* 0x0000040000088882 */ /* 0x000fe20000000000 */
[----:B------:R-:W-:-:S04]  /*0750*/  @!UP0 UIADD3 UR6, -UR6, 0x100000, URZ ;  /* 0x0010000006068890 */ /* 0x000fc8000fffe13f */
[----:B------:R-:W-:Y:S02]  /*0760*/  @!UP0 USHF.L.U32 UR7, UR6, 0xb, URZ ;  /* 0x0000000b06078899 */ /* 0x000fe4000800063f */
[----:B------:R-:W-:Y:S02]  /*0770*/  @!UP0 USHF.L.U32 UR6, UR6, 0x1, URZ ;  /* 0x0000000106068899 */ /* 0x000fe4000800063f */
[----:B-1----:R-:W-:Y:S01]  /*0780*/  @!UP0 ULEA UR8, UR9, UR8, 0x18 ;  /* 0x0000000809088291 */ /* 0x002fe2000f8ec03f */
[----:B------:R-:W-:Y:S01]  /*0790*/  VOTEU.ALL UP0, P0 ;  /* 0x00000000003f7886 */ /* 0x000fe20000000000 */
[----:B------:R-:W1:Y:S10]  /*07a0*/  FENCE.VIEW.ASYNC.S ;  /* 0x00000000000073c6 */ /* 0x000e740000000000 */
[----:B-1----:R1:W1:Y:S01]  /*07b0*/  @!UP0 SYNCS.EXCH.64 URZ, [UR8+0x37090], UR6 ;  /* 0x03709006083f85b2 */ /* 0x0022620008000100 */
[----:B------:R1:W1:Y:S01]  /*07c0*/  @!UP2 SYNCS.EXCH.64 URZ, [UR8+0x37098], UR6 ;  /* 0x03709806083fa5b2 */ /* 0x0002620008000100 */
[----:B------:R1:W1:Y:S01]  /*07d0*/  @!UP3 SYNCS.EXCH.64 URZ, [UR8+0x370a0], UR6 ;  /* 0x0370a006083fb5b2 */ /* 0x0002620008000100 */
[----:B------:R1:W1:Y:S01]  /*07e0*/  @!UP4 SYNCS.EXCH.64 URZ, [UR8+0x370a8], UR6 ;  /* 0x0370a806083fc5b2 */ /* 0x0002620008000100 */
[----:B------:R-:W-:Y:S01]  /*07f0*/  NOP ;  /* 0x0000000000007918 */ /* 0x000fe20000000000 */
[----:B------:R-:W-:Y:S05]  /*0800*/  @P2 BRA `(.L_x_5) ;  /* 0x0000000000582947 */ /* 0x000fea0003800000 */
[----:B-1----:R-:W1:Y:S01]  /*0810*/  S2UR UR7, SR_CgaCtaId ;  /* 0x00000000000779c3 */ /* 0x002e620000008800 */
[----:B------:R-:W-:Y:S01]  /*0820*/  UMOV UR6, 0x400 ;  /* 0x0000040000067882 */ /* 0x000fe20000000000 */
[----:B------:R-:W-:Y:S01]  /*0830*/  UMOV UR8, 0x20 ;  /* 0x0000002000087882 */ /* 0x000fe20000000000 */
[----:B------:R-:W-:Y:S01]  /*0840*/  UMOV UR9, 0x80 ;  /* 0x0000008000097882 */ /* 0x000fe20000000000 */
[----:B------:R-:W-:Y:S01]  /*0850*/  ELECT P0, URZ, PT ;  /* 0x00000000003f782f */ /* 0x000fe20003800000 */
[----:B-1----:R-:W-:Y:S02]  /*0860*/  ULEA UR11, UR7, UR6, 0x18 ;  /* 0x00000006070b7291 */ /* 0x002fe4000f8ec03f */
[----:B------:R-:W-:-:S04]  /*0870*/  UIADD3 UR6, -UR8, 0x100000, URZ ;  /* 0x0010000008067890 */ /* 0x000fc8000fffe13f */
[----:B------:R-:W-:Y:S02]  /*0880*/  USHF.L.U32 UR7, UR6, 0xb, URZ ;  /* 0x0000000b06077899 */ /* 0x000fe4000800063f */
[----:B------:R-:W-:Y:S02]  /*0890*/  USHF.L.U32 UR6, UR6, 0x1, URZ ;  /* 0x0000000106067899 */ /* 0x000fe4000800063f */
        /* <DEDUP_REMOVED lines=13> */
.L_x_5:
[----:B------:R-:W-:Y:S01]  /*0970*/  ISETP.NE.AND P0, PT, RZ, UR37, PT ;  /* 0x00000025ff007c0c */ /* 0x000fe2000bf05270 */
[----:B------:R-:W-:Y:S01]  /*0980*/  IMAD.U32 R2, RZ, RZ, UR5 ;  /* 0x00000005ff027e24 */ /* 0x000fe2000f8e00ff */
[----:B------:R-:W-:Y:S01]  /*0990*/  NOP ;  /* 0x0000000000007918 */ /* 0x000fe20000000000 */
[----:B-1234-:R-:W-:Y:S03]  /*09a0*/  BAR.SYNC.DEFER_BLOCKING 0x0 ;  /* 0x0000000000007b1d */ /* 0x01efe60000010000 */
[----:B------:R-:W-:-:S07]  /*09b0*/  ISETP.EQ.AND P2, PT, R2, 0x1, P1 ;  /* 0x000000010200780c */ /* 0x000fce0000f42270 */
[----:B------:R-:W-:Y:S06]  /*09c0*/  @!P0 BRA `(.L_x_6) ;  /* 0x00000104006c8947 */ /* 0x000fec0003800000 */
[----:B------:R-:W-:-:S06]  /*09d0*/  UISETP.GT.U32.AND UP0, UPT, UR10, 0x3, UPT ;  /* 0x000000030a00788c */ /* 0x000fcc000bf04070 */
[----:B------:R-:W-:-:S13]  /*09e0*/  PLOP3.LUT P0, PT, PT, PT, UP0, 0x80, 0x0 ;  /* 0x000000000000781c */ /* 0x000fda0003f0f008 */
[----:B------:R-:W-:Y:S05]  /*09f0*/  @P0 EXIT ;  /* 0x000000000000094d */ /* 0x000fea0003800000 */
.L_x_7:
[----:B------:R-:W-:-:S08]  /*0a00*/  NOP ;  /* 0x0000000000007918 */ /* 0x000fd00000000000 */
[----:B------:R-:W1:Y:S02]  /*0a10*/  USETMAXREG.TRY_ALLOC.CTAPOOL UP0, 0xf0 ;  /* 0x000000f0000079c8 */ /* 0x000e640008000600 */
[----:B-1----:R-:W-:-:S13]  /*0a20*/  PLOP3.LUT P0, PT, PT, PT, UP0, 0x80, 0x0 ;  /* 0x000000000000781c */ /* 0x002fda0003f0f008 */
[----:B------:R-:W-:Y:S05]  /*0a30*/  @!P0 BRA `(.L_x_7) ;  /* 0xfffffffc00f08947 */ /* 0x000fea000383ffff */
[----:B------:R-:W-:Y:S01]  /*0a40*/  UISETP.NE.AND UP0, UPT, UR37, 0x1, UPT ;  /* 0x000000012500788c */ /* 0x000fe2000bf05270 */
[----:B------:R-:W1:Y:S01]  /*0a50*/  S2UR UR42, SR_CTAID.X ;  /* 0x00000000002a79c3 */ /* 0x000e620000002500 */
[----:B------:R-:W-:Y:S01]  /*0a60*/  UMOV UR5, URZ ;  /* 0x0000003f00057c82 */ /* 0x000fe20008000000 */
[----:B------:R-:W-:-:S03]  /*0a70*/  UMOV UR6, URZ ;  /* 0x0000003f00067c82 */ /* 0x000fc60008000000 */
[----:B------:R-:W-:-:S13]  /*0a80*/  PLOP3.LUT P0, PT, PT, PT, UP0, 0x80, 0x0 ;  /* 0x000000000000781c */ /* 0x000fda0003f0f008 */
[----:B------:R-:W-:Y:S05]  /*0a90*/  @!P0 BRA `(.L_x_8) ;  /* 0x00000000003c8947 */ /* 0x000fea0003800000 */
[----:B------:R-:W-:Y:S01]  /*0aa0*/  UISETP.NE.AND UP0, UPT, UR37, 0x2, UPT ;  /* 0x000000022500788c */ /* 0x000fe2000bf05270 */
[----:B------:R-:W-:-:S05]  /*0ab0*/  UMOV UR6, 0x1 ;  /* 0x0000000100067882 */ /* 0x000fca0000000000 */
[----:B------:R-:W-:-:S13]  /*0ac0*/  PLOP3.LUT P1, PT, PT, PT, UP0, 0x80, 0x0 ;  /* 0x000000000000781c */ /* 0x000fda0003f2f008 */
[----:B------:R-:W-:Y:S05]  /*0ad0*/  @!P1 BRA `(.L_x_8) ;  /* 0x00000000002c9947 */ /* 0x000fea0003800000 */
[----:B------:R-:W-:-:S06]  /*0ae0*/  UISETP.NE.AND UP0, UPT, UR37, 0x3, UPT ;  /* 0x000000032500788c */ /* 0x000fcc000bf05270 */
[----:B------:R-:W-:-:S13]  /*0af0*/  PLOP3.LUT P1, PT, PT, PT, UP0, 0x80, 0x0 ;  /* 0x000000000000781c */ /* 0x000fda0003f2f008 */
[----:B------:R-:W-:Y:S05]  /*0b00*/  @!P1 BRA `(.L_x_9) ;  /* 0x0000000000189947 */ /* 0x000fea0003800000 */
[----:B------:R-:W-:-:S11]  /*0b10*/  UISETP.NE.AND UP0, UPT, UR37, 0x4, UPT ;  /* 0x000000042500788c */ /* 0x000fd6000bf05270 */
[----:B------:R-:W-:Y:S01]  /*0b20*/  @!UP0 UMOV UR5, 0x1 ;  /* 0x0000000100058882 */ /* 0x000fe20000000000 */
[----:B------:R-:W-:Y:S01]  /*0b30*/  @!UP0 UMOV UR6, 0x1 ;  /* 0x0000000100068882 */ /* 0x000fe20000000000 */
[----:B------:R-:W-:Y:S01]  /*0b40*/  @UP0 UMOV UR5, URZ ;  /* 0x0000003f00050c82 */ /* 0x000fe20008000000 */
[----:B------:R-:W-:Y:S01]  /*0b50*/  @UP0 UMOV UR6, URZ ;  /* 0x0000003f00060c82 */ /* 0x000fe20008000000 */
[----:B------:R-:W-:Y:S05]  /*0b60*/  BRA `(.L_x_8) ;  /* 0x0000000000087947 */ /* 0x000fea0003800000 */
.L_x_9:
[----:B------:R-:W-:Y:S01]  /*0b70*/  UMOV UR5, 0x1 ;  /* 0x0000000100057882 */ /* 0x000fe20000000000 */
[----:B------:R-:W-:-:S05]  /*0b80*/  UMOV UR6, URZ ;  /* 0x0000003f00067c82 */ /* 0x000fca0008000000 */
.L_x_8:
[----:B------:R-:W-:Y:S05]  /*0b90*/  @!P0 BRA `(.L_x_10) ;  /* 0x00000000003c8947 */ /* 0x000fea0003800000 */
[----:B------:R-:W-:-:S06]  /*0ba0*/  UISETP.NE.AND UP0, UPT, UR37, 0x2, UPT ;  /* 0x000000022500788c */ /* 0x000fcc000bf05270 */
[----:B------:R-:W-:-:S13]  /*0bb0*/  PLOP3.LUT P0, PT, PT, PT, UP0, 0x80, 0x0 ;  /* 0x000000000000781c */ /* 0x000fda0003f0f008 */
[----:B------:R-:W-:Y:S05]  /*0bc0*/  @!P0 BRA `(.L_x_11) ;  /* 0x0000000000288947 */ /* 0x000fea0003800000 */
[----:B------:R-:W-:-:S06]  /*0bd0*/  UISETP.NE.AND UP0, UPT, UR37, 0x3, UPT ;  /* 0x000000032500788c */ /* 0x000fcc000bf05270 */
[----:B------:R-:W-:-:S13]  /*0be0*/  PLOP3.LUT P0, PT, PT, PT, UP0, 0x80, 0x0 ;  /* 0x000000000000781c */ /* 0x000fda0003f0f008 */
[----:B------:R-:W-:Y:S05]  /*0bf0*/  @!P0 BRA `(.L_x_12) ;  /* 0x0000000000148947 */ /* 0x000fea0003800000 */
[----:B------:R-:W-:-:S06]  /*0c00*/  UISETP.NE.AND UP0, UPT, UR37, 0x4, UPT ;  /* 0x000000042500788c */ /* 0x000fcc000bf05270 */
[----:B------:R-:W-:-:S13]  /*0c10*/  PLOP3.LUT P0, PT, PT, PT, UP0, 0x80, 0x0 ;  /* 0x000000000000781c */ /* 0x000fda0003f0f008 */
[----:B------:R-:W-:Y:S05]  /*0c20*/  @P0 BRA `(.L_x_13) ;  /* 0x00000000001c0947 */ /* 0x000fea0003800000 */
[----:B-1----:R-:W-:Y:S01]  /*0c30*/  ULEA UR42, UR42, 0x3, 0x1 ;  /* 0x000000032a2a7891 */ /* 0x002fe2000f8e083f */
[----:B------:R-:W-:Y:S11]  /*0c40*/  BRA `(.L_x_13) ;  /* 0x0000000000147947 */ /* 0x000ff60003800000 */
.L_x_12:
[----:B-1----:R-:W-:Y:S01]  /*0c50*/  ULEA UR42, UR42, 0x2, 0x1 ;  /* 0x000000022a2a7891 */ /* 0x002fe2000f8e083f */
[----:B------:R-:W-:Y:S11]  /*0c60*/  BRA `(.L_x_13) ;  /* 0x00000000000c7947 */ /* 0x000ff60003800000 */
.L_x_11:
[----:B-1----:R-:W-:Y:S01]  /*0c70*/  ULEA UR42, UR42, 0x1, 0x1 ;  /* 0x000000012a2a7891 */ /* 0x002fe2000f8e083f */
[----:B------:R-:W-:Y:S11]  /*0c80*/  BRA `(.L_x_13) ;  /* 0x0000000000047947 */ /* 0x000ff60003800000 */
.L_x_10:
[----:B-1----:R-:W-:-:S12]  /*0c90*/  USHF.L.U32 UR42, UR42, 0x1, URZ ;  /* 0x000000012a2a7899 */ /* 0x002fd8000800063f */
.L_x_13:
[----:B------:R-:W-:-:S04]  /*0ca0*/  ULOP3.LUT UR7, UR4, 0x1, URZ, 0xfc, !UPT ;  /* 0x0000000104077892 */ /* 0x000fc8000f8efc3f */
[----:B------:R-:W-:-:S06]  /*0cb0*/  UISETP.NE.AND UP0, UPT, UR7, 0x3, UPT ;  /* 0x000000030700788c */ /* 0x000fcc000bf05270 */
[----:B------:R-:W-:-:S13]  /*0cc0*/  PLOP3.LUT P0, PT, PT, PT, UP0, 0x80, 0x0 ;  /* 0x000000000000781c */ /* 0x000fda0003f0f008 */
[----:B------:R-:W-:Y:S05]  /*0cd0*/  @!P0 BRA `(.L_x_14) ;  /* 0x0000000000048947 */ /* 0x000fea0003800000 */
[----:B-1----:R-:W-:Y:S01]  /*0ce0*/  BPT.TRAP 0x1 ;  /* 0x000000040000795c */ /* 0x002fe20000300000 */
.L_x_14:
[----:B------:R-:W2:Y:S01]  /*0cf0*/  S2UR UR7, SR_CgaCtaId ;  /* 0x00000000000779c3 */ /* 0x000ea20000008800 */
[----:B------:R-:W-:Y:S01]  /*0d00*/  UMOV UR36, 0x400 ;  /* 0x0000040000247882 */ /* 0x000fe20000000000 */
[----:B------:R-:W-:-:S05]  /*0d10*/  IMAD.U32 R2, RZ, RZ, UR5 ;  /* 0x00000005ff027e24 */ /* 0x000fca000f8e00ff */
[----:B------:R-:W-:Y:S01]  /*0d20*/  SHF.L.U32 R2, R2, 0x1f, RZ ;  /* 0x0000001f02027819 */ /* 0x000fe200000006ff */
[----:B--2---:R-:W-:-:S04]  /*0d30*/  ULEA UR36, UR7, UR36, 0x18 ;  /* 0x0000002407247291 */ /* 0x004fc8000f8ec03f */
[----:B------:R-:W-:-:S09]  /*0d40*/  ULEA UR7, UR6, UR36, 0x3 ;  /* 0x0000002406077291 */ /* 0x000fd2000f8e183f */
[----:B------:R-:W2:Y:S02]  /*0d50*/  SYNCS.PHASECHK.TRANS64.TRYWAIT P1, [UR7+0x37050], R2 ;  /* 0x03705002ff0075a7 */ /* 0x000ea40008020147 */
[----:B--2---:R-:W-:Y:S05]  /*0d60*/  @!P1 BRA `(.L_x_15) ;  /* 0x0000011800809947 */ /* 0x004fea0003800000 */
.L_x_95:
[----:B------:R-:W-:Y:S05]  /*0d70*/  @!P0 BRA `(.L_x_16) ;  /* 0x0000000000048947 */ /* 0x000fea0003800000 */
[----:B-1----:R-:W-:Y:S01]  /*0d80*/  BPT.TRAP 0x1 ;  /* 0x000000040000795c */ /* 0x002fe20000300000 */
.L_x_16:
[----:B------:R-:W-:Y:S01]  /*0d90*/  SHF.L.U32 R8, RZ, 0x1f, RZ ;  /* 0x0000001fff087819 */ /* 0x000fe200000006ff */
[----:B------:R-:W-:Y:S01]  /*0da0*/  UIADD3 UR28, UR36, 0x37090, URZ ;  /* 0x00037090241c7890 */ /* 0x000fe2000fffe03f */
[----:B------:R-:W-:Y:S02]  /*0db0*/  ISETP.NE.AND P2, PT, RZ, UR10, PT ;  /* 0x0000000aff007c0c */ /* 0x000fe4000bf45270 */
[----:B------:R-:W3:Y:S02]  /*0dc0*/  SYNCS.PHASECHK.TRANS64.TRYWAIT P1, [UR36+0x37000], R8 ;  /* 0x03700008ff0075a7 */ /* 0x000ee40008020164 */
[----:B---3--:R-:W-:Y:S09]  /*0dd0*/  @!P1 BRA `(.L_x_17) ;  /* 0x00000118007c9947 */ /* 0x008ff20003800000 */
.L_x_96:
[----:B------:R-:W-:Y:S01]  /*0de0*/  ULEA UR10, UR10, UR28, 0x3 ;  /* 0x0000001c0a0a7291 */ /* 0x000fe2000f8e183f */
[----:B--2---:R-:W-:Y:S01]  /*0df0*/  SEL R2, RZ, 0x1, P2 ;  /* 0x00000001ff027807 */ /* 0x004fe20001000000 */
[----:B------:R-:W-:-:S03]  /*0e00*/  UIADD3 UR5, UR37, -0x1, URZ ;  /* 0xffffffff25057890 */ /* 0x000fc6000fffe03f */
[----:B------:R-:W-:Y:S01]  /*0e10*/  SHF.L.U32 R2, R2, 0x1f, RZ ;  /* 0x0000001f02027819 */ /* 0x000fe200000006ff */
[----:B------:R-:W-:-:S03]  /*0e20*/  USHF.L.U32 UR5, UR5, 0x3, URZ ;  /* 0x0000000305057899 */ /* 0x000fc6000800063f */
[----:B------:R-:W2:Y:S02]  /*0e30*/  SYNCS.PHASECHK.TRANS64.TRYWAIT P1, [UR10], R2 ;  /* 0x00000002ff0075a7 */ /* 0x000ea4000802014a */
[----:B--2---:R-:W-:Y:S07]  /*0e40*/  @!P1 BRA `(.L_x_18) ;  /* 0x0000011800789947 */ /* 0x004fee0003800000 */
.L_x_97:
[----:B------:R-:W-:Y:S01]  /*0e50*/  USHF.R.U32.HI UR7, URZ, 0x4, UR36 ;  /* 0x000000043f077899 */ /* 0x000fe20008011624 */
[----:B------:R-:W-:Y:S01]  /*0e60*/  WARPGROUP.ARRIVE ;  /* 0x00000000000079c5 */ /* 0x000fe20000000000 */
[----:B------:R-:W-:Y:S01]  /*0e70*/  UIADD3 UR8, UR36, 0x5000, URZ ;  /* 0x0000500024087890 */ /* 0x000fe2000fffe03f */
[----:B------:R-:W-:Y:S01]  /*0e80*/  IMAD.MOV.U32 R167, RZ, RZ, RZ ;  /* 0x000000ffffa77224 */ /* 0x000fe200078e00ff */
[----:B------:R-:W-:Y:S02]  /*0e90*/  ULOP3.LUT UR7, UR7, 0x3fff, URZ, 0xc0, !UPT ;  /* 0x00003fff07077892 */ /* 0x000fe4000f8ec03f */
[----:B------:R-:W-:Y:S02]  /*0ea0*/  USHF.R.U32.HI UR8, URZ, 0x4, UR8 ;  /* 0x000000043f087899 */ /* 0x000fe40008011608 */
[----:B------:R-:W-:Y:S02]  /*0eb0*/  ULOP3.LUT UR7, UR7, 0x10000, URZ, 0xfc, !UPT ;  /* 0x0001000007077892 */ /* 0x000fe4000f8efc3f */
[----:B------:R-:W-:-:S02]  /*0ec0*/  ULOP3.LUT UR8, UR8, 0x3fff, URZ, 0xc0, !UPT ;  /* 0x00003fff08087892 */ /* 0x000fc4000f8ec03f */
[----:B------:R-:W-:Y:S02]  /*0ed0*/  UIMAD UR7, UR6, 0x280, UR7 ;  /* 0x00000280060778a4 */ /* 0x000fe4000f8e0207 */
[----:B------:R-:W-:Y:S01]  /*0ee0*/  ULOP3.LUT UR6, UR8, 0x10000, URZ, 0xfc, !UPT ;  /* 0x0001000008067892 */ /* 0x000fe2000f8efc3f */
[----:B------:R-:W-:Y:S01]  /*0ef0*/  UMOV UR9, 0xc0000010 ;  /* 0xc000001000097882 */ /* 0x000fe20000000000 */
[----:B------:R-:W-:Y:S01]  /*0f00*/  UMOV UR11, 0xc0000010 ;  /* 0xc0000010000b7882 */ /* 0x000fe20000000000 */
[----:B------:R-:W-:Y:S02]  /*0f10*/  UIADD3 UR12, UR7, 0x80, URZ ;  /* 0x00000080070c7890 */ /* 0x000fe4000fffe03f */
[----:B------:R-:W-:Y:S02]  /*0f20*/  UMOV UR8, UR7 ;  /* 0x0000000700087c82 */ /* 0x000fe40008000000 */
[----:B------:R-:W-:Y:S01]  /*0f30*/  UMOV UR10, UR6 ;  /* 0x00000006000a7c82 */ /* 0x000fe20008000000 */
[----:B------:R-:W-:Y:S01]  /*0f40*/  UIADD3 UR14, UR6, 0x200, URZ ;  /* 0x00000200060e7890 */ /* 0x000fe2000fffe03f */
[----:B------:R-:W-:Y:S01]  /*0f50*/  QGMMA.64x256x32.F32.E4M3.E4M3 R24, gdesc[UR8], RZ, !UPT, gsb0 ;  /* 0x03e00000081879f3 */ /* 0x000fe2000c0008ff */
[----:B------:R-:W-:Y:S01]  /*0f60*/  UMOV UR13, 0xc0000010 ;  /* 0xc0000010000d7882 */ /* 0x000fe20000000000 */
[----:B------:R-:W-:Y:S01]  /*0f70*/  UMOV UR15, 0xc0000010 ;  /* 0xc0000010000f7882 */ /* 0x000fe20000000000 */
[----:B------:R-:W-:-:S02]  /*0f80*/  UIADD3 UR16, UR7, 0x100, URZ ;  /* 0x0000010007107890 */ /* 0x000fc4000fffe03f */
[----:B------:R-:W-:Y:S01]  /*0f90*/  UIADD3 UR18, UR6, 0x400, URZ ;  /* 0x0000040006127890 */ /* 0x000fe2000fffe03f */
[----:B------:R-:W-:Y:S01]  /*0fa0*/  UMOV UR17, 0xc0000010 ;  /* 0xc000001000117882 */ /* 0x000fe20000000000 */
[----:B------:R-:W-:Y:S01]  /*0fb0*/  UMOV UR19, 0xc0000010 ;  /* 0xc000001000137882 */ /* 0x000fe20000000000 */
[----:B------:R-:W-:Y:S02]  /*0fc0*/  UIADD3 UR20, UR7, 0x180, URZ ;  /* 0x0000018007147890 */ /* 0x000fe4000fffe03f */
[----:B------:R-:W-:Y:S01]  /*0fd0*/  UIADD3 UR22, UR6, 0x600, URZ ;  /* 0x0000060006167890 */ /* 0x000fe2000fffe03f */
[----:B------:R-:W-:Y:S01]  /*0fe0*/  UMOV UR21, 0xc0000010 ;  /* 0xc000001000157882 */ /* 0x000fe20000000000 */
[----:B------:R-:W-:Y:S01]  /*0ff0*/  UMOV UR23, 0xc0000010 ;  /* 0xc000001000177882 */ /* 0x000fe20000000000 */
[----:B------:R-:W-:Y:S02]  /*1000*/  UIADD3 UR24, UR7, 0x200, URZ ;  /* 0x0000020007187890 */ /* 0x000fe4000fffe03f */
[----:B------:R-:W-:Y:S01]  /*1010*/  UIADD3 UR26, UR6, 0x800, URZ ;  /* 0x00000800061a7890 */ /* 0x000fe2000fffe03f */
[----:B------:R-:W-:Y:S01]  /*1020*/  UMOV UR25, 0xc0000010 ;  /* 0xc000001000197882 */ /* 0x000fe20000000000 */
[----:B------:R-:W-:Y:S01]  /*1030*/  UMOV UR27, 0xc0000010 ;  /* 0xc0000010001b7882 */ /* 0x000fe20000000000 */
[----:B------:R-:W-:Y:S01]  /*1040*/  ULDC UR7, c[0x0][0x604] ;  /* 0x0001810000077ab9 */ /* 0x000fe20000000800 */
[----:B------:R-:W-:Y:S01]  /*1050*/  ULDC UR10, c[0x0][0x604] ;  /* 0x00018100000a7ab9 */ /* 0x000fe20000000800 */
[----:B------:R-:W-:Y:S01]  /*1060*/  ULOP3.LUT UR5, UR5, 0x8, URZ, 0xc, !UPT ;  /* 0x0000000805057892 */ /* 0x000fe2000f8e0c3f */
[----:B------:R-:W-:-:S02]  /*1070*/  WARPGROUP.DEPBAR.LE gsb0, 0x0 ;  /* 0x00008000000079c5 */ /* 0x000fc40000010000 */
[----:B------:R-:W-:-:S06]  /*1080*/  WARPGROUP.ARRIVE ;  /* 0x00000000000079c5 */ /* 0x000fcc0000000000 */
[----:B------:R-:W-:Y:S03]  /*1090*/  QGMMA.64x256x32.F32.E4M3.E4M3 R24, gdesc[UR12], R24, gsb0 ;  /* 0x03e000000c1879f3 */ /* 0x000fe60008000818 */
[----:B------:R-:W-:Y:S02]  /*10a0*/  WARPGROUP.DEPBAR.LE gsb0, 0x0 ;  /* 0x00008000000079c5 */ /* 0x000fe40000010000 */
[----:B------:R-:W-:-:S15]  /*10b0*/  WARPGROUP.ARRIVE ;  /* 0x00000000000079c5 */ /* 0x000fde0000000000 */
[----:B------:R-:W-:-:S08]  /*10c0*/  NOP ;  /* 0x0000000000007918 */ /* 0x000fd00000000000 */
        /* <DEDUP_REMOVED lines=10> */
[----:B--2---:R-:W-:-:S04]  /*1170*/  FMNMX R3, R24, R25, !PT ;  /* 0x0000001918037209 */ /* 0x004fc80007800000 */
[----:B------:R-:W-:-:S04]  /*1180*/  FMNMX R2, R28, R3, !PT ;  /* 0x000000031c027209 */ /* 0x000fc80007800000 */
        /* <DEDUP_REMOVED lines=9> */
[----:B------:R-:W-:Y:S02]  /*1220*/  FMNMX R2, R48, R3, !PT ;  /* 0x0000000330027209 */ /* 0x000fe40007800000 */
[----:B------:R-:W-:Y:S02]  /*1230*/  FMNMX R3, R26, R27, !PT ;  /* 0x0000001b1a037209 */ /* 0x000fe40007800000 */
[----:B------:R-:W-:Y:S02]  /*1240*/  FMNMX R5, R49, R2, !PT ;  /* 0x0000000231057209 */ /* 0x000fe40007800000 */
[----:B------:R-:W-:Y:S02]  /*1250*/  FMNMX R2, R30, R3, !PT ;  /* 0x000000031e027209 */ /* 0x000fe40007800000 */
[----:B------:R-:W-:Y:S02]  /*1260*/  FMNMX R4, R52, R5, !PT ;  /* 0x0000000534047209 */ /* 0x000fe40007800000 */
[----:B------:R-:W-:-:S02]  /*1270*/  FMNMX R3, R31, R2, !PT ;  /* 0x000000021f037209 */ /* 0x000fc40007800000 */
        /* <DEDUP_REMOVED lines=97> */
[----:B------:R-:W-:-:S03]  /*1890*/  FMNMX R2, R130, R3, !PT ;  /* 0x0000000382027209 */ /* 0x000fc60007800000 */
[----:B------:R-:W2:Y:S01]  /*18a0*/  SHFL.BFLY PT, R5, R4, 0x1, 0x1f ;  /* 0x0c201f0004057f89 */ /* 0x000ea200000e0000 */
[----:B------:R-:W-:-:S04]  /*18b0*/  FMNMX R3, R131, R2, !PT ;  /* 0x0000000283037209 */ /* 0x000fc80007800000 */
[----:B------:R-:W-:-:S04]  /*18c0*/  FMNMX R2, R134, R3, !PT ;  /* 0x0000000386027209 */ /* 0x000fc80007800000 */
[----:B------:R-:W-:-:S04]  /*18d0*/  FMNMX R3, R135, R2, !PT ;  /* 0x0000000287037209 */ /* 0x000fc80007800000 */
[----:B------:R-:W-:-:S04]  /*18e0*/  FMNMX R2, R138, R3, !PT ;  /* 0x000000038a027209 */ /* 0x000fc80007800000 */
[----:B------:R-:W-:-:S04]  /*18f0*/  FMNMX R3, R139, R2, !PT ;  /* 0x000000028b037209 */ /* 0x000fc80007800000 */
[----:B------:R-:W-:Y:S02]  /*1900*/  FMNMX R2, R142, R3, !PT ;  /* 0x000000038e027209 */ /* 0x000fe40007800000 */
[----:B--2---:R-:W-:Y:S02]  /*1910*/  FMNMX R5, R4, R5, !PT ;  /* 0x0000000504057209 */ /* 0x004fe40007800000 */
[----:B------:R-:W-:-:S03]  /*1920*/  FMNMX R3, R143, R2, !PT ;  /* 0x000000028f037209 */ /* 0x000fc60007800000 */
[----:B------:R-:W2:Y:S01]  /*1930*/  SHFL.BFLY PT, R6, R5, 0x2, 0x1f ;  /* 0x0c401f0005067f89 */ /* 0x000ea200000e0000 */
[----:B------:R-:W-:-:S04]  /*1940*/  FMNMX R2, R146, R3, !PT ;  /* 0x0000000392027209 */ /* 0x000fc80007800000 */
[----:B------:R-:W-:-:S04]  /*1950*/  FMNMX R3, R147, R2, !PT ;  /* 0x0000000293037209 */ /* 0x000fc80007800000 */
[----:B------:R-:W-:-:S04]  /*1960*/  FMNMX R2, R150, R3, !PT ;  /* 0x0000000396027209 */ /* 0x000fc80007800000 */
[----:B------:R-:W-:-:S05]  /*1970*/  FMNMX R3, R151, R2, !PT ;  /* 0x0000000297037209 */ /* 0x000fca0007800000 */
[----:B------:R-:W3:Y:S01]  /*1980*/  SHFL.BFLY PT, R4, R3, 0x1, 0x1f ;  /* 0x0c201f0003047f89 */ /* 0x000ee200000e0000 */
[----:B--2---:R-:W-:-:S04]  /*1990*/  FMNMX R2, R5, R6, !PT ;  /* 0x0000000605027209 */ /* 0x004fc80007800000 */
[----:B------:R-:W-:-:S04]  /*19a0*/  FSETP.NEU.AND P1, PT, R2, -INF , PT ;  /* 0xff8000000200780b */ /* 0x000fc80003f2d000 */
[----:B------:R-:W-:-:S05]  /*19b0*/  FSEL R153, R2, RZ, P1 ;  /* 0x000000ff02997208 */ /* 0x000fca0000800000 */
[----:B------:R-:W-:Y:S01]  /*19c0*/  FMUL R153, R153, UR7 ;  /* 0x0000000799997c20 */ /* 0x000fe20008400000 */
[----:B------:R-:W-:-:S03]  /*19d0*/  ULDC UR7, c[0x0][0x604] ;  /* 0x0001810000077ab9 */ /* 0x000fc60000000800 */
[--C-:B------:R-:W-:Y:S01]  /*19e0*/  FFMA R24, R24, UR7, -R153.reuse ;  /* 0x0000000718187c23 */ /* 0x100fe20008000899 */
[----:B---3--:R-:W-:Y:S01]  /*19f0*/  FMNMX R5, R3, R4, !PT ;  /* 0x0000000403057209 */ /* 0x008fe20007800000 */
[----:B------:R-:W-:Y:S02]  /*1a00*/  ULDC UR7, c[0x0][0x604] ;  /* 0x0001810000077ab9 */ /* 0x000fe40000000800 */
[--C-:B------:R-:W-:Y:S01]  /*1a10*/  FFMA R6, R25, UR7, -R153.reuse ;  /* 0x0000000719067c23 */ /* 0x100fe20008000899 */
[----:B------:R-:W-:Y:S01]  /*1a20*/  FSETP.GEU.AND P4, PT, R24, -126, PT ;  /* 0xc2fc00001800780b */ /* 0x000fe20003f8e000 */
[----:B------:R-:W2:Y:S01]  /*1a30*/  SHFL.BFLY PT, R10, R5, 0x2, 0x1f ;  /* 0x0c401f00050a7f89 */ /* 0x000ea200000e0000 */
[----:B------:R-:W-:Y:S02]  /*1a40*/  ULDC UR7, c[0x0][0x604] ;  /* 0x0001810000077ab9 */ /* 0x000fe40000000800 */
[----:B------:R-:W-:Y:S01]  /*1a50*/  FFMA R28, R28, UR7, -R153 ;  /* 0x000000071c1c7c23 */ /* 0x000fe20008000899 */
[----:B------:R-:W-:Y:S01]  /*1a60*/  FSETP.GEU.AND P5, PT, R6, -126, PT ;  /* 0xc2fc00000600780b */ /* 0x000fe20003fae000 */
[----:B------:R-:W-:-:S02]  /*1a70*/  ULDC UR7, c[0x0][0x604] ;  /* 0x0001810000077ab9 */ /* 0x000fc40000000800 */
[--C-:B------:R-:W-:Y:S01]  /*1a80*/  FFMA R12, R29, UR7, -R153.reuse ;  /* 0x000000071d0c7c23 */ /* 0x100fe20008000899 */
[----:B------:R-:W-:Y:S01]  /*1a90*/  FSETP.GEU.AND P6, PT, R28, -126, PT ;  /* 0xc2fc00001c00780b */ /* 0x000fe20003fce000 */
[----:B------:R-:W-:Y:S02]  /*1aa0*/  ULDC UR7, c[0x0][0x604] ;  /* 0x0001810000077ab9 */ /* 0x000fe40000000800 */
[--C-:B------:R-:W-:Y:S01]  /*1ab0*/  FFMA R14, R32, UR7, -R153.reuse ;  /* 0x00000007200e7c23 */ /* 0x100fe20008000899 */
[----:B------:R-:W-:Y:S01]  /*1ac0*/  @!P4 FMUL R24, R24, 0.5 ;  /* 0x3f0000001818c820 */ /* 0x000fe20000400000 */
[----:B------:R-:W-:Y:S01]  /*1ad0*/  ULDC UR7, c[0x0][0x604] ;  /* 0x0001810000077ab9 */ /* 0x000fe20000000800 */
[----:B------:R-:W-:Y:S01]  /*1ae0*/  FSETP.GEU.AND P1, PT, R12, -126, PT ;  /* 0xc2fc00000c00780b */ /* 0x000fe20003f2e000 */
[--C-:B------:R-:W-:Y:S01]  /*1af0*/  FFMA R16, R33, UR7, -R153.reuse ;  /* 0x0000000721107c23 */ /* 0x100fe20008000899 */
[----:B------:R-:W3:Y:S01]  /*1b00*/  MUFU.EX2 R4, R24 ;  /* 0x0000001800047308 */ /* 0x000ee20000000800 */
[----:B------:R-:W-:Y:S01]  /*1b10*/  ULDC UR7, c[0x0][0x604] ;  /* 0x0001810000077ab9 */ /* 0x000fe20000000800 */
[----:B------:R-:W-:Y:S01]  /*1b20*/  @!P5 FMUL R6, R6, 0.5 ;  /* 0x3f0000000606d820 */ /* 0x000fe20000400000 */
[--C-:B------:R-:W-:Y:S01]  /*1b30*/  FFMA R18, R36, UR7, -R153.reuse ;  /* 0x0000000724127c23 */ /* 0x100fe20008000899 */
[----:B------:R-:W-:Y:S01]  /*1b40*/  FSETP.GEU.AND P2, PT, R14, -126, PT ;  /* 0xc2fc00000e00780b */ /* 0x000fe20003f4e000 */
[----:B------:R-:W-:Y:S01]  /*1b50*/  @!P6 FMUL R28, R28, 0.5 ;  /* 0x3f0000001c1ce820 */ /* 0x000fe20000400000 */
[----:B------:R-:W-:Y:S01]  /*1b60*/  ULDC UR7, c[0x0][0x604] ;  /* 0x0001810000077ab9 */ /* 0x000fe20000000800 */
[----:B--2---:R-:W-:Y:S01]  /*1b70*/  FMNMX R3, R5, R10, !PT ;  /* 0x0000000a05037209 */ /* 0x004fe20007800000 */
[----:B------:R-:W2:Y:S01]  /*1b80*/  MUFU.EX2 R6, R6 ;  /* 0x0000000600067308 */ /* 0x000ea20000000800 */
[--C-:B------:R-:W-:Y:S01]  /*1b90*/  FFMA R20, R37, UR7, -R153.reuse ;  /* 0x0000000725147c23 */ /* 0x100fe20008000899 */
[----:B------:R-:W-:Y:S01]  /*1ba0*/  ULDC UR7, c[0x0][0x604] ;  /* 0x0001810000077ab9 */ /* 0x000fe20000000800 */
[C---:B------:R-:W-:Y:S01]  /*1bb0*/  FSETP.NEU.AND P3, PT, R3.reuse, -INF , PT ;  /* 0xff8000000300780b */ /* 0x040fe20003f6d000 */
[--C-:B------:R-:W-:Y:S01]  /*1bc0*/  FFMA R22, R40, UR7, -R153.reuse ;  /* 0x0000000728167c23 */ /* 0x100fe20008000899 */
[----:B------:R-:W-:Y:S01]  /*1bd0*/  ULDC UR7, c[0x0][0x604] ;  /* 0x0001810000077ab9 */ /* 0x000fe20000000800 */
[----:B------:R-:W-:Y:S01]  /*1be0*/  @!P1 FMUL R12, R12, 0.5 ;  /* 0x3f0000000c0c9820 */ /* 0x000fe20000400000 */
[----:B------:R-:W-:Y:S01]  /*1bf0*/  FSEL R155, R3, RZ, P3 ;  /* 0x000000ff039b7208 */ /* 0x000fe20001800000 */
[----:B------:R4:W5:Y:S01]  /*1c00*/  MUFU.EX2 R10, R28 ;  /* 0x0000001c000a7308 */ /* 0x0009620000000800 */
[----:B---3--:R-:W-:Y:S01]  /*1c10*/  @!P4 FMUL R4, R4, R4 ;  /* 0x000000040404c220 */ /* 0x008fe20000400000 */
[----:B------:R-:W-:Y:S01]  /*1c20*/  FSETP.GEU.AND P4, PT, R18, -126, PT ;  /* 0xc2fc00001200780b */ /* 0x000fe20003f8e000 */
[----:B------:R-:W-:Y:S01]  /*1c30*/  @!P2 FMUL R14, R14, 0.5 ;  /* 0x3f0000000e0ea820 */ /* 0x000fe20000400000 */
[----:B------:R-:W-:Y:S01]  /*1c40*/  FSETP.GEU.AND P3, PT, R16, -126, PT ;  /* 0xc2fc00001000780b */ /* 0x000fe20003f6e000 */
[----:B------:R-:W-:Y:S01]  /*1c50*/  FFMA R24, R41, UR7, -R153 ;  /* 0x0000000729187c23 */ /* 0x000fe20008000899 */
[----:B------:R-:W-:-:S02]  /*1c60*/  ULDC UR7, c[0x0][0x604] ;  /* 0x0001810000077ab9 */ /* 0x000fc40000000800 */
[----:B------:R-:W3:Y:S01]  /*1c70*/  MUFU.EX2 R12, R12 ;  /* 0x0000000c000c7308 */ /* 0x000ee20000000800 */
[----:B--2---:R-:W-:Y:S01]  /*1c80*/  @!P5 FMUL R6, R6, R6 ;  /* 0x000000060606d220 */ /* 0x004fe20000400000 */
[----:B------:R-:W-:Y:S01]  /*1c90*/  FSETP.GEU.AND P5, PT, R20, -126, PT ;  /* 0xc2fc00001400780b */ /* 0x000fe20003fae000 */
[--C-:B----4-:R-:W-:Y:S01]  /*1ca0*/  FFMA R28, R44, UR7, -R153.reuse ;  /* 0x000000072c1c7c23 */ /* 0x110fe20008000899 */
[----:B------:R-:W-:Y:S02]  /*1cb0*/  ULDC UR7, c[0x0][0x604] ;  /* 0x0001810000077ab9 */ /* 0x000fe40000000800 */
[--C-:B------:R-:W-:Y:S01]  /*1cc0*/  FFMA R32, R45, UR7, -R153.reuse ;  /* 0x000000072d207c23 */ /* 0x100fe20008000899 */
[----:B------:R-:W-:Y:S01]  /*1cd0*/  @!P4 FMUL R18, R18, 0.5 ;  /* 0x3f0000001212c820 */ /* 0x000fe20000400000 */
[----:B------:R-:W2:Y:S01]  /*1ce0*/  MUFU.EX2 R14, R14 ;  /* 0x0000000e000e7308 */ /* 0x000ea20000000800 */
[----:B-----5:R-:W-:Y:S01]  /*1cf0*/  @!P6 FMUL R10, R10, R10 ;  /* 0x0000000a0a0ae220 */ /* 0x020fe20000400000 */
[----:B------:R-:W-:Y:S01]  /*1d00*/  FSETP.GEU.AND P6, PT, R22, -126, PT ;  /* 0xc2fc00001600780b */ /* 0x000fe20003fce000 */
[----:B------:R-:W-:Y:S01]  /*1d10*/  ULDC UR7, c[0x0][0x604] ;  /* 0x0001810000077ab9 */ /* 0x000fe20000000800 */
[----:B------:R-:W-:Y:S01]  /*1d20*/  @!P3 FMUL R16, R16, 0.5 ;  /* 0x3f0000001010b820 */ /* 0x000fe20000400000 */
[--C-:B------:R-:W-:Y:S01]  /*1d30*/  FFMA R36, R48, UR7, -R153.reuse ;  /* 0x0000000730247c23 */ /* 0x100fe20008000899 */
[----:B------:R-:W-:Y:S01]  /*1d40*/  ULDC UR7, c[0x0][0x604] ;  /* 0x0001810000077ab9 */ /* 0x000fe20000000800 */
[----:B------:R-:W-:Y:S01]  /*1d50*/  @!P5 FMUL R20, R20, 0.5 ;  /* 0x3f0000001414d820 */ /* 0x000fe20000400000 */
[----:B------:R-:W4:Y:S01]  /*1d60*/  MUFU.EX2 R18, R18 ;  /* 0x0000001200127308 */ /* 0x000f220000000800 */
[--C-:B------:R-:W-:Y:S01]  /*1d70*/  FFMA R40, R49, UR7, -R153.reuse ;  /* 0x0000000731287c23 */ /* 0x100fe20008000899 */
[----:B------:R-:W-:Y:S01]  /*1d80*/  ULDC UR7, c[0x0][0x604] ;  /* 0x0001810000077ab9 */ /* 0x000fe20000000800 */
[----:B---3--:R-:W-:Y:S01]  /*1d90*/  @!P1 FMUL R12, R12, R12 ;  /* 0x0000000c0c0c9220 */ /* 0x008fe20000400000 */
[--C-:B------:R-:W-:Y:S01]  /*1da0*/  FFMA R44, R52, UR7, -R153.reuse ;  /* 0x00000007342c7c23 */ /* 0x100fe20008000899 */
[----:B------:R-:W-:Y:S01]  /*1db0*/  ULDC UR7, c[0x0][0x604] ;  /* 0x0001810000077ab9 */ /* 0x000fe20000000800 */
[----:B------:R-:W-:Y:S01]  /*1dc0*/  FSETP.GEU.AND P1, PT, R24, -126, PT ;  /* 0xc2fc00001800780b */ /* 0x000fe20003f2e000 */
[----:B------:R-:W-:Y:S01]  /*1dd0*/  @!P6 FMUL R22, R22, 0.5 ;  /* 0x3f0000001616e820 */ /* 0x000fe20000400000 */
[----:B------:R-:W3:Y:S01]  /*1de0*/  MUFU.EX2 R20, R20 ;  /* 0x0000001400147308 */ /* 0x000ee20000000800 */
[----:B--2---:R-:W-:Y:S01]  /*1df0*/  @!P2 FMUL R14, R14, R14 ;  /* 0x0000000e0e0ea220 */ /* 0x004fe20000400000 */
[----:B------:R-:W-:Y:S01]  /*1e00*/  FSETP.GEU.AND P2, PT, R28, -126, PT ;  /* 0xc2fc00001c00780b */ /* 0x000fe20003f4e000 */
[----:B------:R-:W-:Y:S01]  /*1e10*/  FFMA R48, R53, UR7, -R153 ;  /* 0x0000000735307c23 */ /* 0x000fe20008000899 */
[----:B------:R-:W-:-:S02]  /*1e20*/  ULDC UR7, c[0x0][0x604] ;  /* 0x0001810000077ab9 */ /* 0x000fc40000000800 */
[--C-:B------:R-:W-:Y:S01]  /*1e30*/  FFMA R52, R56, UR7, -R153.reuse ;  /* 0x0000000738347c23 */ /* 0x100fe20008000899 */
[----:B------:R-:W-:Y:S01]  /*1e40*/  ULDC UR7, c[0x0][0x604] ;  /* 0x0001810000077ab9 */ /* 0x000fe20000000800 */
[----:B------:R-:W2:Y:S01]  /*1e50*/  MUFU.EX2 R22, R22 ;  /* 0x0000001600167308 */ /* 0x000ea20000000800 */
[----:B----4-:R-:W-:Y:S01]  /*1e60*/  @!P4 FMUL R18, R18, R18 ;  /* 0x000000121212c220 */ /* 0x010fe20000400000 */
[----:B------:R-:W-:Y:S01]  /*1e70*/  FSETP.GEU.AND P4, PT, R36, -126, PT ;  /* 0xc2fc00002400780b */ /* 0x000fe20003f8e000 */
[--C-:B------:R-:W-:Y:S01]  /*1e80*/  FFMA R56, R57, UR7, -R153.reuse ;  /* 0x0000000739387c23 */ /* 0x100fe20008000899 */
[----:B------:R-:W-:Y:S01]  /*1e90*/  ULDC UR7, c[0x0][0x604] ;  /* 0x0001810000077ab9 */ /* 0x000fe20000000800 */
[----:B------:R-:W-:Y:S01]  /*1ea0*/  @!P1 FMUL R24, R24, 0.5 ;  /* 0x3f00000018189820 */ /* 0x000fe20000400000 */
[----:B------:R-:W-:Y:S01]  /*1eb0*/  FFMA R60, R60, UR7, -R153 ;  /* 0x000000073c3c7c23 */ /* 0x000fe20008000899 */
[----:B------:R-:W-:Y:S01]  /*1ec0*/  @!P2 FMUL R28, R28, 0.5 ;  /* 0x3f0000001c1ca820 */ /* 0x000fe20000400000 */
[----:B------:R-:W4:Y:S01]  /*1ed0*/  MUFU.EX2 R16, R16 ;  /* 0x0000001000107308 */ /* 0x000f220000000800 */
[----:B---3--:R-:W-:Y:S01]  /*1ee0*/  @!P5 FMUL R20, R20, R20 ;  /* 0x000000141414d220 */ /* 0x008fe20000400000 */
[----:B------:R-:W-:Y:S01]  /*1ef0*/  FSETP.GEU.AND P5, PT, R40, -126, PT ;  /* 0xc2fc00002800780b */ /* 0x000fe20003fae000 */
[----:B------:R-:W-:-:S02]  /*1f00*/  ULDC UR7, c[0x0][0x604] ;  /* 0x0001810000077ab9 */ /* 0x000fc40000000800 */
[--C-:B------:R-:W-:Y:S01]  /*1f10*/  FFMA R61, R61, UR7, -R153.reuse ;  /* 0x000000073d3d7c23 */ /* 0x100fe20008000899 */
[----:B------:R-:W-:Y:S01]  /*1f20*/  ULDC UR7, c[0x0][0x604] ;  /* 0x0001810000077ab9 */ /* 0x000fe20000000800 */
[----:B------:R-:W-:Y:S01]  /*1f30*/  @!P4 FMUL R36, R36, 0.5 ;  /* 0x3f0000002424c820 */ /* 0x000fe20000400000 */
[----:B------:R-:W3:Y:S01]  /*1f40*/  MUFU.EX2 R28, R28 ;  /* 0x0000001c001c7308 */ /* 0x000ee20000000800 */
[----:B--2---:R-:W-:Y:S01]  /*1f50*/  @!P6 FMUL R22, R22, R22 ;  /* 0x000000161616e220 */ /* 0x004fe20000400000 */
[----:B------:R-:W-:Y:S01]  /*1f60*/  FSETP.GEU.AND P6, PT, R44, -126, PT ;  /* 0xc2fc00002c00780b */ /* 0x000fe20003fce000 */
[--C-:B------:R-:W-:Y:S01]  /*1f70*/  FFMA R5, R64, UR7, -R153.reuse ;  /* 0x0000000740057c23 */ /* 0x100fe20008000899 */
[----:B------:R-:W-:Y:S02]  /*1f80*/  ULDC UR7, c[0x0][0x604] ;  /* 0x0001810000077ab9 */ /* 0x000fe40000000800 */
[----:B------:R-:W-:Y:S01]  /*1f90*/  FFMA R65, R65, UR7, -R153 ;  /* 0x0000000741417c23 */ /* 0x000fe20008000899 */
[----:B------:R-:W-:Y:S01]  /*1fa0*/  @!P5 FMUL R40, R40, 0.5 ;  /* 0x3f0000002828d820 */ /* 0x000fe20000400000 */
[----:B------:R-:W2:Y:S01]  /*1fb0*/  MUFU.EX2 R36, R36 ;  /* 0x0000002400247308 */ /* 0x000ea20000000800 */
[----:B----4-:R-:W-:Y:S01]  /*1fc0*/  @!P3 FMUL R16, R16, R16 ;  /* 0x000000101010b220 */ /* 0x010fe20000400000 */
[----:B------:R-:W-:Y:S01]  /*1fd0*/  FSETP.GEU.AND P3, PT, R32, -126, PT ;  /* 0xc2fc00002000780b */ /* 0x000fe20003f6e000 */
[----:B------:R-:W-:-:S02]  /*1fe0*/  ULDC UR7, c[0x0][0x604] ;  /* 0x0001810000077ab9 */ /* 0x000fc40000000800 */
[--C-:B------:R-:W-:Y:S01]  /*1ff0*/  FFMA R7, R68, UR7, -R153.reuse ;  /* 0x0000000744077c23 */ /* 0x100fe20008000899 */
[----:B------:R-:W-:Y:S01]  /*2000*/  ULDC UR7, c[0x0][0x604] ;  /* 0x0001810000077ab9 */ /* 0x000fe20000000800 */
[----:B------:R-:W-:Y:S01]  /*2010*/  @!P6 FMUL R44, R44, 0.5 ;  /* 0x3f0000002c2ce820 */ /* 0x000fe20000400000 */
[----:B------:R-:W4:Y:S01]  /*2020*/  MUFU.EX2 R40, R40 ;  /* 0x0000002800287308 */ /* 0x000f220000000800 */
[----:B---3--:R-:W-:Y:S01]  /*2030*/  @!P2 FMUL R28, R28, R28 ;  /* 0x0000001c1c1ca220 */ /* 0x008fe20000400000 */
[----:B------:R-:W-:Y:S01]  /*2040*/  FSETP.GEU.AND P2, PT, R52, -126, PT ;  /* 0xc2fc00003400780b */ /* 0x000fe20003f4e000 */
[--C-:B------:R-:W-:Y:S01]  /*2050*/  FFMA R69, R69, UR7, -R153.reuse ;  /* 0x0000000745457c23 */ /* 0x100fe20008000899 */
[----:B------:R-:W-:Y:S02]  /*2060*/  ULDC UR7, c[0x0][0x604] ;  /* 0x0001810000077ab9 */ /* 0x000fe40000000800 */
[----:B------:R-:W-:Y:S01]  /*2070*/  FFMA R9, R72, UR7, -R153 ;  /* 0x0000000748097c23 */ /* 0x000fe20008000899 */
[----:B------:R-:W-:Y:S01]  /*2080*/  @!P3 FMUL R32, R32, 0.5 ;  /* 0x3f0000002020b820 */ /* 0x000fe20000400000 */
[----:B------:R-:W3:Y:S01]  /*2090*/  MUFU.EX2 R44, R44 ;  /* 0x0000002c002c7308 */ /* 0x000ee20000000800 */
[----:B--2---:R-:W-:Y:S01]  /*20a0*/  @!P4 FMUL R36, R36, R36 ;  /* 0x000000242424c220 */ /* 0x004fe20000400000 */
[----:B------:R-:W-:Y:S01]  /*20b0*/  FSETP.GEU.AND P4, PT, R60, -126, PT ;  /* 0xc2fc00003c00780b */ /* 0x000fe20003f8e000 */
[----:B------:R-:W-:-:S02]  /*20c0*/  ULDC UR7, c[0x0][0x604] ;  /* 0x0001810000077ab9 */ /* 0x000fc40000000800 */
[----:B------:R-:W-:Y:S01]  /*20d0*/  FFMA R73, R73, UR7, -R153 ;  /* 0x0000000749497c23 */ /* 0x000fe20008000899 */
[----:B------:R-:W-:Y:S01]  /*20e0*/  ULDC UR7, c[0x0][0x604] ;  /* 0x0001810000077ab9 */ /* 0x000fe20000000800 */
[----:B------:R-:W-:Y:S01]  /*20f0*/  @!P2 FMUL R52, R52, 0.5 ;  /* 0x3f0000003434a820 */ /* 0x000fe20000400000 */
[----:B------:R-:W2:Y:S01]  /*2100*/  MUFU.EX2 R32, R32 ;  /* 0x0000002000207308 */ /* 0x000ea20000000800 */
[----:B----4-:R-:W-:Y:S01]  /*2110*/  @!P5 FMUL R40, R40, R40 ;  /* 0x000000282828d220 */ /* 0x010fe20000400000 */
[----:B------:R-:W-:-:S05]  /*2120*/  FSETP.GEU.AND P5, PT, R61, -126, PT ;  /* 0xc2fc00003d00780b */ /* 0x000fca0003fae000 */
[----:B------:R-:W-:Y:S01]  /*2130*/  @!P4 FMUL R60, R60, 0.5 ;  /* 0x3f0000003c3cc820 */ /* 0x000fe20000400000 */
[----:B------:R-:W4:Y:S01]  /*2140*/  MUFU.EX2 R24, R24 ;  /* 0x0000001800187308 */ /* 0x000f220000000800 */
[----:B---3--:R-:W-:Y:S01]  /*2150*/  @!P6 FMUL R44, R44, R44 ;  /* 0x0000002c2c2ce220 */ /* 0x008fe20000400000 */
[----:B------:R-:W-:-:S05]  /*2160*/  FSETP.GEU.AND P6, PT, R5, -126, PT ;  /* 0xc2fc00000500780b */ /* 0x000fca0003fce000 */
[----:B------:R-:W-:Y:S01]  /*2170*/  @!P5 FMUL R61, R61, 0.5 ;  /* 0x3f0000003d3dd820 */ /* 0x000fe20000400000 */
[----:B------:R-:W3:Y:S01]  /*2180*/  MUFU.EX2 R60, R60 ;  /* 0x0000003c003c7308 */ /* 0x000ee20000000800 */
[----:B--2---:R-:W-:Y:S01]  /*2190*/  @!P3 FMUL R32, R32, R32 ;  /* 0x000000202020b220 */ /* 0x004fe20000400000 */
[----:B------:R-:W-:-:S05]  /*21a0*/  FSETP.GEU.AND P3, PT, R56, -126, PT ;  /* 0xc2fc00003800780b */ /* 0x000fca0003f6e000 */
[----:B------:R-:W-:Y:S01]  /*21b0*/  @!P6 FMUL R5, R5, 0.5 ;  /* 0x3f0000000505e820 */ /* 0x000fe20000400000 */
[----:B------:R-:W2:Y:S01]  /*21c0*/  MUFU.EX2 R52, R52 ;  /* 0x0000003400347308 */ /* 0x000ea20000000800 */
[----:B----4-:R-:W-:Y:S01]  /*21d0*/  @!P1 FMUL R24, R24, R24 ;  /* 0x0000001818189220 */ /* 0x010fe20000400000 */
[----:B------:R-:W-:-:S05]  /*21e0*/  FSETP.GEU.AND P1, PT, R48, -126, PT ;  /* 0xc2fc00003000780b */ /* 0x000fca0003f2e000 */
[----:B------:R-:W-:Y:S01]  /*21f0*/  @!P3 FMUL R56, R56, 0.5 ;  /* 0x3f0000003838b820 */ /* 0x000fe20000400000 */
[----:B------:R4:W5:Y:S01]  /*2200*/  MUFU.EX2 R68, R5 ;  /* 0x0000000500447308 */ /* 0x0009620000000800 */
[----:B---3--:R-:W-:Y:S01]  /*2210*/  @!P4 FMUL R60, R60, R60 ;  /* 0x0000003c3c3cc220 */ /* 0x008fe20000400000 */
[----:B------:R-:W-:-:S04]  /*2220*/  FSETP.GEU.AND P4, PT, R9, -126, PT ;  /* 0xc2fc00000900780b */ /* 0x000fc80003f8e000 */
[----:B------:R-:W-:Y:S01]  /*2230*/  F2FP.SATFINITE.E4M3.F32.PACK_AB_MERGE_C R171, R167, R60, RZ ;  /* 0x0000003ca7ab723e */ /* 0x000fe200048070ff */
[----:B------:R-:W-:Y:S01]  /*2240*/  @!P1 FMUL R48, R48, 0.5 ;  /* 0x3f00000030309820 */ /* 0x000fe20000400000 */
[----:B------:R-:W3:Y:S01]  /*2250*/  MUFU.EX2 R64, R61 ;  /* 0x0000003d00407308 */ /* 0x000ee20000000800 */
[----:B--2---:R-:W-:Y:S01]  /*2260*/  @!P2 FMUL R52, R52, R52 ;  /* 0x000000343434a220 */ /* 0x004fe20000400000 */
[----:B------:R-:W-:Y:S01]  /*2270*/  FSETP.GEU.AND P2, PT, R7, -126, PT ;  /* 0xc2fc00000700780b */ /* 0x000fe20003f4e000 */
[--C-:B----4-:R-:W-:Y:S01]  /*2280*/  FFMA R5, R76, UR7, -R153.reuse ;  /* 0x000000074c057c23 */ /* 0x110fe20008000899 */
[----:B------:R-:W-:Y:S01]  /*2290*/  ULDC UR7, c[0x0][0x604] ;  /* 0x0001810000077ab9 */ /* 0x000fe20000000800 */
[----:B------:R-:W-:Y:S01]  /*22a0*/  LOP3.LUT R171, R171, 0xff, RZ, 0xc0, !PT ;  /* 0x000000ffabab7812 */ /* 0x000fe200078ec0ff */
[----:B------:R-:W-:Y:S01]  /*22b0*/  FFMA R77, R77, UR7, -R153 ;  /* 0x000000074d4d7c23 */ /* 0x000fe20008000899 */
[----:B------:R-:W-:Y:S01]  /*22c0*/  @!P4 FMUL R9, R9, 0.5 ;  /* 0x3f0000000909c820 */ /* 0x000fe20000400000 */
[----:B------:R-:W2:Y:S01]  /*22d0*/  MUFU.EX2 R56, R56 ;  /* 0x0000003800387308 */ /* 0x000ea20000000800 */
[----:B-----5:R-:W-:Y:S01]  /*22e0*/  @!P6 FMUL R68, R68, R68 ;  /* 0x000000444444e220 */ /* 0x020fe20000400000 */
[----:B------:R-:W-:Y:S01]  /*22f0*/  FSETP.GEU.AND P6, PT, R5, -126, PT ;  /* 0xc2fc00000500780b */ /* 0x000fe20003fce000 */
[----:B------:R-:W-:Y:S01]  /*2300*/  ULDC UR7, c[0x0][0x604] ;  /* 0x0001810000077ab9 */ /* 0x000fe20000000800 */
[----:B------:R-:W-:-:S02]  /*2310*/  F2FP.SATFINITE.E4M3.F32.PACK_AB_MERGE_C R163, R167, R52, RZ ;  /* 0x00000034a7a3723e */ /* 0x000fc400048070ff */
[----:B------:R-:W-:Y:S01]  /*2320*/  F2FP.SATFINITE.E4M3.F32.PACK_AB_MERGE_C R173, R167, R68, RZ ;  /* 0x00000044a7ad723e */ /* 0x000fe200048070ff */
[----:B------:R-:W-:Y:S01]  /*2330*/  @!P2 FMUL R7, R7, 0.5 ;  /* 0x3f0000000707a820 */ /* 0x000fe20000400000 */
[----:B------:R-:W4:Y:S01]  /*2340*/  MUFU.EX2 R48, R48 ;  /* 0x0000003000307308 */ /* 0x000f220000000800 */
[----:B---3--:R-:W-:Y:S01]  /*2350*/  @!P5 FMUL R64, R64, R64 ;  /* 0x000000404040d220 */ /* 0x008fe20000400000 */
[----:B------:R-:W-:Y:S02]  /*2360*/  FSETP.GEU.AND P5, PT, R73, -126, PT ;  /* 0xc2fc00004900780b */ /* 0x000fe40003fae000 */
[----:B------:R-:W-:Y:S02]  /*2370*/  LOP3.LUT R163, R163, 0xff, RZ, 0xc0, !PT ;  /* 0x000000ffa3a37812 */ /* 0x000fe400078ec0ff */
[----:B------:R-:W-:Y:S01]  /*2380*/  LOP3.LUT R173, R173, 0xff, RZ, 0xc0, !PT ;  /* 0x000000ffadad7812 */ /* 0x000fe200078ec0ff */
[----:B------:R-:W-:Y:S01]  /*2390*/  @!P6 FMUL R5, R5, 0.5 ;  /* 0x3f0000000505e820 */ /* 0x000fe20000400000 */
[----:B------:R-:W3:Y:S01]  /*23a0*/  MUFU.EX2 R76, R9 ;  /* 0x00000009004c7308 */ /* 0x000ee20000000800 */
[----:B--2---:R-:W-:Y:S01]  /*23b0*/  @!P3 FMUL R56, R56, R56 ;  /* 0x000000383838b220 */ /* 0x004fe20000400000 */
[----:B------:R-:W-:-:S04]  /*23c0*/  FSETP.GEU.AND P3, PT, R69, -126, PT ;  /* 0xc2fc00004500780b */ /* 0x000fc80003f6e000 */
[----:B------:R-:W-:Y:S01]  /*23d0*/  F2FP.SATFINITE.E4M3.F32.PACK_AB_MERGE_C R165, R167, R56, RZ ;  /* 0x00000038a7a5723e */ /* 0x000fe200048070ff */
[----:B------:R-:W-:Y:S01]  /*23e0*/  @!P5 FMUL R73, R73, 0.5 ;  /* 0x3f0000004949d820 */ /* 0x000fe20000400000 */
[----:B------:R2:W5:Y:S01]  /*23f0*/  MUFU.EX2 R72, R7 ;  /* 0x0000000700487308 */ /* 0x0005620000000800 */
[----:B----4-:R-:W-:Y:S01]  /*2400*/  @!P1 FMUL R48, R48, R48 ;  /* 0x0000003030309220 */ /* 0x010fe20000400000 */
[----:B------:R-:W-:-:S05]  /*2410*/  FSETP.GEU.AND P1, PT, R65, -126, PT ;  /* 0xc2fc00004100780b */ /* 0x000fca0003f2e000 */
[----:B------:R-:W-:Y:S01]  /*2420*/  @!P3 FMUL R69, R69, 0.5 ;  /* 0x3f0000004545b820 */ /* 0x000fe20000400000 */
[----:B------:R-:W4:Y:S01]  /*2430*/  MUFU.EX2 R156, R73 ;  /* 0x00000049009c7308 */ /* 0x000f220000000800 */
[--C-:B--2---:R-:W-:Y:S01]  /*2440*/  FFMA R7, R80, UR7, -R153.reuse ;  /* 0x0000000750077c23 */ /* 0x104fe20008000899 */
[----:B------:R-:W-:Y:S01]  /*2450*/  ULDC UR7, c[0x0][0x604] ;  /* 0x0001810000077ab9 */ /* 0x000fe20000000800 */
[----:B---3--:R-:W-:Y:S01]  /*2460*/  @!P4 FMUL R76, R76, R76 ;  /* 0x0000004c4c4cc220 */ /* 0x008fe20000400000 */
[--C-:B------:R-:W-:Y:S01]  /*2470*/  FFMA R81, R81, UR7, -R153.reuse ;  /* 0x0000000751517c23 */ /* 0x100fe20008000899 */
[----:B------:R-:W-:Y:S02]  /*2480*/  ULDC UR7, c[0x0][0x604] ;  /* 0x0001810000077ab9 */ /* 0x000fe40000000800 */
[--C-:B------:R-:W-:Y:S01]  /*2490*/  FFMA R9, R84, UR7, -R153.reuse ;  /* 0x0000000754097c23 */ /* 0x100fe20008000899 */
[----:B------:R2:W3:Y:S01]  /*24a0*/  MUFU.EX2 R80, R5 ;  /* 0x0000000500507308 */ /* 0x0004e20000000800 */
[----:B------:R-:W-:Y:S01]  /*24b0*/  @!P1 FMUL R65, R65, 0.5 ;  /* 0x3f00000041419820 */ /* 0x000fe20000400000 */
[----:B-----5:R-:W-:Y:S01]  /*24c0*/  @!P2 FMUL R72, R72, R72 ;  /* 0x000000484848a220 */ /* 0x020fe20000400000 */
[----:B------:R-:W-:Y:S01]  /*24d0*/  ULDC UR7, c[0x0][0x604] ;  /* 0x0001810000077ab9 */ /* 0x000fe20000000800 */
[----:B------:R-:W-:Y:S01]  /*24e0*/  FSETP.GEU.AND P4, PT, R9, -126, PT ;  /* 0xc2fc00000900780b */ /* 0x000fe20003f8e000 */
[--C-:B------:R-:W-:Y:S01]  /*24f0*/  FFMA R85, R85, UR7, -R153.reuse ;  /* 0x0000000755557c23 */ /* 0x100fe20008000899 */
[----:B------:R-:W-:Y:S01]  /*2500*/  FSETP.GEU.AND P2, PT, R7, -126, PT ;  /* 0xc2fc00000700780b */ /* 0x000fe20003f4e000 */
[----:B------:R-:W-:Y:S01]  /*2510*/  ULDC UR7, c[0x0][0x604] ;  /* 0x0001810000077ab9 */ /* 0x000fe20000000800 */
[----:B------:R-:W5:Y:S01]  /*2520*/  MUFU.EX2 R154, R69 ;  /* 0x00000045009a7308 */ /* 0x000f620000000800 */
[----:B--2---:R-:W-:Y:S01]  /*2530*/  FFMA R5, R88, UR7, -R153 ;  /* 0x0000000758057c23 */ /* 0x004fe20008000899 */
[----:B----4-:R-:W-:Y:S01]  /*2540*/  @!P5 FMUL R156, R156, R156 ;  /* 0x0000009c9c9cd220 */ /* 0x010fe20000400000 */
[----:B------:R-:W-:Y:S01]  /*2550*/  FSETP.GEU.AND P5, PT, R85, -126, PT ;  /* 0xc2fc00005500780b */ /* 0x000fe20003fae000 */
[----:B------:R-:W-:Y:S01]  /*2560*/  ULDC UR7, c[0x0][0x604] ;  /* 0x0001810000077ab9 */ /* 0x000fe20000000800 */
[----:B------:R-:W-:-:S03]  /*2570*/  F2FP.SATFINITE.E4M3.F32.PACK_AB_MERGE_C R175, R167, R72, RZ ;  /* 0x00000048a7af723e */ /* 0x000fc600048070ff */
[----:B------:R-:W2:Y:S01]  /*2580*/  MUFU.EX2 R152, R65 ;  /* 0x0000004100987308 */ /* 0x000ea20000000800 */
[----:B---3--:R-:W-:Y:S01]  /*2590*/  @!P6 FMUL R80, R80, R80 ;  /* 0x000000505050e220 */ /* 0x008fe20000400000 */
[----:B------:R-:W-:Y:S01]  /*25a0*/  FSETP.GEU.AND P6, PT, R5, -126, PT ;  /* 0xc2fc00000500780b */ /* 0x000fe20003fce000 */
[----:B------:R-:W-:Y:S01]  /*25b0*/  @!P4 FMUL R9, R9, 0.5 ;  /* 0x3f0000000909c820 */ /* 0x000fe20000400000 */
[----:B------:R-:W-:Y:S01]  /*25c0*/  @!P2 FMUL R7, R7, 0.5 ;  /* 0x3f0000000707a820 */ /* 0x000fe20000400000 */
[----:B------:R-:W-:-:S03]  /*25d0*/  LOP3.LUT R175, R175, 0xff, RZ, 0xc0, !PT ;  /* 0x000000ffafaf7812 */ /* 0x000fc600078ec0ff */
[----:B------:R-:W3:Y:S01]  /*25e0*/  MUFU.EX2 R88, R9 ;  /* 0x0000000900587308 */ /* 0x000ee20000000800 */
[----:B-----5:R-:W-:Y:S01]  /*25f0*/  @!P3 FMUL R154, R154, R154 ;  /* 0x0000009a9a9ab220 */ /* 0x020fe20000400000 */
[----:B------:R-:W-:Y:S01]  /*2600*/  FSETP.GEU.AND P3, PT, R81, -126, PT ;  /* 0xc2fc00005100780b */ /* 0x000fe20003f6e000 */
[----:B------:R-:W-:-:S04]  /*2610*/  @!P5 FMUL R85, R85, 0.5 ;  /* 0x3f0000005555d820 */ /* 0x000fc80000400000 */
[----:B------:R-:W-:Y:S01]  /*2620*/  @!P6 FMUL R5, R5, 0.5 ;  /* 0x3f0000000505e820 */ /* 0x000fe20000400000 */
[----:B------:R4:W5:Y:S01]  /*2630*/  MUFU.EX2 R84, R7 ;  /* 0x0000000700547308 */ /* 0x0009620000000800 */
[----:B--2---:R-:W-:Y:S01]  /*2640*/  @!P1 FMUL R152, R152, R152 ;  /* 0x0000009898989220 */ /* 0x004fe20000400000 */
[----:B------:R-:W-:-:S05]  /*2650*/  FSETP.GEU.AND P1, PT, R77, -126, PT ;  /* 0xc2fc00004d00780b */ /* 0x000fca0003f2e000 */
[----:B------:R-:W-:Y:S01]  /*2660*/  @!P3 FMUL R81, R81, 0.5 ;  /* 0x3f0000005151b820 */ /* 0x000fe20000400000 */
[----:B------:R-:W2:Y:S01]  /*2670*/  MUFU.EX2 R5, R5 ;  /* 0x0000000500057308 */ /* 0x000ea20000000800 */
[--C-:B----4-:R-:W-:Y:S01]  /*2680*/  FFMA R7, R89, UR7, -R153.reuse ;  /* 0x0000000759077c23 */ /* 0x110fe20008000899 */
[----:B------:R-:W-:Y:S01]  /*2690*/  ULDC UR7, c[0x0][0x604] ;  /* 0x0001810000077ab9 */ /* 0x000fe20000000800 */
[----:B---3--:R-:W-:Y:S01]  /*26a0*/  @!P4 FMUL R88, R88, R88 ;  /* 0x000000585858c220 */ /* 0x008fe20000400000 */
[--C-:B------:R-:W-:Y:S01]  /*26b0*/  FFMA R92, R92, UR7, -R153.reuse ;  /* 0x000000075c5c7c23 */ /* 0x100fe20008000899 */
[----:B------:R-:W-:Y:S02]  /*26c0*/  ULDC UR7, c[0x0][0x604] ;  /* 0x0001810000077ab9 */ /* 0x000fe40000000800 */
[--C-:B------:R-:W-:Y:S01]  /*26d0*/  FFMA R11, R93, UR7, -R153.reuse ;  /* 0x000000075d0b7c23 */ /* 0x100fe20008000899 */
[----:B------:R-:W-:Y:S01]  /*26e0*/  ULDC UR7, c[0x0][0x604] ;  /* 0x0001810000077ab9 */ /* 0x000fe20000000800 */
[----:B------:R-:W3:Y:S01]  /*26f0*/  MUFU.EX2 R162, R85 ;  /* 0x0000005500a27308 */ /* 0x000ee20000000800 */
[--C-:B------:R-:W-:Y:S01]  /*2700*/  FFMA R13, R96, UR7, -R153.reuse ;  /* 0x00000007600d7c23 */ /* 0x100fe20008000899 */
[----:B------:R-:W-:Y:S01]  /*2710*/  @!P1 FMUL R77, R77, 0.5 ;  /* 0x3f0000004d4d9820 */ /* 0x000fe20000400000 */
[----:B------:R-:W-:Y:S01]  /*2720*/  ULDC UR7, c[0x0][0x604] ;  /* 0x0001810000077ab9 */ /* 0x000fe20000000800 */
[----:B-----5:R-:W-:Y:S01]  /*2730*/  @!P2 FMUL R84, R84, R84 ;  /* 0x000000545454a220 */ /* 0x020fe20000400000 */
[--C-:B------:R-:W-:Y:S01]  /*2740*/  FFMA R15, R97, UR7, -R153.reuse ;  /* 0x00000007610f7c23 */ /* 0x100fe20008000899 */
[----:B------:R-:W-:Y:S01]  /*2750*/  FSETP.GEU.AND P4, PT, R13, -126, PT ;  /* 0xc2fc00000d00780b */ /* 0x000fe20003f8e000 */
[----:B------:R-:W-:Y:S01]  /*2760*/  ULDC UR7, c[0x0][0x604] ;  /* 0x0001810000077ab9 */ /* 0x000fe20000000800 */
[----:B------:R-:W4:Y:S01]  /*2770*/  MUFU.EX2 R160, R81 ;  /* 0x0000005100a07308 */ /* 0x000f220000000800 */
[----:B------:R-:W-:Y:S01]  /*2780*/  FSETP.GEU.AND P2, PT, R92, -126, PT ;  /* 0xc2fc00005c00780b */ /* 0x000fe20003f4e000 */
[----:B------:R-:W-:Y:S01]  /*2790*/  FFMA R17, R100, UR7, -R153 ;  /* 0x0000000764117c23 */ /* 0x000fe20008000899 */
[----:B--2---:R-:W-:Y:S01]  /*27a0*/  @!P6 FMUL R5, R5, R5 ;  /* 0x000000050505e220 */ /* 0x004fe20000400000 */
[----:B------:R-:W-:-:S02]  /*27b0*/  ULDC UR7, c[0x0][0x604] ;  /* 0x0001810000077ab9 */ /* 0x000fc40000000800 */
[--C-:B------:R-:W-:Y:S01]  /*27c0*/  FFMA R19, R101, UR7, -R153.reuse ;  /* 0x0000000765137c23 */ /* 0x100fe20008000899 */
[----:B------:R-:W-:Y:S01]  /*27d0*/  FSETP.GEU.AND P6, PT, R17, -126, PT ;  /* 0xc2fc00001100780b */ /* 0x000fe20003fce000 */
[----:B------:R-:W2:Y:S01]  /*27e0*/  MUFU.EX2 R158, R77 ;  /* 0x0000004d009e7308 */ /* 0x000ea20000000800 */
[----:B---3--:R-:W-:Y:S01]  /*27f0*/  @!P5 FMUL R162, R162, R162 ;  /* 0x000000a2a2a2d220 */ /* 0x008fe20000400000 */
[----:B------:R-:W-:Y:S01]  /*2800*/  FSETP.GEU.AND P5, PT, R15, -126, PT ;  /* 0xc2fc00000f00780b */ /* 0x000fe20003fae000 */
[----:B------:R-:W-:Y:S01]  /*2810*/  @!P4 FMUL R13, R13, 0.5 ;  /* 0x3f0000000d0dc820 */ /* 0x000fe20000400000 */
[----:B------:R-:W-:Y:S02]  /*2820*/  ULDC UR7, c[0x0][0x604] ;  /* 0x0001810000077ab9 */ /* 0x000fe40000000800 */
[----:B------:R-:W-:Y:S01]  /*2830*/  @!P2 FMUL R92, R92, 0.5 ;  /* 0x3f0000005c5ca820 */ /* 0x000fe20000400000 */
[--C-:B------:R-:W-:Y:S01]  /*2840*/  FFMA R21, R104, UR7, -R153.reuse ;  /* 0x0000000768157c23 */ /* 0x100fe20008000899 */
[----:B------:R-:W-:Y:S01]  /*2850*/  ULDC UR7, c[0x0][0x604] ;  /* 0x0001810000077ab9 */ /* 0x000fe20000000800 */
[----:B----4-:R-:W-:Y:S01]  /*2860*/  @!P3 FMUL R160, R160, R160 ;  /* 0x000000a0a0a0b220 */ /* 0x010fe20000400000 */
[----:B------:R-:W3:Y:S01]  /*2870*/  MUFU.EX2 R13, R13 ;  /* 0x0000000d000d7308 */ /* 0x000ee20000000800 */
[----:B------:R-:W-:Y:S01]  /*2880*/  FSETP.GEU.AND P3, PT, R11, -126, PT ;  /* 0xc2fc00000b00780b */ /* 0x000fe20003f6e000 */
[----:B------:R-:W-:Y:S01]  /*2890*/  @!P6 FMUL R17, R17, 0.5 ;  /* 0x3f0000001111e820 */ /* 0x000fe20000400000 */
[--C-:B------:R-:W-:Y:S01]  /*28a0*/  FFMA R23, R105, UR7, -R153.reuse ;  /* 0x0000000769177c23 */ /* 0x100fe20008000899 */
[----:B------:R-:W-:Y:S01]  /*28b0*/  ULDC UR7, c[0x0][0x604] ;  /* 0x0001810000077ab9 */ /* 0x000fe20000000800 */
[----:B------:R-:W-:Y:S01]  /*28c0*/  @!P5 FMUL R15, R15, 0.5 ;  /* 0x3f0000000f0fd820 */ /* 0x000fe20000400000 */
[----:B------:R-:W-:Y:S01]  /*28d0*/  FFMA R25, R108, UR7, -R153 ;  /* 0x000000076c197c23 */ /* 0x000fe20008000899 */
[----:B--2---:R-:W-:Y:S01]  /*28e0*/  @!P1 FMUL R158, R158, R158 ;  /* 0x0000009e9e9e9220 */ /* 0x004fe20000400000 */
[----:B------:R-:W-:Y:S01]  /*28f0*/  FSETP.GEU.AND P1, PT, R7, -126, PT ;  /* 0xc2fc00000700780b */ /* 0x000fe20003f2e000 */
[----:B------:R-:W2:Y:S01]  /*2900*/  MUFU.EX2 R9, R92 ;  /* 0x0000005c00097308 */ /* 0x000ea20000000800 */
[----:B------:R-:W-:-:S02]  /*2910*/  ULDC UR7, c[0x0][0x604] ;  /* 0x0001810000077ab9 */ /* 0x000fc40000000800 */
[--C-:B------:R-:W-:Y:S01]  /*2920*/  FFMA R29, R109, UR7, -R153.reuse ;  /* 0x000000076d1d7c23 */ /* 0x100fe20008000899 */
[----:B------:R-:W-:Y:S01]  /*2930*/  ULDC UR7, c[0x0][0x604] ;  /* 0x0001810000077ab9 */ /* 0x000fe20000000800 */
[----:B------:R-:W-:Y:S01]  /*2940*/  @!P3 FMUL R11, R11, 0.5 ;  /* 0x3f0000000b0bb820 */ /* 0x000fe20000400000 */
[--C-:B------:R-:W-:Y:S01]  /*2950*/  FFMA R33, R112, UR7, -R153.reuse ;  /* 0x0000000770217c23 */ /* 0x100fe20008000899 */
[----:B------:R-:W-:Y:S01]  /*2960*/  ULDC UR7, c[0x0][0x604] ;  /* 0x0001810000077ab9 */ /* 0x000fe20000000800 */
[----:B------:R-:W4:Y:S01]  /*2970*/  MUFU.EX2 R17, R17 ;  /* 0x0000001100117308 */ /* 0x000f220000000800 */
[----:B---3--:R-:W-:Y:S01]  /*2980*/  @!P4 FMUL R13, R13, R13 ;  /* 0x0000000d0d0dc220 */ /* 0x008fe20000400000 */
[----:B------:R-:W-:Y:S01]  /*2990*/  FSETP.GEU.AND P4, PT, R25, -126, PT ;  /* 0xc2fc00001900780b */ /* 0x000fe20003f8e000 */
[----:B------:R-:W-:Y:S01]  /*29a0*/  FFMA R37, R113, UR7, -R153 ;  /* 0x0000000771257c23 */ /* 0x000fe20008000899 */
[----:B------:R-:W-:Y:S01]  /*29b0*/  @!P1 FMUL R7, R7, 0.5 ;  /* 0x3f00000007079820 */ /* 0x000fe20000400000 */
[----:B------:R-:W-:-:S02]  /*29c0*/  ULDC UR7, c[0x0][0x604] ;  /* 0x0001810000077ab9 */ /* 0x000fc40000000800 */
[--C-:B------:R-:W-:Y:S01]  /*29d0*/  FFMA R41, R116, UR7, -R153.reuse ;  /* 0x0000000774297c23 */ /* 0x100fe20008000899 */
[----:B------:R-:W3:Y:S01]  /*29e0*/  MUFU.EX2 R15, R15 ;  /* 0x0000000f000f7308 */ /* 0x000ee20000000800 */
[----:B--2---:R-:W-:Y:S01]  /*29f0*/  @!P2 FMUL R9, R9, R9 ;  /* 0x000000090909a220 */ /* 0x004fe20000400000 */
[----:B------:R-:W-:Y:S01]  /*2a00*/  FSETP.GEU.AND P2, PT, R21, -126, PT ;  /* 0xc2fc00001500780b */ /* 0x000fe20003f4e000 */
[----:B------:R-:W-:Y:S02]  /*2a10*/  ULDC UR7, c[0x0][0x604] ;  /* 0x0001810000077ab9 */ /* 0x000fe40000000800 */
[--C-:B------:R-:W-:Y:S01]  /*2a20*/  FFMA R45, R117, UR7, -R153.reuse ;  /* 0x00000007752d7c23 */ /* 0x100fe20008000899 */
[----:B------:R-:W-:Y:S01]  /*2a30*/  ULDC UR7, c[0x0][0x604] ;  /* 0x0001810000077ab9 */ /* 0x000fe20000000800 */
[----:B------:R-:W-:Y:S01]  /*2a40*/  @!P4 FMUL R25, R25, 0.5 ;  /* 0x3f0000001919c820 */ /* 0x000fe20000400000 */
[----:B------:R-:W2:Y:S01]  /*2a50*/  MUFU.EX2 R11, R11 ;  /* 0x0000000b000b7308 */ /* 0x000ea20000000800 */
[----:B----4-:R-:W-:Y:S01]  /*2a60*/  @!P6 FMUL R17, R17, R17 ;  /* 0x000000111111e220 */ /* 0x010fe20000400000 */
[----:B------:R-:W-:Y:S01]  /*2a70*/  FSETP.GEU.AND P6, PT, R33, -126, PT ;  /* 0xc2fc00002100780b */ /* 0x000fe20003fce000 */
[----:B------:R-:W-:Y:S01]  /*2a80*/  FFMA R49, R120, UR7, -R153 ;  /* 0x0000000778317c23 */ /* 0x000fe20008000899 */
[----:B------:R-:W-:-:S02]  /*2a90*/  ULDC UR7, c[0x0][0x604] ;  /* 0x0001810000077ab9 */ /* 0x000fc40000000800 */
[--C-:B------:R-:W-:Y:S01]  /*2aa0*/  FFMA R53, R121, UR7, -R153.reuse ;  /* 0x0000000779357c23 */ /* 0x100fe20008000899 */
[----:B------:R-:W-:Y:S01]  /*2ab0*/  @!P2 FMUL R21, R21, 0.5 ;  /* 0x3f0000001515a820 */ /* 0x000fe20000400000 */
[----:B------:R-:W4:Y:S01]  /*2ac0*/  MUFU.EX2 R7, R7 ;  /* 0x0000000700077308 */ /* 0x000f220000000800 */
[----:B---3--:R-:W-:Y:S01]  /*2ad0*/  @!P5 FMUL R15, R15, R15 ;  /* 0x0000000f0f0fd220 */ /* 0x008fe20000400000 */
[----:B------:R-:W-:Y:S01]  /*2ae0*/  FSETP.GEU.AND P5, PT, R29, -126, PT ;  /* 0xc2fc00001d00780b */ /* 0x000fe20003fae000 */
[----:B------:R-:W-:Y:S02]  /*2af0*/  ULDC UR7, c[0x0][0x604] ;  /* 0x0001810000077ab9 */ /* 0x000fe40000000800 */
[--C-:B------:R-:W-:Y:S01]  /*2b00*/  FFMA R57, R124, UR7, -R153.reuse ;  /* 0x000000077c397c23 */ /* 0x100fe20008000899 */
[----:B------:R-:W-:Y:S01]  /*2b10*/  ULDC UR7, c[0x0][0x604] ;  /* 0x0001810000077ab9 */ /* 0x000fe20000000800 */
[----:B------:R-:W-:Y:S01]  /*2b20*/  @!P6 FMUL R33, R33, 0.5 ;  /* 0x3f0000002121e820 */ /* 0x000fe20000400000 */
[----:B------:R-:W3:Y:S01]  /*2b30*/  MUFU.EX2 R25, R25 ;  /* 0x0000001900197308 */ /* 0x000ee20000000800 */
[----:B--2---:R-:W-:Y:S01]  /*2b40*/  @!P3 FMUL R11, R11, R11 ;  /* 0x0000000b0b0bb220 */ /* 0x004fe20000400000 */
[----:B------:R-:W-:Y:S01]  /*2b50*/  FSETP.GEU.AND P3, PT, R23, -126, PT ;  /* 0xc2fc00001700780b */ /* 0x000fe20003f6e000 */
[----:B------:R-:W-:Y:S01]  /*2b60*/  FFMA R61, R125, UR7, -R153 ;  /* 0x000000077d3d7c23 */ /* 0x000fe20008000899 */
[----:B------:R-:W-:-:S02]  /*2b70*/  ULDC UR7, c[0x0][0x604] ;  /* 0x0001810000077ab9 */ /* 0x000fc40000000800 */
[--C-:B------:R-:W-:Y:S01]  /*2b80*/  FFMA R65, R128, UR7, -R153.reuse ;  /* 0x0000000780417c23 */ /* 0x100fe20008000899 */
[----:B------:R-:W-:Y:S01]  /*2b90*/  @!P5 FMUL R29, R29, 0.5 ;  /* 0x3f0000001d1dd820 */ /* 0x000fe20000400000 */
[----:B------:R-:W2:Y:S01]  /*2ba0*/  MUFU.EX2 R21, R21 ;  /* 0x0000001500157308 */ /* 0x000ea20000000800 */
[----:B----4-:R-:W-:Y:S01]  /*2bb0*/  @!P1 FMUL R7, R7, R7 ;  /* 0x0000000707079220 */ /* 0x010fe20000400000 */
[----:B------:R-:W-:Y:S01]  /*2bc0*/  FSETP.GEU.AND P1, PT, R19, -126, PT ;  /* 0xc2fc00001300780b */ /* 0x000fe20003f2e000 */
[----:B------:R-:W-:Y:S02]  /*2bd0*/  ULDC UR7, c[0x0][0x604] ;  /* 0x0001810000077ab9 */ /* 0x000fe40000000800 */
[--C-:B------:R-:W-:Y:S01]  /*2be0*/  FFMA R69, R129, UR7, -R153.reuse ;  /* 0x0000000781457c23 */ /* 0x100fe20008000899 */
[----:B------:R-:W-:Y:S01]  /*2bf0*/  ULDC UR7, c[0x0][0x604] ;  /* 0x0001810000077ab9 */ /* 0x000fe20000000800 */
[----:B------:R-:W-:Y:S01]  /*2c00*/  @!P3 FMUL R23, R23, 0.5 ;  /* 0x3f0000001717b820 */ /* 0x000fe20000400000 */
[----:B------:R-:W4:Y:S01]  /*2c10*/  MUFU.EX2 R33, R33 ;  /* 0x0000002100217308 */ /* 0x000f220000000800 */
[----:B---3--:R-:W-:Y:S01]  /*2c20*/  @!P4 FMUL R25, R25, R25 ;  /* 0x000000191919c220 */ /* 0x008fe20000400000 */
[----:B------:R-:W-:Y:S01]  /*2c30*/  FSETP.GEU.AND P4, PT, R49, -126, PT ;  /* 0xc2fc00003100780b */ /* 0x000fe20003f8e000 */
[----:B------:R-:W-:Y:S01]  /*2c40*/  FFMA R73, R132, UR7, -R153 ;  /* 0x0000000784497c23 */ /* 0x000fe20008000899 */
[----:B------:R-:W-:-:S02]  /*2c50*/  ULDC UR7, c[0x0][0x604] ;  /* 0x0001810000077ab9 */ /* 0x000fc40000000800 */
[--C-:B------:R-:W-:Y:S01]  /*2c60*/  FFMA R77, R133, UR7, -R153.reuse ;  /* 0x00000007854d7c23 */ /* 0x100fe20008000899 */
[----:B------:R-:W-:Y:S01]  /*2c70*/  @!P1 FMUL R19, R19, 0.5 ;  /* 0x3f00000013139820 */ /* 0x000fe20000400000 */
        /* <DEDUP_REMOVED lines=39> */
[----:B------:R-:W-:Y:S01]  /*2ef0*/  ULDC UR7, c[0x0][0x604] ;  /* 0x0001810000077ab9 */ /* 0x000fe20000000800 */
[----:B------:R-:W-:Y:S01]  /*2f00*/  FADD R164, R52, R49 ;  /* 0x0000003134a47221 */ /* 0x000fe20000000000 */
[----:B------:R-:W-:Y:S01]  /*2f10*/  FMUL R155, R155, UR7 ;  /* 0x000000079b9b7c20 */ /* 0x000fe20008400000 */
[----:B------:R-:W-:Y:S01]  /*2f20*/  @!P1 FMUL R37, R37, 0.5 ;  /* 0x3f00000025259820 */ /* 0x000fe20000400000 */
[----:B------:R-:W3:Y:S01]  /*2f30*/  MUFU.EX2 R53, R53 ;  /* 0x0000003500357308 */ /* 0x000ee20000000800 */
[----:B--2---:R-:W-:Y:S01]  /*2f40*/  @!P2 FMUL R41, R41, R41 ;  /* 0x000000292929a220 */ /* 0x004fe20000400000 */
[----:B------:R-:W-:Y:S01]  /*2f50*/  FSETP.GEU.AND P2, PT, R65, -126, PT ;  /* 0xc2fc00004100780b */ /* 0x000fe20003f4e000 */
[----:B------:R-:W-:Y:S01]  /*2f60*/  ULDC UR7, c[0x0][0x604] ;  /* 0x0001810000077ab9 */ /* 0x000fe20000000800 */
[----:B------:R-:W-:Y:S01]  /*2f70*/  F2FP.SATFINITE.E4M3.F32.PACK_AB_MERGE_C R49, R167, R49, RZ ;  /* 0x00000031a731723e */ /* 0x000fe200048070ff */
[--C-:B------:R-:W-:Y:S01]  /*2f80*/  FFMA R105, R26, UR7, -R155.reuse ;  /* 0x000000071a697c23 */ /* 0x100fe2000800089b */
[----:B------:R-:W-:Y:S01]  /*2f90*/  ULDC UR7, c[0x0][0x604] ;  /* 0x0001810000077ab9 */ /* 0x000fe20000000800 */
[----:B------:R-:W-:Y:S01]  /*2fa0*/  @!P4 FMUL R73, R73, 0.5 ;  /* 0x3f0000004949c820 */ /* 0x000fe20000400000 */
[----:B------:R-:W2:Y:S01]  /*2fb0*/  MUFU.EX2 R45, R45 ;  /* 0x0000002d002d7308 */ /* 0x000ea20000000800 */
[----:B----4-:R-:W-:Y:S01]  /*2fc0*/  @!P6 FMUL R57, R57, R57 ;  /* 0x000000393939e220 */ /* 0x010fe20000400000 */
[----:B------:R-:W-:Y:S01]  /*2fd0*/  FSETP.GEU.AND P6, PT, R81, -126, PT ;  /* 0xc2fc00005100780b */ /* 0x000fe20003fce000 */
[----:B------:R-:W-:Y:S01]  /*2fe0*/  FFMA R101, R27, UR7, -R155 ;  /* 0x000000071b657c23 */ /* 0x000fe2000800089b */
[----:B------:R-:W-:Y:S01]  /*2ff0*/  ULDC UR7, c[0x0][0x604] ;  /* 0x0001810000077ab9 */ /* 0x000fe20000000800 */
[----:B------:R-:W-:Y:S01]  /*3000*/  FADD R170, R60, R57 ;  /* 0x000000393caa7221 */ /* 0x000fe20000000000 */
[--C-:B------:R-:W-:Y:S01]  /*3010*/  FFMA R30, R30, UR7, -R155.reuse ;  /* 0x000000071e1e7c23 */ /* 0x100fe2000800089b */
[----:B------:R-:W-:Y:S01]  /*3020*/  @!P2 FMUL R65, R65, 0.5 ;  /* 0x3f0000004141a820 */ /* 0x000fe20000400000 */
[----:B------:R-:W4:Y:S01]  /*3030*/  MUFU.EX2 R37, R37 ;  /* 0x0000002500257308 */ /* 0x000f220000000800 */
[----:B---3--:R-:W-:Y:S01]  /*3040*/  @!P5 FMUL R53, R53, R53 ;  /* 0x000000353535d220 */ /* 0x008fe20000400000 */
[----:B------:R-:W-:Y:S01]  /*3050*/  FSETP.GEU.AND P5, PT, R77, -126, PT ;  /* 0xc2fc00004d00780b */ /* 0x000fe20003fae000 */
[----:B------:R-:W-:Y:S01]  /*3060*/  ULDC UR7, c[0x0][0x604] ;  /* 0x0001810000077ab9 */ /* 0x000fe20000000800 */
[----:B------:R-:W-:Y:S01]  /*3070*/  F2FP.SATFINITE.E4M3.F32.PACK_AB_MERGE_C R57, R167, R57, RZ ;  /* 0x00000039a739723e */ /* 0x000fe200048070ff */
[--C-:B------:R-:W-:Y:S01]  /*3080*/  FFMA R31, R31, UR7, -R155.reuse ;  /* 0x000000071f1f7c23 */ /* 0x100fe2000800089b */
[----:B------:R-:W-:Y:S01]  /*3090*/  ULDC UR7, c[0x0][0x604] ;  /* 0x0001810000077ab9 */ /* 0x000fe20000000800 */
[----:B------:R-:W-:Y:S01]  /*30a0*/  @!P6 FMUL R81, R81, 0.5 ;  /* 0x3f0000005151e820 */ /* 0x000fe20000400000 */
[----:B------:R-:W3:Y:S01]  /*30b0*/  MUFU.EX2 R73, R73 ;  /* 0x0000004900497308 */ /* 0x000ee20000000800 */
[----:B--2---:R-:W-:Y:S01]  /*30c0*/  @!P3 FMUL R45, R45, R45 ;  /* 0x0000002d2d2db220 */ /* 0x004fe20000400000 */
[----:B------:R-:W-:Y:S01]  /*30d0*/  FSETP.GEU.AND P3, PT, R69, -126, PT ;  /* 0xc2fc00004500780b */ /* 0x000fe20003f6e000 */
[----:B------:R-:W-:Y:S01]  /*30e0*/  FFMA R34, R34, UR7, -R155 ;  /* 0x0000000722227c23 */ /* 0x000fe2000800089b */
[----:B------:R-:W-:Y:S01]  /*30f0*/  ULDC UR7, c[0x0][0x604] ;  /* 0x0001810000077ab9 */ /* 0x000fe20000000800 */
[----:B------:R-:W-:Y:S01]  /*3100*/  FADD R52, R56, R53 ;  /* 0x0000003538347221 */ /* 0x000fe20000000000 */
[--C-:B------:R-:W-:Y:S01]  /*3110*/  FFMA R35, R35, UR7, -R155.reuse ;  /* 0x0000000723237c23 */ /* 0x100fe2000800089b */
[----:B------:R-:W-:Y:S01]  /*3120*/  @!P5 FMUL R77, R77, 0.5 ;  /* 0x3f0000004d4dd820 */ /* 0x000fe20000400000 */
[----:B------:R-:W2:Y:S01]  /*3130*/  MUFU.EX2 R65, R65 ;  /* 0x0000004100417308 */ /* 0x000ea20000000800 */
[----:B----4-:R-:W-:Y:S01]  /*3140*/  @!P1 FMUL R37, R37, R37 ;  /* 0x0000002525259220 */ /* 0x010fe20000400000 */
[----:B------:R-:W-:Y:S01]  /*3150*/  FSETP.GEU.AND P1, PT, R61, -126, PT ;  /* 0xc2fc00003d00780b */ /* 0x000fe20003f2e000 */
[----:B------:R-:W-:Y:S01]  /*3160*/  ULDC UR7, c[0x0][0x604] ;  /* 0x0001810000077ab9 */ /* 0x000fe20000000800 */
[----:B------:R-:W-:Y:S01]  /*3170*/  F2FP.SATFINITE.E4M3.F32.PACK_AB_MERGE_C R53, R167, R53, RZ ;  /* 0x00000035a735723e */ /* 0x000fe200048070ff */
        /* <DEDUP_REMOVED lines=9> */
[--C-:B------:R-:W-:Y:S01]  /*3210*/  FFMA R42, R42, UR7, -R155.reuse ;  /* 0x000000072a2a7c23 */ /* 0x100fe2000800089b */
        /* <DEDUP_REMOVED lines=15> */
[----:B------:R-:W-:Y:S01]  /*3310*/  FFMA R47, R47, UR7, -R155 ;  /* 0x000000072f2f7c23 */ /* 0x000fe2000800089b */
[----:B------:R-:W-:Y:S01]  /*3320*/  @!P2 FMUL R89, R89, 0.5 ;  /* 0x3f0000005959a820 */ /* 0x000fe20000400000 */
[----:B------:R-:W4:Y:S01]  /*3330*/  MUFU.EX2 R61, R61 ;  /* 0x0000003d003d7308 */ /* 0x000f220000000800 */
[----:B---3--:R-:W-:Y:S01]  /*3340*/  @!P5 FMUL R77, R77, R77 ;  /* 0x0000004d4d4dd220 */ /* 0x008fe20000400000 */
[----:B------:R-:W-:Y:S01]  /*3350*/  FSETP.GEU.AND P5, PT, R96, -126, PT ;  /* 0xc2fc00006000780b */ /* 0x000fe20003fae000 */
[----:B------:R-:W-:Y:S01]  /*3360*/  ULDC UR7, c[0x0][0x604] ;  /* 0x0001810000077ab9 */ /* 0x000fe20000000800 */
[----:B------:R-:W-:Y:S01]  /*3370*/  FADD R176, R68, R65 ;  /* 0x0000004144b07221 */ /* 0x000fe20000000000 */
[--C-:B------:R-:W-:Y:S01]  /*3380*/  FFMA R50, R50, UR7, -R155.reuse ;  /* 0x0000000732327c23 */ /* 0x100fe2000800089b */
[----:B------:R-:W-:Y:S01]  /*3390*/  ULDC UR7, c[0x0][0x604] ;  /* 0x0001810000077ab9 */ /* 0x000fe20000000800 */
[----:B------:R-:W-:Y:S01]  /*33a0*/  @!P6 FMUL R148, R148, 0.5 ;  /* 0x3f0000009494e820 */ /* 0x000fe20000400000 */
[----:B------:R-:W3:Y:S01]  /*33b0*/  MUFU.EX2 R93, R93 ;  /* 0x0000005d005d7308 */ /* 0x000ee20000000800 */
[----:B--2---:R-:W-:Y:S01]  /*33c0*/  @!P3 FMUL R69, R69, R69 ;  /* 0x000000454545b220 */ /* 0x004fe20000400000 */
[----:B------:R-:W-:Y:S01]  /*33d0*/  FSETP.GEU.AND P3, PT, R92, -126, PT ;  /* 0xc2fc00005c00780b */ /* 0x000fe20003f6e000 */
[--C-:B------:R-:W-:Y:S01]  /*33e0*/  FFMA R51, R51, UR7, -R155.reuse ;  /* 0x0000000733337c23 */ /* 0x100fe2000800089b */
[----:B------:R-:W-:Y:S01]  /*33f0*/  ULDC UR7, c[0x0][0x604] ;  /* 0x0001810000077ab9 */ /* 0x000fe20000000800 */
[----:B------:R-:W-:Y:S01]  /*3400*/  F2FP.SATFINITE.E4M3.F32.PACK_AB_MERGE_C R76, R167, R76, RZ ;  /* 0x0000004ca74c723e */ /* 0x000fe200048070ff */
[----:B------:R-:W-:Y:S01]  /*3410*/  FFMA R54, R54, UR7, -R155 ;  /* 0x0000000736367c23 */ /* 0x000fe2000800089b */
[----:B------:R-:W-:Y:S01]  /*3420*/  @!P5 FMUL R96, R96, 0.5 ;  /* 0x3f0000006060d820 */ /* 0x000fe20000400000 */
[----:B------:R-:W2:Y:S01]  /*3430*/  MUFU.EX2 R89, R89 ;  /* 0x0000005900597308 */ /* 0x000ea20000000800 */
[----:B----4-:R-:W-:Y:S01]  /*3440*/  @!P1 FMUL R61, R61, R61 ;  /* 0x0000003d3d3d9220 */ /* 0x010fe20000400000 */
[----:B------:R-:W-:Y:S01]  /*3450*/  FSETP.GEU.AND P1, PT, R85, -126, PT ;  /* 0xc2fc00005500780b */ /* 0x000fe20003f2e000 */
[----:B------:R-:W-:Y:S01]  /*3460*/  ULDC UR7, c[0x0][0x604] ;  /* 0x0001810000077ab9 */ /* 0x000fe20000000800 */
[----:B------:R-:W-:Y:S01]  /*3470*/  FADD R68, R152, R69 ;  /* 0x0000004598447221 */ /* 0x000fe20000000000 */
[--C-:B------:R-:W-:Y:S01]  /*3480*/  FFMA R55, R55, UR7, -R155.reuse ;  /* 0x0000000737377c23 */ /* 0x100fe2000800089b */
[----:B------:R-:W-:Y:S01]  /*3490*/  ULDC UR7, c[0x0][0x604] ;  /* 0x0001810000077ab9 */ /* 0x000fe20000000800 */
[----:B------:R-:W-:Y:S01]  /*34a0*/  @!P3 FMUL R92, R92, 0.5 ;  /* 0x3f0000005c5cb820 */ /* 0x000fe20000400000 */
[----:B------:R4:W5:Y:S01]  /*34b0*/  MUFU.EX2 R26, R148 ;  /* 0x00000094001a7308 */ /* 0x0009620000000800 */
        /* <DEDUP_REMOVED lines=11> */
[----:B----4-:R-:W-:Y:S01]  /*3570*/  F2FP.SATFINITE.E4M3.F32.PACK_AB_MERGE_C R148, R167, R40, RZ ;  /* 0x00000028a794723e */ /* 0x010fe200048070ff */
[--C-:B------:R-:W-:Y:S01]  /*3580*/  FFMA R62, R62, UR7, -R155.reuse ;  /* 0x000000073e3e7c23 */ /* 0x100fe2000800089b */
[----:B------:R-:W-:Y:S01]  /*3590*/  ULDC UR7, c[0x0][0x604] ;  /* 0x0001810000077ab9 */ /* 0x000fe20000000800 */
[----:B------:R-:W-:Y:S01]  /*35a0*/  @!P4 FMUL R30, R30, 0.5 ;  /* 0x3f0000001e1ec820 */ /* 0x000fe20000400000 */
[----:B------:R-:W2:Y:S01]  /*35b0*/  MUFU.EX2 R92, R92 ;  /* 0x0000005c005c7308 */ /* 0x000ea20000000800 */
[----:B-----5:R-:W-:Y:S01]  /*35c0*/  @!P6 FMUL R26, R26, R26 ;  /* 0x0000001a1a1ae220 */ /* 0x020fe20000400000 */
[----:B------:R-:W-:Y:S01]  /*35d0*/  FSETP.GEU.AND P6, PT, R34, -126, PT ;  /* 0xc2fc00002200780b */ /* 0x000fe20003fce000 */
[----:B------:R-:W-:Y:S01]  /*35e0*/  FFMA R63, R63, UR7, -R155 ;  /* 0x000000073f3f7c23 */ /* 0x000fe2000800089b */
[----:B------:R-:W-:Y:S01]  /*35f0*/  ULDC UR7, c[0x0][0x604] ;  /* 0x0001810000077ab9 */ /* 0x000fe20000000800 */
[----:B------:R-:W-:Y:S01]  /*3600*/  FADD R194, R84, R93 ;  /* 0x0000005d54c27221 */ /* 0x000fe20000000000 */
[----:B------:R-:W-:Y:S01]  /*3610*/  FADD R60, R64, R61 ;  /* 0x0000003d403c7221 */ /* 0x000fe20000000000 */
[----:B------:R-:W-:Y:S01]  /*3620*/  @!P2 FMUL R105, R105, 0.5 ;  /* 0x3f0000006969a820 */ /* 0x000fe20000400000 */
[----:B------:R-:W4:Y:S01]  /*3630*/  MUFU.EX2 R85, R85 ;  /* 0x0000005500557308 */ /* 0x000f220000000800 */
[----:B---3--:R-:W-:Y:S01]  /*3640*/  @!P5 FMUL R96, R96, R96 ;  /* 0x000000606060d220 */ /* 0x008fe20000400000 */
[----:B------:R-:W-:Y:S01]  /*3650*/  FSETP.GEU.AND P5, PT, R31, -126, PT ;  /* 0xc2fc00001f00780b */ /* 0x000fe20003fae000 */
[----:B------:R-:W-:Y:S01]  /*3660*/  FADD R185, R80, R89 ;  /* 0x0000005950b97221 */ /* 0x000fe20000000000 */
[----:B------:R-:W-:Y:S01]  /*3670*/  LOP3.LUT R76, R76, 0xff, RZ, 0xc0, !PT ;  /* 0x000000ff4c4c7812 */ /* 0x000fe200078ec0ff */
[----:B------:R-:W-:Y:S01]  /*3680*/  FADD R187, R160, R96 ;  /* 0x00000060a0bb7221 */ /* 0x000fe20000000000 */
[----:B------:R-:W-:Y:S01]  /*3690*/  F2FP.SATFINITE.E4M3.F32.PACK_AB_MERGE_C R64, R167, R64, RZ ;  /* 0x00000040a740723e */ /* 0x000fe200048070ff */
[----:B------:R-:W-:Y:S01]  /*36a0*/  @!P6 FMUL R34, R34, 0.5 ;  /* 0x3f0000002222e820 */ /* 0x000fe20000400000 */
[----:B------:R3:W5:Y:S01]  /*36b0*/  MUFU.EX2 R117, R30 ;  /* 0x0000001e00757308 */ /* 0x0007620000000800 */
[----:B--2---:R-:W-:Y:S01]  /*36c0*/  @!P3 FMUL R92, R92, R92 ;  /* 0x0000005c5c5cb220 */ /* 0x004fe20000400000 */
[----:B------:R-:W-:Y:S01]  /*36d0*/  FSETP.GEU.AND P3, PT, R101, -126, PT ;  /* 0xc2fc00006500780b */ /* 0x000fe20003f6e000 */
[----:B------:R-:W-:Y:S01]  /*36e0*/  FADD R198, R88, R26 ;  /* 0x0000001a58c67221 */ /* 0x000fe20000000000 */
[----:B------:R-:W-:Y:S01]  /*36f0*/  F2FP.SATFINITE.E4M3.F32.PACK_AB_MERGE_C R154, R167, R154, RZ ;  /* 0x0000009aa79a723e */ /* 0x000fe200048070ff */
[----:B------:R-:W-:Y:S01]  /*3700*/  FADD R188, R158, R92 ;  /* 0x0000005c9ebc7221 */ /* 0x000fe20000000000 */
[----:B------:R-:W-:Y:S01]  /*3710*/  LOP3.LUT R64, R64, 0xffff, RZ, 0xc0, !PT ;  /* 0x0000ffff40407812 */ /* 0x000fe200078ec0ff */
[----:B------:R-:W-:Y:S01]  /*3720*/  @!P5 FMUL R31, R31, 0.5 ;  /* 0x3f0000001f1fd820 */ /* 0x000fe20000400000 */
[----:B------:R-:W2:Y:S01]  /*3730*/  MUFU.EX2 R105, R105 ;  /* 0x0000006900697308 */ /* 0x000ea20000000800 */
[----:B----4-:R-:W-:Y:S01]  /*3740*/  @!P1 FMUL R85, R85, R85 ;  /* 0x0000005555559220 */ /* 0x010fe20000400000 */
[----:B------:R-:W-:Y:S01]  /*3750*/  FSETP.GEU.AND P1, PT, R149, -126, PT ;  /* 0xc2fc00009500780b */ /* 0x000fe20003f2e000 */
[----:B---3--:R-:W-:Y:S01]  /*3760*/  FFMA R30, R66, UR7, -R155 ;  /* 0x00000007421e7c23 */ /* 0x008fe2000800089b */
[----:B------:R-:W-:Y:S01]  /*3770*/  ULDC UR7, c[0x0][0x604] ;  /* 0x0001810000077ab9 */ /* 0x000fe20000000800 */
[----:B------:R-:W-:Y:S01]  /*3780*/  FADD R179, R156, R85 ;  /* 0x000000559cb37221 */ /* 0x000fe20000000000 */
[----:B------:R-:W-:Y:S01]  /*3790*/  F2FP.SATFINITE.E4M3.F32.PACK_AB_MERGE_C R156, R167, R156, RZ ;  /* 0x0000009ca79c723e */ /* 0x000fe200048070ff */
[----:B------:R-:W-:Y:S01]  /*37a0*/  @!P3 FMUL R101, R101, 0.5 ;  /* 0x3f0000006565b820 */ /* 0x000fe20000400000 */
[----:B------:R3:W4:Y:S01]  /*37b0*/  MUFU.EX2 R128, R34 ;  /* 0x0000002200807308 */ /* 0x0007220000000800 */
[----:B-----5:R-:W-:Y:S01]  /*37c0*/  @!P4 FMUL R117, R117, R117 ;  /* 0x000000757575c220 */ /* 0x020fe20000400000 */
[----:B------:R-:W-:-:S02]  /*37d0*/  FSETP.GEU.AND P4, PT, R42, -126, PT ;  /* 0xc2fc00002a00780b */ /* 0x000fc40003f8e000 */
[----:B------:R-:W-:Y:S02]  /*37e0*/  LOP3.LUT R154, R154, 0xffff, RZ, 0xc0, !PT ;  /* 0x0000ffff9a9a7812 */ /* 0x000fe400078ec0ff */
[----:B------:R-:W-:Y:S01]  /*37f0*/  F2FP.SATFINITE.E4M3.F32.PACK_AB_MERGE_C R80, R167, R80, RZ ;  /* 0x00000050a750723e */ /* 0x000fe200048070ff */
[----:B------:R-:W-:Y:S01]  /*3800*/  @!P1 FMUL R149, R149, 0.5 ;  /* 0x3f00000095959820 */ /* 0x000fe20000400000 */
[----:B------:R-:W5:Y:S01]  /*3810*/  MUFU.EX2 R113, R31 ;  /* 0x0000001f00717308 */ /* 0x000f620000000800 */
[----:B--2---:R-:W-:Y:S01]  /*3820*/  @!P2 FMUL R105, R105, R105 ;  /* 0x000000696969a220 */ /* 0x004fe20000400000 */
[----:B------:R-:W-:Y:S01]  /*3830*/  FSETP.GEU.AND P2, PT, R38, -126, PT ;  /* 0xc2fc00002600780b */ /* 0x000fe20003f4e000 */
[----:B---3--:R-:W-:Y:S01]  /*3840*/  FFMA R34, R67, UR7, -R155 ;  /* 0x0000000743227c23 */ /* 0x008fe2000800089b */
[----:B------:R-:W-:Y:S01]  /*3850*/  ULDC UR7, c[0x0][0x604] ;  /* 0x0001810000077ab9 */ /* 0x000fe20000000800 */
[----:B------:R-:W-:Y:S02]  /*3860*/  F2FP.SATFINITE.E4M3.F32.PACK_AB_MERGE_C R158, R167, R158, RZ ;  /* 0x0000009ea79e723e */ /* 0x000fe400048070ff */
[----:B------:R-:W-:Y:S01]  /*3870*/  @!P4 FMUL R42, R42, 0.5 ;  /* 0x3f0000002a2ac820 */ /* 0x000fe20000400000 */
[----:B------:R-:W2:Y:S01]  /*3880*/  MUFU.EX2 R27, R149 ;  /* 0x00000095001b7308 */ /* 0x000ea20000000800 */
[----:B----4-:R-:W-:Y:S01]  /*3890*/  @!P6 FMUL R128, R128, R128 ;  /* 0x000000808080e220 */ /* 0x010fe20000400000 */
[----:B------:R-:W-:-:S02]  /*38a0*/  FSETP.GEU.AND P6, PT, R46, -126, PT ;  /* 0xc2fc00002e00780b */ /* 0x000fc40003fce000 */
[C---:B------:R-:W-:Y:S02]  /*38b0*/  F2FP.SATFINITE.E4M3.F32.PACK_AB_MERGE_C R88, R167.reuse, R88, RZ ;  /* 0x00000058a758723e */ /* 0x040fe400048070ff */
[----:B------:R-:W-:Y:S01]  /*38c0*/  F2FP.SATFINITE.E4M3.F32.PACK_AB_MERGE_C R152, R167, R152, RZ ;  /* 0x00000098a798723e */ /* 0x000fe200048070ff */
[----:B------:R-:W-:Y:S01]  /*38d0*/  @!P2 FMUL R38, R38, 0.5 ;  /* 0x3f0000002626a820 */ /* 0x000fe20000400000 */
[----:B------:R-:W3:Y:S01]  /*38e0*/  MUFU.EX2 R101, R101 ;  /* 0x0000006500657308 */ /* 0x000ee20000000800 */
[----:B-----5:R-:W-:Y:S01]  /*38f0*/  @!P5 FMUL R113, R113, R113 ;  /* 0x000000717171d220 */ /* 0x020fe20000400000 */
[----:B------:R-:W-:Y:S02]  /*3900*/  FSETP.GEU.AND P5, PT, R43, -126, PT ;  /* 0xc2fc00002b00780b */ /* 0x000fe40003fae000 */
[----:B------:R-:W-:Y:S02]  /*3910*/  PRMT R64, R64, 0x7604, R171 ;  /* 0x0000760440407816 */ /* 0x000fe400000000ab */
[----:B------:R-:W-:Y:S01]  /*3920*/  PRMT R154, R154, 0x7604, R175 ;  /* 0x000076049a9a7816 */ /* 0x000fe200000000af */
[----:B------:R-:W-:Y:S01]  /*3930*/  @!P6 FMUL R46, R46, 0.5 ;  /* 0x3f0000002e2ee820 */ /* 0x000fe20000400000 */
[----:B------:R-:W4:Y:S01]  /*3940*/  MUFU.EX2 R136, R42 ;  /* 0x0000002a00887308 */ /* 0x000f220000000800 */
[----:B--2---:R-:W-:Y:S01]  /*3950*/  @!P1 FMUL R27, R27, R27 ;  /* 0x0000001b1b1b9220 */ /* 0x004fe20000400000 */
[----:B------:R-:W-:-:S02]  /*3960*/  FSETP.GEU.AND P1, PT, R35, -126, PT ;  /* 0xc2fc00002300780b */ /* 0x000fc40003f2e000 */
[----:B------:R-:W-:Y:S01]  /*3970*/  LOP3.LUT R80, R80, 0xff, RZ, 0xc0, !PT ;  /* 0x000000ff50507812 */ /* 0x000fe200078ec0ff */
[----:B------:R-:W-:Y:S01]  /*3980*/  FADD R200, R162, R27 ;  /* 0x0000001ba2c87221 */ /* 0x000fe20000000000 */
[----:B------:R-:W-:Y:S01]  /*3990*/  F2FP.SATFINITE.E4M3.F32.PACK_AB_MERGE_C R162, R167, R162, RZ ;  /* 0x000000a2a7a2723e */ /* 0x000fe200048070ff */
[----:B------:R-:W-:Y:S01]  /*39a0*/  @!P5 FMUL R43, R43, 0.5 ;  /* 0x3f0000002b2bd820 */ /* 0x000fe20000400000 */
[----:B------:R2:W5:Y:S01]  /*39b0*/  MUFU.EX2 R129, R38 ;  /* 0x0000002600817308 */ /* 0x0005620000000800 */
[----:B---3--:R-:W-:Y:S01]  /*39c0*/  @!P3 FMUL R101, R101, R101 ;  /* 0x000000656565b220 */ /* 0x008fe20000400000 */
[----:B------:R-:W-:Y:S02]  /*39d0*/  FSETP.GEU.AND P3, PT, R39, -126, PT ;  /* 0xc2fc00002700780b */ /* 0x000fe40003f6e000 */
[----:B------:R-:W-:Y:S02]  /*39e0*/  LOP3.LUT R88, R88, 0xff, RZ, 0xc0, !PT ;  /* 0x000000ff58587812 */ /* 0x000fe400078ec0ff */
[----:B------:R-:W-:Y:S01]  /*39f0*/  LOP3.LUT R152, R152, 0xffff, RZ, 0xc0, !PT ;  /* 0x0000ffff98987812 */ /* 0x000fe200078ec0ff */
[----:B------:R-:W-:Y:S01]  /*3a00*/  @!P1 FMUL R35, R35, 0.5 ;  /* 0x3f00000023239820 */ /* 0x000fe20000400000 */
[----:B------:R3:W1:Y:S01]  /*3a10*/  MUFU.EX2 R145, R46 ;  /* 0x0000002e00917308 */ /* 0x0006620000000800 */
[----:B----4-:R-:W-:Y:S01]  /*3a20*/  @!P4 FMUL R136, R136, R136 ;  /* 0x000000888888c220 */ /* 0x010fe20000400000 */
[----:B------:R-:W-:Y:S01]  /*3a30*/  FSETP.GEU.AND P4, PT, R54, -126, PT ;  /* 0xc2fc00003600780b */ /* 0x000fe20003f8e000 */
[--C-:B--2---:R-:W-:Y:S01]  /*3a40*/  FFMA R38, R70, UR7, -R155.reuse ;  /* 0x0000000746267c23 */ /* 0x104fe2000800089b */
[----:B------:R-:W-:Y:S01]  /*3a50*/  ULDC UR7, c[0x0][0x604] ;  /* 0x0001810000077ab9 */ /* 0x000fe20000000800 */
[----:B------:R-:W-:Y:S01]  /*3a60*/  F2FP.SATFINITE.E4M3.F32.PACK_AB_MERGE_C R84, R167, R84, RZ ;  /* 0x00000054a754723e */ /* 0x000fe200048070ff */
[--C-:B------:R-:W-:Y:S01]  /*3a70*/  FFMA R42, R71, UR7, -R155.reuse ;  /* 0x00000007472a7c23 */ /* 0x100fe2000800089b */
[----:B------:R-:W-:Y:S01]  /*3a80*/  @!P3 FMUL R39, R39, 0.5 ;  /* 0x3f0000002727b820 */ /* 0x000fe20000400000 */
[----:B------:R-:W2:Y:S01]  /*3a90*/  MUFU.EX2 R137, R43 ;  /* 0x0000002b00897308 */ /* 0x000ea20000000800 */
[----:B-----5:R-:W-:Y:S01]  /*3aa0*/  @!P2 FMUL R129, R129, R129 ;  /* 0x000000818181a220 */ /* 0x020fe20000400000 */
[----:B------:R-:W-:Y:S01]  /*3ab0*/  FSETP.GEU.AND P2, PT, R50, -126, PT ;  /* 0xc2fc00003200780b */ /* 0x000fe20003f4e000 */
[----:B------:R-:W-:Y:S01]  /*3ac0*/  ULDC UR7, c[0x0][0x604] ;  /* 0x0001810000077ab9 */ /* 0x000fe20000000800 */
[----:B------:R-:W-:Y:S01]  /*3ad0*/  F2FP.SATFINITE.E4M3.F32.PACK_AB_MERGE_C R160, R167, R160, RZ ;  /* 0x000000a0a7a0723e */ /* 0x000fe200048070ff */
[----:B---3--:R-:W-:Y:S01]  /*3ae0*/  FFMA R46, R74, UR7, -R155 ;  /* 0x000000074a2e7c23 */ /* 0x008fe2000800089b */
[----:B------:R-:W-:Y:S01]  /*3af0*/  ULDC UR7, c[0x0][0x604] ;  /* 0x0001810000077ab9 */ /* 0x000fe20000000800 */
[----:B------:R-:W-:Y:S01]  /*3b00*/  @!P4 FMUL R54, R54, 0.5 ;  /* 0x3f0000003636c820 */ /* 0x000fe20000400000 */
[----:B------:R-:W3:Y:S01]  /*3b10*/  MUFU.EX2 R125, R35 ;  /* 0x00000023007d7308 */ /* 0x000ee20000000800 */
[----:B-1----:R-:W-:Y:S01]  /*3b20*/  @!P6 FMUL R145, R145, R145 ;  /* 0x000000919191e220 */ /* 0x002fe20000400000 */
[----:B------:R-:W-:-:S02]  /*3b30*/  FSETP.GEU.AND P6, PT, R58, -126, PT ;  /* 0xc2fc00003a00780b */ /* 0x000fc40003fce000 */
[----:B------:R-:W-:Y:S02]  /*3b40*/  PRMT R152, R152, 0x7604, R173 ;  /* 0x0000760498987816 */ /* 0x000fe400000000ad */
[----:B------:R-:W-:Y:S01]  /*3b50*/  LOP3.LUT R84, R84, 0xff, RZ, 0xc0, !PT ;  /* 0x000000ff54547812 */ /* 0x000fe200078ec0ff */
[----:B------:R-:W-:Y:S01]  /*3b60*/  @!P2 FMUL R50, R50, 0.5 ;  /* 0x3f0000003232a820 */ /* 0x000fe20000400000 */
[----:B------:R-:W1:Y:S01]  /*3b70*/  MUFU.EX2 R132, R39 ;  /* 0x0000002700847308 */ /* 0x000e620000000800 */
[----:B--2---:R-:W-:Y:S01]  /*3b80*/  @!P5 FMUL R137, R137, R137 ;  /* 0x000000898989d220 */ /* 0x004fe20000400000 */
[----:B------:R-:W-:Y:S02]  /*3b90*/  FSETP.GEU.AND P5, PT, R55, -126, PT ;  /* 0xc2fc00003700780b */ /* 0x000fe40003fae000 */
[C---:B------:R-:W-:Y:S02]  /*3ba0*/  F2FP.SATFINITE.E4M3.F32.PACK_AB_MERGE_C R26, R167.reuse, R26, RZ ;  /* 0x0000001aa71a723e */ /* 0x040fe400048070ff */
[----:B------:R-:W-:Y:S01]  /*3bb0*/  F2FP.SATFINITE.E4M3.F32.PACK_AB_MERGE_C R27, R167, R27, RZ ;  /* 0x0000001ba71b723e */ /* 0x000fe200048070ff */
[----:B------:R-:W-:Y:S01]  /*3bc0*/  @!P6 FMUL R58, R58, 0.5 ;  /* 0x3f0000003a3ae820 */ /* 0x000fe20000400000 */
[----:B------:R-:W2:Y:S01]  /*3bd0*/  MUFU.EX2 R157, R54 ;  /* 0x00000036009d7308 */ /* 0x000ea20000000800 */
[----:B---3--:R-:W-:Y:S01]  /*3be0*/  @!P1 FMUL R125, R125, R125 ;  /* 0x0000007d7d7d9220 */ /* 0x008fe20000400000 */
[----:B------:R-:W-:-:S02]  /*3bf0*/  FSETP.GEU.AND P1, PT, R47, -126, PT ;  /* 0xc2fc00002f00780b */ /* 0x000fc40003f2e000 */
[C---:B------:R-:W-:Y:S02]  /*3c00*/  F2FP.SATFINITE.E4M3.F32.PACK_AB_MERGE_C R61, R167.reuse, R61, RZ ;  /* 0x0000003da73d723e */ /* 0x040fe400048070ff */
[----:B------:R-:W-:Y:S01]  /*3c10*/  F2FP.SATFINITE.E4M3.F32.PACK_AB_MERGE_C R65, R167, R65, RZ ;  /* 0x00000041a741723e */ /* 0x000fe200048070ff */
[----:B------:R-:W-:Y:S01]  /*3c20*/  @!P5 FMUL R55, R55, 0.5 ;  /* 0x3f0000003737d820 */ /* 0x000fe20000400000 */
[----:B------:R3:W4:Y:S01]  /*3c30*/  MUFU.EX2 R149, R50 ;  /* 0x0000003200957308 */ /* 0x0007220000000800 */
[----:B-1----:R-:W-:Y:S01]  /*3c40*/  @!P3 FMUL R132, R132, R132 ;  /* 0x000000848484b220 */ /* 0x002fe20000400000 */
[----:B------:R-:W-:Y:S02]  /*3c50*/  FSETP.GEU.AND P3, PT, R51, -126, PT ;  /* 0xc2fc00003300780b */ /* 0x000fe40003f6e000 */
[C---:B------:R-:W-:Y:S02]  /*3c60*/  F2FP.SATFINITE.E4M3.F32.PACK_AB_MERGE_C R69, R167.reuse, R69, RZ ;  /* 0x00000045a745723e */ /* 0x040fe400048070ff */
[----:B------:R-:W-:Y:S01]  /*3c70*/  F2FP.SATFINITE.E4M3.F32.PACK_AB_MERGE_C R77, R167, R77, RZ ;  /* 0x0000004da74d723e */ /* 0x000fe200048070ff */
[----:B------:R-:W-:Y:S01]  /*3c80*/  @!P1 FMUL R47, R47, 0.5 ;  /* 0x3f0000002f2f9820 */ /* 0x000fe20000400000 */
[----:B------:R1:W5:Y:S01]  /*3c90*/  MUFU.EX2 R168, R58 ;  /* 0x0000003a00a87308 */ /* 0x0003620000000800 */
[----:B--2---:R-:W-:Y:S01]  /*3ca0*/  @!P4 FMUL R157, R157, R157 ;  /* 0x0000009d9d9dc220 */ /* 0x004fe20000400000 */
[----:B------:R-:W-:Y:S01]  /*3cb0*/  FSETP.GEU.AND P4, PT, R30, -126, PT ;  /* 0xc2fc00001e00780b */ /* 0x000fe20003f8e000 */
[--C-:B---3--:R-:W-:Y:S01]  /*3cc0*/  FFMA R50, R75, UR7, -R155.reuse ;  /* 0x000000074b327c23 */ /* 0x108fe2000800089b */
[----:B------:R-:W-:Y:S01]  /*3cd0*/  ULDC UR7, c[0x0][0x604] ;  /* 0x0001810000077ab9 */ /* 0x000fe20000000800 */
[----:B------:R-:W-:Y:S01]  /*3ce0*/  LOP3.LUT R49, R49, 0xff, RZ, 0xc0, !PT ;  /* 0x000000ff31317812 */ /* 0x000fe200078ec0ff */
[--C-:B------:R-:W-:Y:S01]  /*3cf0*/  FFMA R54, R78, UR7, -R155.reuse ;  /* 0x000000074e367c23 */ /* 0x100fe2000800089b */
[----:B------:R-:W-:Y:S01]  /*3d00*/  @!P3 FMUL R51, R51, 0.5 ;  /* 0x3f0000003333b820 */ /* 0x000fe20000400000 */
[----:B------:R-:W2:Y:S01]  /*3d10*/  MUFU.EX2 R161, R55 ;  /* 0x0000003700a17308 */ /* 0x000ea20000000800 */
[----:B----4-:R-:W-:Y:S01]  /*3d20*/  @!P2 FMUL R149, R149, R149 ;  /* 0x000000959595a220 */ /* 0x010fe20000400000 */
[----:B------:R-:W-:Y:S01]  /*3d30*/  FSETP.GEU.AND P2, PT, R62, -126, PT ;  /* 0xc2fc00003e00780b */ /* 0x000fe20003f4e000 */
[----:B------:R-:W-:Y:S01]  /*3d40*/  ULDC UR7, c[0x0][0x604] ;  /* 0x0001810000077ab9 */ /* 0x000fe20000000800 */
[----:B------:R-:W-:Y:S01]  /*3d50*/  F2FP.SATFINITE.E4M3.F32.PACK_AB_MERGE_C R81, R167, R81, RZ ;  /* 0x00000051a751723e */ /* 0x000fe200048070ff */
[----:B-1----:R-:W-:Y:S01]  /*3d60*/  FFMA R58, R79, UR7, -R155 ;  /* 0x000000074f3a7c23 */ /* 0x002fe2000800089b */
[----:B------:R-:W-:Y:S01]  /*3d70*/  ULDC UR7, c[0x0][0x604] ;  /* 0x0001810000077ab9 */ /* 0x000fe20000000800 */
[----:B------:R-:W-:Y:S01]  /*3d80*/  @!P4 FMUL R30, R30, 0.5 ;  /* 0x3f0000001e1ec820 */ /* 0x000fe20000400000 */
[----:B------:R-:W1:Y:S01]  /*3d90*/  MUFU.EX2 R144, R47 ;  /* 0x0000002f00907308 */ /* 0x000e620000000800 */
[----:B-----5:R-:W-:Y:S01]  /*3da0*/  @!P6 FMUL R168, R168, R168 ;  /* 0x000000a8a8a8e220 */ /* 0x020fe20000400000 */
[----:B------:R-:W-:-:S02]  /*3db0*/  FSETP.GEU.AND P6, PT, R38, -126, PT ;  /* 0xc2fc00002600780b */ /* 0x000fc40003fce000 */
[C---:B------:R-:W-:Y:S01]  /*3dc0*/  LOP3.LUT R79, R0.reuse, 0x3, RZ, 0xc0, !PT ;  /* 0x00000003004f7812 */ /* 0x040fe200078ec0ff */
[----:B------:R-:W-:Y:S01]  /*3dd0*/  IMAD.SHL.U32 R0, R0, 0x4, RZ ;  /* 0x0000000400007824 */ /* 0x000fe200078e00ff */
[----:B------:R-:W-:Y:S01]  /*3de0*/  F2FP.SATFINITE.E4M3.F32.PACK_AB_MERGE_C R85, R167, R85, RZ ;  /* 0x00000055a755723e */ /* 0x000fe200048070ff */
[----:B------:R-:W-:Y:S01]  /*3df0*/  @!P2 FMUL R62, R62, 0.5 ;  /* 0x3f0000003e3ea820 */ /* 0x000fe20000400000 */
[----:B------:R3:W4:Y:S01]  /*3e00*/  MUFU.EX2 R153, R51 ;  /* 0x0000003300997308 */ /* 0x0007220000000800 */
[----:B--2---:R-:W-:Y:S01]  /*3e10*/  @!P5 FMUL R161, R161, R161 ;  /* 0x000000a1a1a1d220 */ /* 0x004fe20000400000 */
[----:B------:R-:W-:Y:S01]  /*3e20*/  FSETP.GEU.AND P5, PT, R34, -126, PT ;  /* 0xc2fc00002200780b */ /* 0x000fe20003fae000 */
[----:B------:R-:W-:Y:S01]  /*3e30*/  VIADD R79, R79, 0xffffffff ;  /* 0xffffffff4f4f7836 */ /* 0x000fe20000000000 */
[C---:B------:R-:W-:Y:S02]  /*3e40*/  F2FP.SATFINITE.E4M3.F32.PACK_AB_MERGE_C R89, R167.reuse, R89, RZ ;  /* 0x00000059a759723e */ /* 0x040fe400048070ff */
[----:B------:R-:W-:Y:S01]  /*3e50*/  F2FP.SATFINITE.E4M3.F32.PACK_AB_MERGE_C R92, R167, R92, RZ ;  /* 0x0000005ca75c723e */ /* 0x000fe200048070ff */
[----:B------:R-:W-:Y:S01]  /*3e60*/  @!P6 FMUL R38, R38, 0.5 ;  /* 0x3f0000002626e820 */ /* 0x000fe20000400000 */
[----:B------:R-:W2:Y:S01]  /*3e70*/  MUFU.EX2 R30, R30 ;  /* 0x0000001e001e7308 */ /* 0x000ea20000000800 */
[----:B-1----:R-:W-:Y:S01]  /*3e80*/  @!P1 FMUL R144, R144, R144 ;  /* 0x0000009090909220 */ /* 0x002fe20000400000 */
[----:B------:R-:W-:Y:S01]  /*3e90*/  FSETP.GEU.AND P1, PT, R59, -126, PT ;  /* 0xc2fc00003b00780b */ /* 0x000fe20003f2e000 */
[----:B---3--:R-:W-:Y:S01]  /*3ea0*/  FFMA R51, R139, UR10, -R155 ;  /* 0x0000000a8b337c23 */ /* 0x008fe2000800089b */
[----:B------:R-:W-:Y:S01]  /*3eb0*/  ULDC UR10, c[0x0][0x604] ;  /* 0x00018100000a7ab9 */ /* 0x000fe20000000800 */
[----:B------:R-:W-:Y:S01]  /*3ec0*/  FADD R139, R32, R29 ;  /* 0x0000001d208b7221 */ /* 0x000fe20000000000 */
[----:B------:R-:W-:Y:S01]  /*3ed0*/  FFMA R71, R150, UR10, -R155 ;  /* 0x0000000a96477c23 */ /* 0x000fe2000800089b */
[----:B------:R-:W-:Y:S01]  /*3ee0*/  @!P5 FMUL R34, R34, 0.5 ;  /* 0x3f0000002222d820 */ /* 0x000fe20000400000 */
[----:B------:R1:W3:Y:S01]  /*3ef0*/  MUFU.EX2 R140, R62 ;  /* 0x0000003e008c7308 */ /* 0x0002e20000000800 */
[----:B----4-:R-:W-:Y:S01]  /*3f00*/  @!P3 FMUL R153, R153, R153 ;  /* 0x000000999999b220 */ /* 0x010fe20000400000 */
[----:B------:R-:W-:Y:S01]  /*3f10*/  FSETP.GEU.AND P3, PT, R63, -126, PT ;  /* 0xc2fc00003f00780b */ /* 0x000fe20003f6e000 */
[----:B------:R-:W-:Y:S01]  /*3f20*/  FADD R188, R139, R188 ;  /* 0x000000bc8bbc7221 */ /* 0x000fe20000000000 */
[----:B------:R-:W-:-:S02]  /*3f30*/  F2FP.SATFINITE.E4M3.F32.PACK_AB_MERGE_C R32, R167, R32, RZ ;  /* 0x00000020a720723e */ /* 0x000fc400048070ff */
[----:B------:R-:W-:Y:S01]  /*3f40*/  F2FP.SATFINITE.E4M3.F32.PACK_AB_MERGE_C R29, R167, R29, RZ ;  /* 0x0000001da71d723e */ /* 0x000fe200048070ff */
[----:B------:R-:W-:Y:S01]  /*3f50*/  @!P1 FMUL R59, R59, 0.5 ;  /* 0x3f0000003b3b9820 */ /* 0x000fe20000400000 */
[----:B------:R-:W4:Y:S01]  /*3f60*/  MUFU.EX2 R38, R38 ;  /* 0x0000002600267308 */ /* 0x000f220000000800 */
[----:B--2---:R-:W-:Y:S01]  /*3f70*/  @!P4 FMUL R30, R30, R30 ;  /* 0x0000001e1e1ec220 */ /* 0x004fe20000400000 */
[----:B------:R-:W-:Y:S01]  /*3f80*/  FSETP.GEU.AND P4, PT, R54, -126, PT ;  /* 0xc2fc00003600780b */ /* 0x000fe20003f8e000 */
[--C-:B-1----:R-:W-:Y:S01]  /*3f90*/  FFMA R62, R82, UR7, -R155.reuse ;  /* 0x00000007523e7c23 */ /* 0x102fe2000800089b */
[----:B------:R-:W-:Y:S01]  /*3fa0*/  ULDC UR7, c[0x0][0x604] ;  /* 0x0001810000077ab9 */ /* 0x000fe20000000800 */
[----:B------:R-:W-:Y:S01]  /*3fb0*/  LOP3.LUT R26, R26, 0xff, RZ, 0xc0, !PT ;  /* 0x000000ff1a1a7812 */ /* 0x000fe200078ec0ff */
[----:B------:R-:W-:Y:S01]  /*3fc0*/  FFMA R66, R83, UR7, -R155 ;  /* 0x0000000753427c23 */ /* 0x000fe2000800089b */
[----:B------:R-:W-:Y:S01]  /*3fd0*/  @!P3 FMUL R63, R63, 0.5 ;  /* 0x3f0000003f3fb820 */ /* 0x000fe20000400000 */
[----:B------:R-:W1:Y:S01]  /*3fe0*/  MUFU.EX2 R34, R34 ;  /* 0x0000002200227308 */ /* 0x000e620000000800 */
[----:B---3--:R-:W-:Y:S01]  /*3ff0*/  @!P2 FMUL R140, R140, R140 ;  /* 0x0000008c8c8ca220 */ /* 0x008fe20000400000 */
[----:B------:R-:W-:Y:S01]  /*4000*/  FSETP.GEU.AND P2, PT, R46, -126, PT ;  /* 0xc2fc00002e00780b */ /* 0x000fe20003f4e000 */
[----:B------:R-:W-:Y:S01]  /*4010*/  ULDC UR7, c[0x0][0x604] ;  /* 0x0001810000077ab9 */ /* 0x000fe20000000800 */
[----:B------:R-:W-:-:S02]  /*4020*/  IMAD.U32 R83, RZ, RZ, UR5 ;  /* 0x00000005ff537e24 */ /* 0x000fc4000f8e00ff */
[--C-:B------:R-:W-:Y:S01]  /*4030*/  FFMA R70, R86, UR7, -R155.reuse ;  /* 0x0000000756467c23 */ /* 0x100fe2000800089b */
[----:B------:R-:W-:Y:S01]  /*4040*/  ULDC UR7, c[0x0][0x604] ;  /* 0x0001810000077ab9 */ /* 0x000fe20000000800 */
[----:B------:R-:W-:Y:S01]  /*4050*/  @!P4 FMUL R54, R54, 0.5 ;  /* 0x3f0000003636c820 */ /* 0x000fe20000400000 */
[----:B------:R-:W2:Y:S01]  /*4060*/  MUFU.EX2 R169, R59 ;  /* 0x0000003b00a97308 */ /* 0x000ea20000000800 */
[----:B----4-:R-:W-:Y:S01]  /*4070*/  @!P6 FMUL R38, R38, R38 ;  /* 0x000000262626e220 */ /* 0x010fe20000400000 */
[----:B------:R-:W-:Y:S01]  /*4080*/  FSETP.GEU.AND P6, PT, R62, -126, PT ;  /* 0xc2fc00003e00780b */ /* 0x000fe20003fce000 */
[--C-:B------:R-:W-:Y:S01]  /*4090*/  FFMA R74, R87, UR7, -R155.reuse ;  /* 0x00000007574a7c23 */ /* 0x100fe2000800089b */
[----:B------:R-:W-:Y:S01]  /*40a0*/  ULDC UR7, c[0x0][0x604] ;  /* 0x0001810000077ab9 */ /* 0x000fe20000000800 */
[----:B------:R-:W-:Y:S01]  /*40b0*/  F2FP.SATFINITE.E4M3.F32.PACK_AB_MERGE_C R87, R167, R105, RZ ;  /* 0x00000069a757723e */ /* 0x000fe200048070ff */
[--C-:B------:R-:W-:Y:S01]  /*40c0*/  FFMA R78, R90, UR7, -R155.reuse ;  /* 0x000000075a4e7c23 */ /* 0x100fe2000800089b */
[----:B------:R-:W-:Y:S01]  /*40d0*/  @!P2 FMUL R46, R46, 0.5 ;  /* 0x3f0000002e2ea820 */ /* 0x000fe20000400000 */
[----:B------:R-:W3:Y:S01]  /*40e0*/  MUFU.EX2 R133, R63 ;  /* 0x0000003f00857308 */ /* 0x000ee20000000800 */
[----:B-1----:R-:W-:Y:S01]  /*40f0*/  @!P5 FMUL R34, R34, R34 ;  /* 0x000000222222d220 */ /* 0x002fe20000400000 */
[----:B------:R-:W-:Y:S01]  /*4100*/  FSETP.GEU.AND P5, PT, R58, -126, PT ;  /* 0xc2fc00003a00780b */ /* 0x000fe20003fae000 */
[----:B------:R-:W-:Y:S01]  /*4110*/  ULDC UR7, c[0x0][0x604] ;  /* 0x0001810000077ab9 */ /* 0x000fe20000000800 */
[----:B------:R1:W-:Y:S01]  /*4120*/  SYNCS.ARRIVE.TRANS64.A1T0 RZ, [R83+UR28], RZ ;  /* 0x000000ff53ff79a7 */ /* 0x0003e2000810001c */
[--C-:B------:R-:W-:Y:S01]  /*4130*/  FFMA R82, R91, UR7, -R155.reuse ;  /* 0x000000075b527c23 */ /* 0x100fe2000800089b */
[----:B------:R-:W-:Y:S01]  /*4140*/  ULDC UR7, c[0x0][0x604] ;  /* 0x0001810000077ab9 */ /* 0x000fe20000000800 */
[----:B------:R-:W-:Y:S01]  /*4150*/  @!P6 FMUL R62, R62, 0.5 ;  /* 0x3f0000003e3ee820 */ /* 0x000fe20000400000 */
[----:B------:R-:W4:Y:S01]  /*4160*/  MUFU.EX2 R54, R54 ;  /* 0x0000003600367308 */ /* 0x000f220000000800 */
[----:B--2---:R-:W-:Y:S01]  /*4170*/  @!P1 FMUL R169, R169, R169 ;  /* 0x000000a9a9a99220 */ /* 0x004fe20000400000 */
[----:B------:R-:W-:Y:S01]  /*4180*/  FSETP.GEU.AND P1, PT, R42, -126, PT ;  /* 0xc2fc00002a00780b */ /* 0x000fe20003f2e000 */
[----:B------:R-:W-:Y:S01]  /*4190*/  FFMA R86, R94, UR7, -R155 ;  /* 0x000000075e567c23 */ /* 0x000fe2000800089b */
[----:B------:R-:W-:Y:S01]  /*41a0*/  ULDC UR7, c[0x0][0x604] ;  /* 0x0001810000077ab9 */ /* 0x000fe20000000800 */
[----:B-1----:R-:W-:Y:S01]  /*41b0*/  FADD R83, R6, R7 ;  /* 0x0000000706537221 */ /* 0x002fe20000000000 */
[--C-:B------:R-:W-:Y:S01]  /*41c0*/  FFMA R90, R95, UR7, -R155.reuse ;  /* 0x000000075f5a7c23 */ /* 0x100fe2000800089b */
[----:B------:R-:W-:Y:S01]  /*41d0*/  @!P5 FMUL R58, R58, 0.5 ;  /* 0x3f0000003a3ad820 */ /* 0x000fe20000400000 */
[----:B------:R-:W1:Y:S01]  /*41e0*/  MUFU.EX2 R46, R46 ;  /* 0x0000002e002e7308 */ /* 0x000e620000000800 */
[----:B---3--:R-:W-:Y:S01]  /*41f0*/  @!P3 FMUL R133, R133, R133 ;  /* 0x000000858585b220 */ /* 0x008fe20000400000 */
        /* <DEDUP_REMOVED lines=14> */
[----:B------:R-:W3:Y:S01]  /*42e0*/  MUFU.EX2 R58, R58 ;  /* 0x0000003a003a7308 */ /* 0x000ee20000000800 */
[----:B-1----:R-:W-:Y:S01]  /*42f0*/  @!P2 FMUL R46, R46, R46 ;  /* 0x0000002e2e2ea220 */ /* 0x002fe20000400000 */
[----:B------:R-:W-:Y:S01]  /*4300*/  FSETP.GEU.AND P2, PT, R70, -126, PT ;  /* 0xc2fc00004600780b */ /* 0x000fe20003f4e000 */
[----:B------:R-:W-:Y:S01]  /*4310*/  ULDC UR7, c[0x0][0x604] ;  /* 0x0001810000077ab9 */ /* 0x000fe20000000800 */
[----:B------:R-:W-:Y:S01]  /*4320*/  F2FP.SATFINITE.E4M3.F32.PACK_AB_MERGE_C R10, R167, R10, RZ ;  /* 0x0000000aa70a723e */ /* 0x000fe200048070ff */
[--C-:B------:R-:W-:Y:S01]  /*4330*/  FFMA R102, R103, UR7, -R155.reuse ;  /* 0x0000000767667c23 */ /* 0x100fe2000800089b */
[----:B------:R-:W-:Y:S01]  /*4340*/  ULDC UR7, c[0x0][0x604] ;  /* 0x0001810000077ab9 */ /* 0x000fe20000000800 */
[----:B------:R-:W-:Y:S01]  /*4350*/  @!P4 FMUL R78, R78, 0.5 ;  /* 0x3f0000004e4ec820 */ /* 0x000fe20000400000 */
[----:B------:R-:W1:Y:S01]  /*4360*/  MUFU.EX2 R42, R42 ;  /* 0x0000002a002a7308 */ /* 0x000e620000000800 */
[----:B--2---:R-:W-:Y:S01]  /*4370*/  @!P6 FMUL R62, R62, R62 ;  /* 0x0000003e3e3ee220 */ /* 0x004fe20000400000 */
[----:B------:R-:W-:Y:S01]  /*4380*/  FSETP.GEU.AND P6, PT, R86, -126, PT ;  /* 0xc2fc00005600780b */ /* 0x000fe20003fce000 */
[--C-:B------:R-:W-:Y:S01]  /*4390*/  FFMA R104, R106, UR7, -R155.reuse ;  /* 0x000000076a687c23 */ /* 0x100fe2000800089b */
[----:B------:R-:W-:Y:S01]  /*43a0*/  ULDC UR7, c[0x0][0x604] ;  /* 0x0001810000077ab9 */ /* 0x000fe20000000800 */
[----:B------:R-:W-:Y:S01]  /*43b0*/  LOP3.LUT R10, R10, 0xff, RZ, 0xc0, !PT ;  /* 0x000000ff0a0a7812 */ /* 0x000fe200078ec0ff */
[--C-:B------:R-:W-:Y:S01]  /*43c0*/  FFMA R106, R107, UR7, -R155.reuse ;  /* 0x000000076b6a7c23 */ /* 0x100fe2000800089b */
[----:B------:R-:W-:Y:S01]  /*43d0*/  @!P2 FMUL R70, R70, 0.5 ;  /* 0x3f0000004646a820 */ /* 0x000fe20000400000 */
[----:B------:R-:W2:Y:S01]  /*43e0*/  MUFU.EX2 R50, R50 ;  /* 0x0000003200327308 */ /* 0x000ea20000000800 */
        /* <DEDUP_REMOVED lines=8> */
[----:B-1----:R-:W-:Y:S01]  /*4470*/  @!P1 FMUL R42, R42, R42 ;  /* 0x0000002a2a2a9220 */ /* 0x002fe20000400000 */
[----:B------:R-:W-:Y:S01]  /*4480*/  FSETP.GEU.AND P1, PT, R66, -126, PT ;  /* 0xc2fc00004200780b */ /* 0x000fe20003f2e000 */
[--C-:B------:R-:W-:Y:S01]  /*4490*/  FFMA R110, R111, UR7, -R155.reuse ;  /* 0x000000076f6e7c23 */ /* 0x100fe2000800089b */
[----:B------:R-:W-:Y:S01]  /*44a0*/  ULDC UR7, c[0x0][0x604] ;  /* 0x0001810000077ab9 */ /* 0x000fe20000000800 */
[C---:B------:R-:W-:Y:S01]  /*44b0*/  F2FP.SATFINITE.E4M3.F32.PACK_AB_MERGE_C R7, R167.reuse, R7, RZ ;  /* 0x00000007a707723e */ /* 0x040fe200048070ff */
[--C-:B------:R-:W-:Y:S01]  /*44c0*/  FFMA R112, R114, UR7, -R155.reuse ;  /* 0x0000000772707c23 */ /* 0x100fe2000800089b */
[----:B------:R-:W-:Y:S01]  /*44d0*/  @!P5 FMUL R82, R82, 0.5 ;  /* 0x3f0000005252d820 */ /* 0x000fe20000400000 */
[----:B------:R-:W1:Y:S01]  /*44e0*/  MUFU.EX2 R70, R70 ;  /* 0x0000004600467308 */ /* 0x000e620000000800 */
        /* <DEDUP_REMOVED lines=8> */
[----:B---3--:R-:W-:Y:S01]  /*4570*/  @!P4 FMUL R78, R78, R78 ;  /* 0x0000004e4e4ec220 */ /* 0x008fe20000400000 */
[----:B------:R-:W-:Y:S01]  /*4580*/  FSETP.GEU.AND P4, PT, R100, -126, PT ;  /* 0xc2fc00006400780b */ /* 0x000fe20003f8e000 */
[--C-:B------:R-:W-:Y:S01]  /*4590*/  FFMA R116, R118, UR7, -R155.reuse ;  /* 0x0000000776747c23 */ /* 0x100fe2000800089b */
        /* <DEDUP_REMOVED lines=33> */
[----:B------:R-:W-:Y:S01]  /*47b0*/  FADD R95, R101, R82 ;  /* 0x00000052655f7221 */ /* 0x000fe20000000000 */
[----:B------:R-:W-:Y:S01]  /*47c0*/  FFMA R35, R131, UR7, -R155 ;  /* 0x0000000783237c23 */ /* 0x000fe2000800089b */
[----:B------:R-:W-:Y:S01]  /*47d0*/  @!P5 FMUL R102, R102, 0.5 ;  /* 0x3f0000006666d820 */ /* 0x000fe20000400000 */
[----:B------:R-:W1:Y:S01]  /*47e0*/  MUFU.EX2 R94, R94 ;  /* 0x0000005e005e7308 */ /* 0x000e620000000800 */
[----:B--2---:R-:W-:Y:S01]  /*47f0*/  @!P3 FMUL R74, R74, R74 ;  /* 0x0000004a4a4ab220 */ /* 0x004fe20000400000 */
[----:B------:R-:W-:Y:S01]  /*4800*/  FSETP.GEU.AND P3, PT, R98, -126, PT ;  /* 0xc2fc00006200780b */ /* 0x000fe20003f6e000 */
[----:B------:R-:W-:Y:S01]  /*4810*/  ULDC UR7, c[0x0][0x604] ;  /* 0x0001810000077ab9 */ /* 0x000fe20000000800 */
[----:B------:R-:W-:Y:S01]  /*4820*/  FADD R101, R12, R11 ;  /* 0x0000000b0c657221 */ /* 0x000fe20000000000 */
        /* <DEDUP_REMOVED lines=8> */
[----:B------:R-:W-:Y:S01]  /*48b0*/  F2FP.SATFINITE.E4M3.F32.PACK_AB_MERGE_C R12, R167, R113, RZ ;  /* 0x00000071a70c723e */ /* 0x000fe200048070ff */
[----:B------:R-:W-:Y:S01]  /*48c0*/  FFMA R47, R138, UR7, -R155 ;  /* 0x000000078a2f7c23 */ /* 0x000fe2000800089b */
[----:B------:R-:W-:Y:S01]  /*48d0*/  @!P3 FMUL R98, R98, 0.5 ;  /* 0x3f0000006262b820 */ /* 0x000fe20000400000 */
[----:B------:R-:W3:Y:S01]  /*48e0*/  MUFU.EX2 R102, R102 ;  /* 0x0000006600667308 */ /* 0x000ee20000000800 */
[----:B-1----:R-:W-:Y:S01]  /*48f0*/  @!P2 FMUL R94, R94, R94 ;  /* 0x0000005e5e5ea220 */ /* 0x002fe20000400000 */
[----:B------:R-:W-:Y:S01]  /*4900*/  FSETP.GEU.AND P2, PT, R108, -126, PT ;  /* 0xc2fc00006c00780b */ /* 0x000fe20003f4e000 */
[----:B------:R-:W-:Y:S01]  /*4910*/  ULDC UR7, c[0x0][0x604] ;  /* 0x0001810000077ab9 */ /* 0x000fe20000000800 */
[----:B------:R-:W-:Y:S01]  /*4920*/  FADD R138, R28, R25 ;  /* 0x000000191c8a7221 */ /* 0x000fe20000000000 */
        /* <DEDUP_REMOVED lines=8> */
[C---:B------:R-:W-:Y:S01]  /*49b0*/  F2FP.SATFINITE.E4M3.F32.PACK_AB_MERGE_C R117, R167.reuse, R16, RZ ;  /* 0x00000010a775723e */ /* 0x040fe200048070ff */
        /* <DEDUP_REMOVED lines=13> */
[----:B------:R-:W-:Y:S01]  /*4a90*/  FFMA R63, R151, UR7, -R155 ;  /* 0x00000007973f7c23 */ /* 0x000fe2000800089b */
[----:B------:R-:W-:Y:S01]  /*4aa0*/  PRMT R10, R105, 0x7604, R10 ;  /* 0x00007604690a7816 */ /* 0x000fe2000000000a */
[----:B------:R-:W-:Y:S01]  /*4ab0*/  FADD R107, R113, R90 ;  /* 0x0000005a716b7221 */ /* 0x000fe20000000000 */
[----:B------:R-:W-:Y:S01]  /*4ac0*/  FADD R113, R16, R15 ;  /* 0x0000000f10717221 */ /* 0x000fe20000000000 */
[----:B------:R-:W-:Y:S01]  /*4ad0*/  @!P5 FMUL R114, R114, 0.5 ;  /* 0x3f0000007272d820 */ /* 0x000fe20000400000 */
[----:B------:R-:W1:Y:S01]  /*4ae0*/  MUFU.EX2 R108, R108 ;  /* 0x0000006c006c7308 */ /* 0x000e620000000800 */
[----:B--2---:R-:W-:Y:S01]  /*4af0*/  @!P3 FMUL R98, R98, R98 ;  /* 0x000000626262b220 */ /* 0x004fe20000400000 */
[----:B------:R-:W-:Y:S01]  /*4b00*/  FSETP.GEU.AND P3, PT, R110, -126, PT ;  /* 0xc2fc00006e00780b */ /* 0x000fe20003f6e000 */
[----:B------:R-:W-:Y:S01]  /*4b10*/  FADD R121, R128, R94 ;  /* 0x0000005e80797221 */ /* 0x000fe20000000000 */
[----:B------:R-:W-:Y:S01]  /*4b20*/  F2FP.SATFINITE.E4M3.F32.PACK_AB_MERGE_C R115, R167, R128, RZ ;  /* 0x00000080a773723e */ /* 0x000fe200048070ff */
[----:B------:R-:W-:Y:S01]  /*4b30*/  FADD R119, R125, R98 ;  /* 0x000000627d777221 */ /* 0x000fe20000000000 */
[----:B------:R-:W-:Y:S01]  /*4b40*/  F2FP.SATFINITE.E4M3.F32.PACK_AB_MERGE_C R16, R167, R125, RZ ;  /* 0x0000007da710723e */ /* 0x000fe200048070ff */
[----:B------:R-:W-:Y:S01]  /*4b50*/  @!P1 FMUL R106, R106, 0.5 ;  /* 0x3f0000006a6a9820 */ /* 0x000fe20000400000 */
[----:B------:R-:W2:Y:S01]  /*4b60*/  MUFU.EX2 R116, R116 ;  /* 0x0000007400747308 */ /* 0x000ea20000000800 */
[----:B---3--:R-:W-:Y:S01]  /*4b70*/  @!P4 FMUL R112, R112, R112 ;  /* 0x000000707070c220 */ /* 0x008fe20000400000 */
[----:B------:R-:W-:Y:S01]  /*4b80*/  FSETP.GEU.AND P4, PT, R124, -126, PT ;  /* 0xc2fc00007c00780b */ /* 0x000fe20003f8e000 */
[----:B------:R-:W-:Y:S01]  /*4b90*/  FADD R125, R20, R19 ;  /* 0x00000013147d7221 */ /* 0x000fe20000000000 */
[----:B------:R-:W-:Y:S01]  /*4ba0*/  LOP3.LUT R105, R32, 0xffff, RZ, 0xc0, !PT ;  /* 0x0000ffff20697812 */ /* 0x000fe200078ec0ff */
[----:B------:R-:W-:Y:S01]  /*4bb0*/  FADD R130, R129, R100 ;  /* 0x0000006481827221 */ /* 0x000fe20000000000 */
[C---:B------:R-:W-:Y:S01]  /*4bc0*/  F2FP.SATFINITE.E4M3.F32.PACK_AB_MERGE_C R128, R167.reuse, R20, RZ ;  /* 0x00000014a780723e */ /* 0x040fe200048070ff */
[----:B------:R-:W-:Y:S01]  /*4bd0*/  @!P3 FMUL R110, R110, 0.5 ;  /* 0x3f0000006e6eb820 */ /* 0x000fe20000400000 */
[----:B------:R-:W3:Y:S01]  /*4be0*/  MUFU.EX2 R114, R114 ;  /* 0x0000007200727308 */ /* 0x000ee20000000800 */
[----:B-1----:R-:W-:Y:S01]  /*4bf0*/  @!P2 FMUL R108, R108, R108 ;  /* 0x0000006c6c6ca220 */ /* 0x002fe20000400000 */
[----:B------:R-:W-:Y:S01]  /*4c00*/  FSETP.GEU.AND P2, PT, R120, -126, PT ;  /* 0xc2fc00007800780b */ /* 0x000fe20003f4e000 */
[----:B------:R-:W-:Y:S01]  /*4c10*/  FADD R131, R22, R21 ;  /* 0x0000001516837221 */ /* 0x000fe20000000000 */
[C---:B------:R-:W-:Y:S01]  /*4c20*/  F2FP.SATFINITE.E4M3.F32.PACK_AB_MERGE_C R127, R167.reuse, R129, RZ ;  /* 0x00000081a77f723e */ /* 0x040fe200048070ff */
[----:B------:R-:W-:Y:S01]  /*4c30*/  FADD R129, R132, R102 ;  /* 0x0000006684817221 */ /* 0x000fe20000000000 */
[----:B------:R-:W-:Y:S01]  /*4c40*/  F2FP.SATFINITE.E4M3.F32.PACK_AB_MERGE_C R142, R167, R145, RZ ;  /* 0x00000091a78e723e */ /* 0x000fe200048070ff */
[----:B------:R-:W-:Y:S01]  /*4c50*/  @!P4 FMUL R124, R124, 0.5 ;  /* 0x3f0000007c7cc820 */ /* 0x000fe20000400000 */
[----:B------:R-:W1:Y:S01]  /*4c60*/  MUFU.EX2 R106, R106 ;  /* 0x0000006a006a7308 */ /* 0x000e620000000800 */
[----:B--2---:R-:W-:Y:S01]  /*4c70*/  @!P6 FMUL R116, R116, R116 ;  /* 0x000000747474e220 */ /* 0x004fe20000400000 */
[----:B------:R-:W-:Y:S01]  /*4c80*/  FSETP.GEU.AND P6, PT, R31, -126, PT ;  /* 0xc2fc00001f00780b */ /* 0x000fe20003fce000 */
[----:B------:R-:W-:Y:S01]  /*4c90*/  FADD R146, R40, R37 ;  /* 0x0000002528927221 */ /* 0x000fe20000000000 */
[----:B------:R-:W-:Y:S01]  /*4ca0*/  LOP3.LUT R32, R7, 0xffff, RZ, 0xc0, !PT ;  /* 0x0000ffff07207812 */ /* 0x000fe200078ec0ff */
        /* <DEDUP_REMOVED lines=9> */
[----:B------:R-:W-:Y:S01]  /*4d40*/  LOP3.LUT R28, R28, 0xff, RZ, 0xc0, !PT ;  /* 0x000000ff1c1c7812 */ /* 0x000fe200078ec0ff */
[----:B------:R-:W-:Y:S01]  /*4d50*/  @!P6 FMUL R31, R31, 0.5 ;  /* 0x3f0000001f1fe820 */ /* 0x000fe20000400000 */
[----:B------:R-:W3:Y:S01]  /*4d60*/  MUFU.EX2 R124, R124 ;  /* 0x0000007c007c7308 */ /* 0x000ee20000000800 */
[----:B-1----:R-:W-:Y:S01]  /*4d70*/  @!P1 FMUL R106, R106, R106 ;  /* 0x0000006a6a6a9220 */ /* 0x002fe20000400000 */
[----:B------:R-:W-:Y:S01]  /*4d80*/  FSETP.GEU.AND P1, PT, R118, -126, PT ;  /* 0xc2fc00007600780b */ /* 0x000fe20003f2e000 */
[----:B------:R-:W-:Y:S01]  /*4d90*/  FADD R145, R36, R33 ;  /* 0x0000002124917221 */ /* 0x000fe20000000000 */
[----:B------:R-:W-:Y:S01]  /*4da0*/  F2FP.SATFINITE.E4M3.F32.PACK_AB_MERGE_C R24, R167, R24, RZ ;  /* 0x00000018a718723e */ /* 0x000fe200048070ff */
[----:B------:R-:W-:Y:S01]  /*4db0*/  FADD R150, R149, R112 ;  /* 0x0000007095967221 */ /* 0x000fe20000000000 */
[----:B------:R-:W-:Y:S01]  /*4dc0*/  F2FP.SATFINITE.E4M3.F32.PACK_AB_MERGE_C R22, R167, R22, RZ ;  /* 0x00000016a716723e */ /* 0x000fe200048070ff */
[----:B------:R-:W-:Y:S01]  /*4dd0*/  @!P5 FMUL R126, R126, 0.5 ;  /* 0x3f0000007e7ed820 */ /* 0x000fe20000400000 */
[----:B------:R-:W1:Y:S01]  /*4de0*/  MUFU.EX2 R120, R120 ;  /* 0x0000007800787308 */ /* 0x000e620000000800 */
[----:B--2---:R-:W-:Y:S01]  /*4df0*/  @!P3 FMUL R110, R110, R110 ;  /* 0x0000006e6e6eb220 */ /* 0x004fe20000400000 */
[----:B------:R-:W-:Y:S01]  /*4e00*/  FSETP.GEU.AND P3, PT, R122, -126, PT ;  /* 0xc2fc00007a00780b */ /* 0x000fe20003f6e000 */
[----:B------:R-:W-:Y:S01]  /*4e10*/  FADD R83, R83, R52 ;  /* 0x0000003453537221 */ /* 0x000fe20000000000 */
[----:B------:R-:W-:Y:S01]  /*4e20*/  PRMT R28, R105, 0x7604, R28 ;  /* 0x00007604691c7816 */ /* 0x000fe2000000001c */
[----:B------:R-:W-:Y:S01]  /*4e30*/  FADD R132, R132, R179 ;  /* 0x000000b384847221 */ /* 0x000fe20000000000 */
[----:B------:R-:W-:Y:S01]  /*4e40*/  LOP3.LUT R22, R22, 0xff, RZ, 0xc0, !PT ;  /* 0x000000ff16167812 */ /* 0x000fe200078ec0ff */
[----:B------:R-:W-:Y:S01]  /*4e50*/  @!P1 FMUL R118, R118, 0.5 ;  /* 0x3f00000076769820 */ /* 0x000fe20000400000 */
[----:B------:R-:W2:Y:S01]  /*4e60*/  MUFU.EX2 R31, R31 ;  /* 0x0000001f001f7308 */ /* 0x000ea20000000800 */
[----:B---3--:R-:W-:Y:S01]  /*4e70*/  @!P4 FMUL R124, R124, R124 ;  /* 0x0000007c7c7cc220 */ /* 0x008fe20000400000 */
[----:B------:R-:W-:Y:S01]  /*4e80*/  FSETP.GEU.AND P4, PT, R47, -126, PT ;  /* 0xc2fc00002f00780b */ /* 0x000fe20003f8e000 */
[----:B------:R-:W-:Y:S01]  /*4e90*/  FADD R151, R44, R41 ;  /* 0x000000292c977221 */ /* 0x000fe20000000000 */
[----:B------:R-:W-:Y:S01]  /*4ea0*/  F2FP.SATFINITE.E4M3.F32.PACK_AB_MERGE_C R147, R167, R149, RZ ;  /* 0x00000095a793723e */ /* 0x000fe200048070ff */
[----:B------:R-:W-:Y:S01]  /*4eb0*/  FADD R149, R153, R114 ;  /* 0x0000007299957221 */ /* 0x000fe20000000000 */
[----:B------:R-:W-:Y:S01]  /*4ec0*/  F2FP.SATFINITE.E4M3.F32.PACK_AB_MERGE_C R40, R167, R153, RZ ;  /* 0x00000099a728723e */ /* 0x000fe200048070ff */
[----:B------:R-:W-:Y:S01]  /*4ed0*/  @!P3 FMUL R122, R122, 0.5 ;  /* 0x3f0000007a7ab820 */ /* 0x000fe20000400000 */
[----:B------:R-:W3:Y:S01]  /*4ee0*/  MUFU.EX2 R126, R126 ;  /* 0x0000007e007e7308 */ /* 0x000ee20000000800 */
[----:B-1----:R-:W-:Y:S01]  /*4ef0*/  @!P2 FMUL R120, R120, R120 ;  /* 0x000000787878a220 */ /* 0x002fe20000400000 */
[----:B------:R-:W-:Y:S01]  /*4f00*/  FSETP.GEU.AND P2, PT, R39, -126, PT ;  /* 0xc2fc00002700780b */ /* 0x000fe20003f4e000 */
[----:B------:R-:W-:Y:S01]  /*4f10*/  FADD R153, R48, R45 ;  /* 0x0000002d30997221 */ /* 0x000fe20000000000 */
[----:B------:R-:W-:Y:S01]  /*4f20*/  FADD R113, R113, R68 ;  /* 0x0000004471717221 */ /* 0x000fe20000000000 */
[----:B------:R-:W-:Y:S01]  /*4f30*/  FADD R56, R168, R120 ;  /* 0x00000078a8387221 */ /* 0x000fe20000000000 */
[----:B------:R-:W-:Y:S01]  /*4f40*/  F2FP.SATFINITE.E4M3.F32.PACK_AB_MERGE_C R168, R167, R168, RZ ;  /* 0x000000a8a7a8723e */ /* 0x000fe200048070ff */
[----:B------:R-:W-:Y:S01]  /*4f50*/  @!P4 FMUL R47, R47, 0.5 ;  /* 0x3f0000002f2fc820 */ /* 0x000fe20000400000 */
[----:B------:R-:W1:Y:S01]  /*4f60*/  MUFU.EX2 R118, R118 ;  /* 0x0000007600767308 */ /* 0x000e620000000800 */
[----:B--2---:R-:W-:Y:S01]  /*4f70*/  @!P6 FMUL R31, R31, R31 ;  /* 0x0000001f1f1fe220 */ /* 0x004fe20000400000 */
[----:B------:R-:W-:Y:S01]  /*4f80*/  FSETP.GEU.AND P6, PT, R55, -126, PT ;  /* 0xc2fc00003700780b */ /* 0x000fe20003fce000 */
[----:B------:R-:W-:Y:S01]  /*4f90*/  FADD R146, R146, R187 ;  /* 0x000000bb92927221 */ /* 0x000fe20000000000 */
[C---:B------:R-:W-:Y:S01]  /*4fa0*/  F2FP.SATFINITE.E4M3.F32.PACK_AB_MERGE_C R44, R167.reuse, R44, RZ ;  /* 0x0000002ca72c723e */ /* 0x040fe200048070ff */
[----:B------:R-:W-:Y:S01]  /*4fb0*/  FADD R172, R140, R124 ;  /* 0x0000007c8cac7221 */ /* 0x000fe20000000000 */
[----:B------:R-:W-:Y:S01]  /*4fc0*/  F2FP.SATFINITE.E4M3.F32.PACK_AB_MERGE_C R48, R167, R48, RZ ;  /* 0x00000030a730723e */ /* 0x000fe200048070ff */
[----:B------:R-:W-:Y:S01]  /*4fd0*/  @!P2 FMUL R39, R39, 0.5 ;  /* 0x3f0000002727a820 */ /* 0x000fe20000400000 */
[----:B------:R-:W2:Y:S01]  /*4fe0*/  MUFU.EX2 R122, R122 ;  /* 0x0000007a007a7308 */ /* 0x000ea20000000800 */
[----:B---3--:R-:W-:Y:S01]  /*4ff0*/  @!P5 FMUL R126, R126, R126 ;  /* 0x0000007e7e7ed220 */ /* 0x008fe20000400000 */
[----:B------:R-:W-:Y:S01]  /*5000*/  FSETP.GEU.AND P5, PT, R51, -126, PT ;  /* 0xc2fc00003300780b */ /* 0x000fe20003fae000 */
[----:B------:R-:W-:Y:S01]  /*5010*/  FADD R186, R131, R186 ;  /* 0x000000ba83ba7221 */ /* 0x000fe20000000000 */
[----:B------:R-:W-:Y:S01]  /*5020*/  FADD R72, R125, R72 ;  /* 0x000000487d487221 */ /* 0x000fe20000000000 */
[----:B------:R-:W-:Y:S01]  /*5030*/  FADD R123, R18, R17 ;  /* 0x00000011127b7221 */ /* 0x000fe20000000000 */
[----:B------:R-:W-:Y:S01]  /*5040*/  F2FP.SATFINITE.E4M3.F32.PACK_AB_MERGE_C R140, R167, R140, RZ ;  /* 0x0000008ca78c723e */ /* 0x000fe200048070ff */
[----:B------:R-:W-:Y:S01]  /*5050*/  @!P6 FMUL R55, R55, 0.5 ;  /* 0x3f0000003737e820 */ /* 0x000fe20000400000 */
[----:B------:R-:W3:Y:S01]  /*5060*/  MUFU.EX2 R47, R47 ;  /* 0x0000002f002f7308 */ /* 0x000ee20000000800 */
[----:B-1----:R-:W-:Y:S01]  /*5070*/  @!P1 FMUL R118, R118, R118 ;  /* 0x0000007676769220 */ /* 0x002fe20000400000 */
[----:B------:R-:W-:Y:S01]  /*5080*/  FSETP.GEU.AND P1, PT, R35, -126, PT ;  /* 0xc2fc00002300780b */ /* 0x000fe20003f2e000 */
[----:B------:R-:W-:Y:S01]  /*5090*/  FADD R111, R111, R176 ;  /* 0x000000b06f6f7221 */ /* 0x000fe20000000000 */
[----:B------:R-:W-:Y:S01]  /*50a0*/  F2FP.SATFINITE.E4M3.F32.PACK_AB_MERGE_C R11, R167, R11, RZ ;  /* 0x0000000ba70b723e */ /* 0x000fe200048070ff */
        /* <DEDUP_REMOVED lines=14> */
[----:B------:R-:W-:Y:S01]  /*5190*/  IMAD.U32 R7, R140, 0x10000, RZ ;  /* 0x000100008c077824 */ /* 0x000fe200078e00ff */
[C---:B------:R-:W-:Y:S01]  /*51a0*/  F2FP.SATFINITE.E4M3.F32.PACK_AB_MERGE_C R9, R167.reuse, R9, RZ ;  /* 0x00000009a709723e */ /* 0x040fe200048070ff */
[----:B------:R-:W-:Y:S01]  /*51b0*/  FADD R181, R46, R47 ;  /* 0x0000002f2eb57221 */ /* 0x000fe20000000000 */
[----:B------:R-:W-:Y:S01]  /*51c0*/  F2FP.SATFINITE.E4M3.F32.PACK_AB_MERGE_C R46, R167, R46, RZ ;  /* 0x0000002ea72e723e */ /* 0x000fe200048070ff */
[----:B------:R-:W-:Y:S01]  /*51d0*/  @!P3 FMUL R43, R43, 0.5 ;  /* 0x3f0000002b2bb820 */ /* 0x000fe20000400000 */
[----:B------:R-:W3:Y:S01]  /*51e0*/  MUFU.EX2 R51, R51 ;  /* 0x0000003300337308 */ /* 0x000ee20000000800 */
[----:B-1----:R-:W-:Y:S01]  /*51f0*/  @!P2 FMUL R39, R39, R39 ;  /* 0x000000272727a220 */ /* 0x002fe20000400000 */
[----:B------:R-:W-:Y:S01]  /*5200*/  FSETP.GEU.AND P2, PT, R75, -126, PT ;  /* 0xc2fc00004b00780b */ /* 0x000fe20003f4e000 */
[----:B------:R-:W-:Y:S01]  /*5210*/  FADD R178, R30, R31 ;  /* 0x0000001f1eb27221 */ /* 0x000fe20000000000 */
[----:B------:R-:W-:Y:S01]  /*5220*/  LOP3.LUT R44, R44, 0xff, RZ, 0xc0, !PT ;  /* 0x000000ff2c2c7812 */ /* 0x000fe200078ec0ff */
[----:B------:R-:W-:Y:S01]  /*5230*/  FADD R177, R38, R39 ;  /* 0x0000002726b17221 */ /* 0x000fe20000000000 */
[----:B------:R-:W-:Y:S01]  /*5240*/  F2FP.SATFINITE.E4M3.F32.PACK_AB_MERGE_C R38, R167, R38, RZ ;  /* 0x00000026a726723e */ /* 0x000fe200048070ff */
[----:B------:R-:W-:Y:S01]  /*5250*/  @!P4 FMUL R71, R71, 0.5 ;  /* 0x3f0000004747c820 */ /* 0x000fe20000400000 */
[----:B------:R-:W1:Y:S01]  /*5260*/  MUFU.EX2 R35, R35 ;  /* 0x0000002300237308 */ /* 0x000e620000000800 */
[----:B--2---:R-:W-:Y:S01]  /*5270*/  @!P6 FMUL R55, R55, R55 ;  /* 0x000000373737e220 */ /* 0x004fe20000400000 */
[----:B------:R-:W-:Y:S01]  /*5280*/  ISETP.GT.U32.AND P6, PT, R79, 0x1, PT ;  /* 0x000000014f00780c */ /* 0x000fe20003fc4070 */
        /* <DEDUP_REMOVED lines=12> */
[----:B------:R-:W-:Y:S01]  /*5350*/  FADD R52, R79, R186 ;  /* 0x000000ba4f347221 */ /* 0x000fe20000000000 */
[----:B------:R-:W3:Y:S01]  /*5360*/  MUFU.EX2 R71, R71 ;  /* 0x0000004700477308 */ /* 0x000ee20000000800 */
[----:B-1----:R-:W-:Y:S01]  /*5370*/  @!P1 FMUL R35, R35, R35 ;  /* 0x0000002323239220 */ /* 0x002fe20000400000 */
[----:B------:R-:W-:Y:S01]  /*5380*/  FSETP.GEU.AND P1, PT, R59, -126, PT ;  /* 0xc2fc00003b00780b */ /* 0x000fe20003f2e000 */
[----:B------:R-:W-:Y:S01]  /*5390*/  FADD R79, R111, R194 ;  /* 0x000000c26f4f7221 */ /* 0x000fe20000000000 */
[----:B------:R-:W-:Y:S01]  /*53a0*/  PRMT R32, R32, 0x7604, R5 ;  /* 0x0000760420207816 */ /* 0x000fe20000000005 */
[----:B------:R-:W-:Y:S01]  /*53b0*/  IMAD.U32 R5, R142, 0x10000, RZ ;  /* 0x000100008e057824 */ /* 0x000fe200078e00ff */
[----:B------:R-:W-:Y:S01]  /*53c0*/  PRMT R4, R91, 0x7604, R4 ;  /* 0x000076045b047816 */ /* 0x000fe20000000004 */
[----:B------:R-:W-:Y:S01]  /*53d0*/  @!P5 FMUL R63, R63, 0.5 ;  /* 0x3f0000003f3fd820 */ /* 0x000fe20000400000 */
[----:B------:R-:W-:Y:S01]  /*53e0*/  LOP3.LUT R91, R24, 0xffff, RZ, 0xc0, !PT ;  /* 0x0000ffff185b7812 */ /* 0x000fe200078ec0ff */
[----:B--2---:R-:W-:Y:S01]  /*53f0*/  @!P3 FMUL R43, R43, R43 ;  /* 0x0000002b2b2bb220 */ /* 0x004fe20000400000 */
[----:B------:R-:W-:Y:S01]  /*5400*/  FSETP.GEU.AND P3, PT, R67, -126, PT ;  /* 0xc2fc00004300780b */ /* 0x000fe20003f6e000 */
[----:B------:R-:W1:Y:S01]  /*5410*/  MUFU.EX2 R75, R75 ;  /* 0x0000004b004b7308 */ /* 0x000e620000000800 */
[----:B------:R-:W-:Y:S01]  /*5420*/  LOP3.LUT R24, R165, 0xffff, RZ, 0xc0, !PT ;  /* 0x0000ffffa5187812 */ /* 0x000fe200078ec0ff */
[----:B------:R-:W-:Y:S01]  /*5430*/  IMAD.U32 R87, R87, 0x10000, RZ ;  /* 0x0001000057577824 */ /* 0x000fe200078e00ff */
[----:B------:R-:W-:Y:S01]  /*5440*/  LOP3.LUT R28, R28, 0xff0000, R5, 0xf8, !PT ;  /* 0x00ff00001c1c7812 */ /* 0x000fe200078ef805 */
[----:B------:R-:W-:Y:S01]  /*5450*/  IMAD.U32 R5, R168, 0x10000, RZ ;  /* 0x00010000a8057824 */ /* 0x000fe200078e00ff */
[----:B------:R-:W-:Y:S01]  /*5460*/  PRMT R24, R24, 0x7604, R163 ;  /* 0x0000760418187816 */ /* 0x000fe200000000a3 */
[----:B------:R-:W-:Y:S01]  /*5470*/  @!P1 FMUL R59, R59, 0.5 ;  /* 0x3f0000003b3b9820 */ /* 0x000fe20000400000 */
[----:B------:R-:W-:Y:S01]  /*5480*/  PRMT R22, R91, 0x7604, R22 ;  /* 0x000076045b167816 */ /* 0x000fe20000000016 */
[----:B------:R-:W2:Y:S01]  /*5490*/  MUFU.EX2 R63, R63 ;  /* 0x0000003f003f7308 */ /* 0x000ea20000000800 */
[----:B------:R-:W-:Y:S01]  /*54a0*/  LOP3.LUT R91, R156, 0xffff, RZ, 0xc0, !PT ;  /* 0x0000ffff9c5b7812 */ /* 0x000fe200078ec0ff */
[----:B---3--:R-:W-:Y:S01]  /*54b0*/  @!P4 FMUL R71, R71, R71 ;  /* 0x000000474747c220 */ /* 0x008fe20000400000 */
[----:B------:R-:W-:Y:S01]  /*54c0*/  LOP3.LUT R24, R24, 0xff0000, R5, 0xf8, !PT ;  /* 0x00ff000018187812 */ /* 0x000fe200078ef805 */
[----:B------:R-:W-:Y:S01]  /*54d0*/  @!P3 FMUL R67, R67, 0.5 ;  /* 0x3f0000004343b820 */ /* 0x000fe20000400000 */
[----:B------:R-:W-:Y:S01]  /*54e0*/  IMAD.U32 R5, R46, 0x10000, RZ ;  /* 0x000100002e057824 */ /* 0x000fe200078e00ff */
[----:B------:R-:W-:Y:S01]  /*54f0*/  PRMT R76, R91, 0x7604, R76 ;  /* 0x000076045b4c7816 */ /* 0x000fe2000000004c */
[----:B------:R-:W-:Y:S01]  /*5500*/  FADD R202, R70, R71 ;  /* 0x0000004746ca7221 */ /* 0x000fe20000000000 */
[----:B------:R-:W-:Y:S01]  /*5510*/  LOP3.LUT R113, R48, 0xffff, RZ, 0xc0, !PT ;  /* 0x0000ffff30717812 */ /* 0x000fe200078ec0ff */
[----:B------:R-:W3:Y:S01]  /*5520*/  MUFU.EX2 R59, R59 ;  /* 0x0000003b003b7308 */ /* 0x000ee20000000800 */
[----:B------:R-:W-:Y:S01]  /*5530*/  LOP3.LUT R48, R11, 0xffff, RZ, 0xc0, !PT ;  /* 0x0000ffff0b307812 */ /* 0x000fe200078ec0ff */
[----:B------:R-:W-:Y:S01]  /*5540*/  IMAD.U32 R11, R38, 0x10000, RZ ;  /* 0x00010000260b7824 */ /* 0x000fe200078e00ff */
[----:B------:R-:W-:Y:S01]  /*5550*/  LOP3.LUT R18, R18, 0xff, RZ, 0xc0, !PT ;  /* 0x000000ff12127812 */ /* 0x000fe200078ec0ff */
[----:B-1----:R-:W-:Y:S01]  /*5560*/  @!P2 FMUL R75, R75, R75 ;  /* 0x0000004b4b4ba220 */ /* 0x002fe20000400000 */
[----:B------:R-:W-:Y:S01]  /*5570*/  LOP3.LUT R111, R128, 0xffff, RZ, 0xc0, !PT ;  /* 0x0000ffff806f7812 */ /* 0x000fe200078ec0ff */
[----:B------:R-:W-:Y:S01]  /*5580*/  FADD R134, R136, R104 ;  /* 0x0000006888867221 */ /* 0x000fe20000000000 */
[----:B------:R-:W-:Y:S01]  /*5590*/  LOP3.LUT R76, R76, 0xff0000, R5, 0xf8, !PT ;  /* 0x00ff00004c4c7812 */ /* 0x000fe200078ef805 */
[----:B------:R-:W1:Y:S01]  /*55a0*/  MUFU.EX2 R67, R67 ;  /* 0x0000004300437308 */ /* 0x000e620000000800 */
[C---:B------:R-:W-:Y:S01]  /*55b0*/  F2FP.SATFINITE.E4M3.F32.PACK_AB_MERGE_C R36, R167.reuse, R36, RZ ;  /* 0x00000024a724723e */ /* 0x040fe200048070ff */
[----:B------:R-:W-:Y:S01]  /*55c0*/  IMAD.U32 R5, R78, 0x10000, RZ ;  /* 0x000100004e057824 */ /* 0x000fe200078e00ff */
[C---:B------:R-:W-:Y:S01]  /*55d0*/  F2FP.SATFINITE.E4M3.F32.PACK_AB_MERGE_C R54, R167.reuse, R54, RZ ;  /* 0x00000036a736723e */ /* 0x040fe200048070ff */
[----:B------:R-:W-:Y:S01]  /*55e0*/  FADD R189, R62, R75 ;  /* 0x0000004b3ebd7221 */ /* 0x000fe20000000000 */
[C---:B------:R-:W-:Y:S01]  /*55f0*/  F2FP.SATFINITE.E4M3.F32.PACK_AB_MERGE_C R70, R167.reuse, R70, RZ ;  /* 0x00000046a746723e */ /* 0x040fe200048070ff */
[----:B------:R-:W-:Y:S01]  /*5600*/  FADD R183, R50, R51 ;  /* 0x0000003332b77221 */ /* 0x000fe20000000000 */
[----:B------:R-:W-:Y:S01]  /*5610*/  F2FP.SATFINITE.E4M3.F32.PACK_AB_MERGE_C R30, R167, R30, RZ ;  /* 0x0000001ea71e723e */ /* 0x000fe200048070ff */
[----:B------:R-:W-:Y:S01]  /*5620*/  IMAD.U32 R127, R127, 0x10000, RZ ;  /* 0x000100007f7f7824 */ /* 0x000fe200078e00ff */
[----:B------:R-:W-:Y:S01]  /*5630*/  PRMT R44, R113, 0x7604, R44 ;  /* 0x00007604712c7816 */ /* 0x000fe2000000002c */
[----:B------:R-:W-:Y:S01]  /*5640*/  FADD R180, R34, R35 ;  /* 0x0000002322b47221 */ /* 0x000fe20000000000 */
[----:B------:R-:W-:Y:S01]  /*5650*/  LOP3.LUT R9, R9, 0xff, RZ, 0xc0, !PT ;  /* 0x000000ff09097812 */ /* 0x000fe200078ec0ff */
[----:B--2---:R-:W-:Y:S01]  /*5660*/  @!P5 FMUL R63, R63, R63 ;  /* 0x0000003f3f3fd220 */ /* 0x004fe20000400000 */
[----:B------:R-:W-:Y:S01]  /*5670*/  LOP3.LUT R6, R6, 0xffff, RZ, 0xc0, !PT ;  /* 0x0000ffff06067812 */ /* 0x000fe200078ec0ff */
[----:B------:R-:W-:Y:S01]  /*5680*/  FADD R99, R99, R170 ;  /* 0x000000aa63637221 */ /* 0x000fe20000000000 */
[----:B------:R-:W-:Y:S01]  /*5690*/  LOP3.LUT R105, R158, 0xffff, RZ, 0xc0, !PT ;  /* 0x0000ffff9e697812 */ /* 0x000fe200078ec0ff */
[----:B------:R-:W-:Y:S01]  /*56a0*/  FADD R138, R138, R185 ;  /* 0x000000b98a8a7221 */ /* 0x000fe20000000000 */
[----:B------:R-:W-:Y:S01]  /*56b0*/  LOP3.LUT R113, R162, 0xffff, RZ, 0xc0, !PT ;  /* 0x0000ffffa2717812 */ /* 0x000fe200078ec0ff */
[----:B------:R-:W-:Y:S01]  /*56c0*/  IMAD.U32 R103, R103, 0x10000, RZ ;  /* 0x0001000067677824 */ /* 0x000fe200078e00ff */
[----:B------:R-:W-:Y:S01]  /*56d0*/  F2FP.SATFINITE.E4M3.F32.PACK_AB_MERGE_C R144, R167, R144, RZ ;  /* 0x00000090a790723e */ /* 0x000fe200048070ff */
[----:B------:R-:W-:Y:S01]  /*56e0*/  IMAD.U32 R115, R115, 0x10000, RZ ;  /* 0x0001000073737824 */ /* 0x000fe200078e00ff */
[----:B------:R-:W-:Y:S01]  /*56f0*/  PRMT R18, R111, 0x7604, R18 ;  /* 0x000076046f127816 */ /* 0x000fe20000000012 */
[----:B---3--:R-:W-:Y:S01]  /*5700*/  @!P1 FMUL R59, R59, R59 ;  /* 0x0000003b3b3b9220 */ /* 0x008fe20000400000 */
[----:B------:R-:W-:Y:S01]  /*5710*/  LOP3.LUT R36, R36, 0xff, RZ, 0xc0, !PT ;  /* 0x000000ff24247812 */ /* 0x000fe200078ec0ff */
[----:B-1----:R-:W-:Y:S01]  /*5720*/  @!P3 FMUL R67, R67, R67 ;  /* 0x000000434343b220 */ /* 0x002fe20000400000 */
[----:B------:R-:W-:Y:S01]  /*5730*/  LOP3.LUT R111, R148, 0xffff, RZ, 0xc0, !PT ;  /* 0x0000ffff946f7812 */ /* 0x000fe200078ec0ff */
[----:B------:R-:W-:Y:S01]  /*5740*/  FADD R166, R169, R122 ;  /* 0x0000007aa9a67221 */ /* 0x000fe20000000000 */
[----:B------:R-:W-:Y:S01]  /*5750*/  LOP3.LUT R64, R64, 0xff0000, R7, 0xf8, !PT ;  /* 0x00ff000040407812 */ /* 0x000fe200078ef807 */
[----:B------:R-:W-:Y:S01]  /*5760*/  IMAD.U32 R7, R54, 0x10000, RZ ;  /* 0x0001000036077824 */ /* 0x000fe200078e00ff */
[----:B------:R-:W-:Y:S01]  /*5770*/  LOP3.LUT R154, R154, 0xff0000, R11, 0xf8, !PT ;  /* 0x00ff00009a9a7812 */ /* 0x000fe200078ef80b */
[----:B------:R-:W-:Y:S01]  /*5780*/  IMAD.U32 R11, R70, 0x10000, RZ ;  /* 0x00010000460b7824 */ /* 0x000fe200078e00ff */
[----:B------:R-:W-:Y:S01]  /*5790*/  F2FP.SATFINITE.E4M3.F32.PACK_AB_MERGE_C R13, R167, R13, RZ ;  /* 0x0000000da70d723e */ /* 0x000fe200048070ff */
[----:B------:R-:W-:Y:S01]  /*57a0*/  FADD R174, R133, R126 ;  /* 0x0000007e85ae7221 */ /* 0x000fe20000000000 */
[C---:B------:R-:W-:Y:S01]  /*57b0*/  F2FP.SATFINITE.E4M3.F32.PACK_AB_MERGE_C R15, R167.reuse, R15, RZ ;  /* 0x0000000fa70f723e */ /* 0x040fe200048070ff */
[----:B------:R-:W-:Y:S01]  /*57c0*/  FADD R204, R74, R63 ;  /* 0x0000003f4acc7221 */ /* 0x000fe20000000000 */
[----:B------:R-:W-:Y:S01]  /*57d0*/  PRMT R48, R48, 0x7604, R9 ;  /* 0x0000760430307816 */ /* 0x000fe20000000009 */
[----:B------:R-:W-:Y:S01]  /*57e0*/  IMAD.U32 R9, R30, 0x10000, RZ ;  /* 0x000100001e097824 */ /* 0x000fe200078e00ff */
[----:B------:R-:W-:Y:S01]  /*57f0*/  LOP3.LUT R32, R32, 0xff0000, R5, 0xf8, !PT ;  /* 0x00ff000020207812 */ /* 0x000fe200078ef805 */
[----:B------:R-:W-:Y:S01]  /*5800*/  IMAD.SHL.U32 R5, R6, 0x1000000, RZ ;  /* 0x0100000006057824 */ /* 0x000fe200078e00ff */
[----:B------:R-:W-:Y:S01]  /*5810*/  F2FP.SATFINITE.E4M3.F32.PACK_AB_MERGE_C R135, R167, R136, RZ ;  /* 0x00000088a787723e */ /* 0x000fe200048070ff */
[----:B------:R-:W-:Y:S01]  /*5820*/  FADD R136, R137, R106 ;  /* 0x0000006a89887221 */ /* 0x000fe20000000000 */
[----:B------:R-:W-:Y:S01]  /*5830*/  F2FP.SATFINITE.E4M3.F32.PACK_AB_MERGE_C R86, R167, R86, RZ ;  /* 0x00000056a756723e */ /* 0x000fe200048070ff */
[----:B------:R-:W-:Y:S01]  /*5840*/  FADD R101, R101, R60 ;  /* 0x0000003c65657221 */ /* 0x000fe20000000000 */
[----:B------:R-:W-:Y:S01]  /*5850*/  PRMT R80, R105, 0x7604, R80 ;  /* 0x0000760469507816 */ /* 0x000fe20000000050 */
[----:B------:R-:W-:Y:S01]  /*5860*/  FADD R183, R136, R183 ;  /* 0x000000b788b77221 */ /* 0x000fe20000000000 */
[----:B------:R-:W-:Y:S01]  /*5870*/  PRMT R88, R113, 0x7604, R88 ;  /* 0x0000760471587816 */ /* 0x000fe20000000058 */
[----:B------:R-:W-:Y:S01]  /*5880*/  FADD R60, R99, R138 ;  /* 0x0000008a633c7221 */ /* 0x000fe20000000000 */
[----:B------:R-:W-:Y:S01]  /*5890*/  LOP3.LUT R20, R20, 0xffff, RZ, 0xc0, !PT ;  /* 0x0000ffff14147812 */ /* 0x000fe200078ec0ff */
[----:B------:R-:W-:Y:S01]  /*58a0*/  FADD R192, R58, R59 ;  /* 0x0000003b3ac07221 */ /* 0x000fe20000000000 */
[C---:B------:R-:W-:Y:S01]  /*58b0*/  F2FP.SATFINITE.E4M3.F32.PACK_AB_MERGE_C R14, R167.reuse, R14, RZ ;  /* 0x0000000ea70e723e */ /* 0x040fe200048070ff */
[----:B------:R-:W-:Y:S01]  /*58c0*/  FADD R196, R66, R67 ;  /* 0x0000004342c47221 */ /* 0x000fe20000000000 */
[----:B------:R-:W-:Y:S01]  /*58d0*/  F2FP.SATFINITE.E4M3.F32.PACK_AB_MERGE_C R62, R167, R62, RZ ;  /* 0x0000003ea73e723e */ /* 0x000fe200048070ff */
[----:B------:R-:W-:Y:S01]  /*58e0*/  FADD R184, R42, R43 ;  /* 0x0000002b2ab87221 */ /* 0x000fe20000000000 */
[----:B------:R-:W-:Y:S01]  /*58f0*/  LOP3.LUT R4, R4, 0xff0000, R87, 0xf8, !PT ;  /* 0x00ff000004047812 */ /* 0x000fe200078ef857 */
[----:B------:R-:W-:Y:S01]  /*5900*/  FADD R123, R123, R182 ;  /* 0x000000b67b7b7221 */ /* 0x000fe20000000000 */
[----:B------:R-:W-:Y:S01]  /*5910*/  LOP3.LUT R144, R144, 0xffff, RZ, 0xc0, !PT ;  /* 0x0000ffff90907812 */ /* 0x000fe200078ec0ff */
[----:B------:R-:W-:Y:S01]  /*5920*/  FADD R198, R151, R198 ;  /* 0x000000c697c67221 */ /* 0x000fe20000000000 */
[----:B------:R-:W-:Y:S01]  /*5930*/  F2FP.SATFINITE.E4M3.F32.PACK_AB_MERGE_C R17, R167, R17, RZ ;  /* 0x00000011a711723e */ /* 0x000fe200048070ff */
[----:B------:R-:W-:Y:S01]  /*5940*/  FADD R166, R95, R166 ;  /* 0x000000a65fa67221 */ /* 0x000fe20000000000 */
[----:B------:R-:W-:Y:S01]  /*5950*/  F2FP.SATFINITE.E4M3.F32.PACK_AB_MERGE_C R19, R167, R19, RZ ;  /* 0x00000013a713723e */ /* 0x000fe200048070ff */
[----:B------:R-:W-:Y:S01]  /*5960*/  FADD R95, R123, R198 ;  /* 0x000000c67b5f7221 */ /* 0x000fe20000000000 */
[----:B------:R-:W-:Y:S01]  /*5970*/  PRMT R36, R111, 0x7604, R36 ;  /* 0x000076046f247816 */ /* 0x000fe20000000024 */
[----:B------:R-:W-:Y:S01]  /*5980*/  FADD R155, R157, R116 ;  /* 0x000000749d9b7221 */ /* 0x000fe20000000000 */
[----:B------:R-:W-:Y:S01]  /*5990*/  F2FP.SATFINITE.E4M3.F32.PACK_AB_MERGE_C R34, R167, R34, RZ ;  /* 0x00000022a722723e */ /* 0x000fe200048070ff */
[----:B------:R-:W-:Y:S01]  /*59a0*/  FADD R159, R161, R118 ;  /* 0x00000076a19f7221 */ /* 0x000fe20000000000 */
[----:B------:R-:W-:Y:S01]  /*59b0*/  LOP3.LUT R111, R160, 0xffff, RZ, 0xc0, !PT ;  /* 0x0000ffffa06f7812 */ /* 0x000fe200078ec0ff */
[----:B------:R-:W-:Y:S01]  /*59c0*/  FADD R153, R153, R200 ;  /* 0x000000c899997221 */ /* 0x000fe20000000000 */
[----:B------:R-:W-:Y:S01]  /*59d0*/  LOP3.LUT R13, R13, 0xff, RZ, 0xc0, !PT ;  /* 0x000000ff0d0d7812 */ /* 0x000fe200078ec0ff */
[----:B------:R-:W-:Y:S01]  /*59e0*/  FADD R95, R60, R95 ;  /* 0x0000005f3c5f7221 */ /* 0x000fe20000000000 */
[----:B------:R-:W-:Y:S01]  /*59f0*/  LOP3.LUT R128, R15, 0xffff, RZ, 0xc0, !PT ;  /* 0x0000ffff0f807812 */ /* 0x000fe200078ec0ff */
[----:B------:R-:W-:Y:S01]  /*5a00*/  FADD R68, R101, R188 ;  /* 0x000000bc65447221 */ /* 0x000fe20000000000 */
[C---:B------:R-:W-:Y:S01]  /*5a10*/  F2FP.SATFINITE.E4M3.F32.PACK_AB_MERGE_C R21, R167.reuse, R21, RZ ;  /* 0x00000015a715723e */ /* 0x040fe200048070ff */
[----:B------:R-:W-:Y:S01]  /*5a20*/  FADD R97, R72, R153 ;  /* 0x0000009948617221 */ /* 0x000fe20000000000 */
[----:B------:R-:W-:Y:S01]  /*5a30*/  F2FP.SATFINITE.E4M3.F32.PACK_AB_MERGE_C R23, R167, R23, RZ ;  /* 0x00000017a717723e */ /* 0x000fe200048070ff */
[----:B------:R-:W-:Y:S01]  /*5a40*/  IMAD.U32 R147, R147, 0x10000, RZ ;  /* 0x0001000093937824 */ /* 0x000fe200078e00ff */
[----:B------:R-:W-:Y:S01]  /*5a50*/  LOP3.LUT R80, R80, 0xff0000, R7, 0xf8, !PT ;  /* 0x00ff000050507812 */ /* 0x000fe200078ef807 */
[----:B------:R-:W-:Y:S01]  /*5a60*/  IMAD.U32 R7, R86, 0x10000, RZ ;  /* 0x0001000056077824 */ /* 0x000fe200078e00ff */
[----:B------:R-:W-:Y:S01]  /*5a70*/  LOP3.LUT R88, R88, 0xff0000, R11, 0xf8, !PT ;  /* 0x00ff000058587812 */ /* 0x000fe200078ef80b */
[----:B------:R-:W-:Y:S01]  /*5a80*/  IMAD.SHL.U32 R11, R20, 0x1000000, RZ ;  /* 0x01000000140b7824 */ /* 0x000fe200078e00ff */
[----:B------:R-:W-:Y:S01]  /*5a90*/  LOP3.LUT R14, R14, 0xff, RZ, 0xc0, !PT ;  /* 0x000000ff0e0e7812 */ /* 0x000fe200078ec0ff */
[----:B------:R-:W-:Y:S01]  /*5aa0*/  FADD R52, R52, R79 ;  /* 0x0000004f34347221 */ /* 0x000fe20000000000 */
[----:B------:R-:W-:Y:S01]  /*5ab0*/  LOP3.LUT R117, R117, 0xffff, RZ, 0xc0, !PT ;  /* 0x0000ffff75757812 */ /* 0x000fe200078ec0ff */
[----:B------:R-:W-:Y:S01]  /*5ac0*/  FADD R56, R56, R83 ;  /* 0x0000005338387221 */ /* 0x000fe20000000000 */
[----:B------:R-:W-:Y:S01]  /*5ad0*/  LOP3.LUT R152, R152, 0xff0000, R9, 0xf8, !PT ;  /* 0x00ff000098987812 */ /* 0x000fe200078ef809 */
[----:B------:R-:W-:Y:S01]  /*5ae0*/  IMAD.U32 R9, R62, 0x10000, RZ ;  /* 0x000100003e097824 */ /* 0x000fe200078e00ff */
[----:B------:R-:W-:Y:S01]  /*5af0*/  LOP3.LUT R6, R4, R5, RZ, 0xfc, !PT ;  /* 0x0000000504067212 */ /* 0x000fe200078efcff */
[----:B------:R-:W-:Y:S01]  /*5b00*/  IMAD.SHL.U32 R5, R144, 0x1000000, RZ ;  /* 0x0100000090057824 */ /* 0x000fe200078e00ff */
[----:B------:R-:W-:Y:S01]  /*5b10*/  LOP3.LUT R17, R17, 0xff, RZ, 0xc0, !PT ;  /* 0x000000ff11117812 */ /* 0x000fe200078ec0ff */
[----:B------:R-:W-:Y:S01]  /*5b20*/  FADD R97, R68, R97 ;  /* 0x0000006144617221 */ /* 0x000fe20000000000 */
[----:B------:R-:W-:Y:S01]  /*5b30*/  LOP3.LUT R136, R19, 0xffff, RZ, 0xc0, !PT ;  /* 0x0000ffff13887812 */ /* 0x000fe200078ec0ff */
[----:B------:R-:W-:Y:S01]  /*5b40*/  IMAD.U32 R135, R135, 0x10000, RZ ;  /* 0x0001000087877824 */ /* 0x000fe200078e00ff */
[----:B------:R-:W-:Y:S01]  /*5b50*/  LOP3.LUT R18, R18, 0xff0000, R127, 0xf8, !PT ;  /* 0x00ff000012127812 */ /* 0x000fe200078ef87f */
[----:B------:R-:W-:Y:S01]  /*5b60*/  FADD R52, R52, R95 ;  /* 0x0000005f34347221 */ /* 0x000fe20000000000 */
[----:B------:R-:W-:Y:S01]  /*5b70*/  LOP3.LUT R12, R12, 0xffff, RZ, 0xc0, !PT ;  /* 0x0000ffff0c0c7812 */ /* 0x000fe200078ec0ff */
        /* <DEDUP_REMOVED lines=9> */
[----:B------:R-:W-:Y:S01]  /*5c10*/  LOP3.LUT R34, R34, 0xffff, RZ, 0xc0, !PT ;  /* 0x0000ffff22227812 */ /* 0x000fe200078ec0ff */
[----:B------:R-:W-:Y:S01]  /*5c20*/  FADD R192, R143, R192 ;  /* 0x000000c08fc07221 */ /* 0x000fe20000000000 */
[----:B------:R-:W-:Y:S01]  /*5c30*/  F2FP.SATFINITE.E4M3.F32.PACK_AB_MERGE_C R104, R167, R104, RZ ;  /* 0x00000068a768723e */ /* 0x000fe200048070ff */
[----:B------:R-:W-:Y:S01]  /*5c40*/  FADD R121, R121, R178 ;  /* 0x000000b279797221 */ /* 0x000fe20000000000 */
[C---:B------:R-:W-:Y:S01]  /*5c50*/  F2FP.SATFINITE.E4M3.F32.PACK_AB_MERGE_C R33, R167.reuse, R33, RZ ;  /* 0x00000021a721723e */ /* 0x040fe200048070ff */
[----:B------:R-:W-:Y:S01]  /*5c60*/  FADD R150, R150, R189 ;  /* 0x000000bd96967221 */ /* 0x000fe20000000000 */
[C---:B------:R-:W-:Y:S01]  /*5c70*/  F2FP.SATFINITE.E4M3.F32.PACK_AB_MERGE_C R37, R167.reuse, R37, RZ ;  /* 0x00000025a725723e */ /* 0x040fe200048070ff */
[----:B------:R-:W-:Y:S01]  /*5c80*/  IMAD.U32 R104, R104, 0x10000, RZ ;  /* 0x0001000068687824 */ /* 0x000fe200078e00ff */
[----:B------:R-:W-:Y:S01]  /*5c90*/  F2FP.SATFINITE.E4M3.F32.PACK_AB_MERGE_C R41, R167, R41, RZ ;  /* 0x00000029a729723e */ /* 0x000fe200048070ff */
[----:B------:R-:W-:Y:S01]  /*5ca0*/  FADD R119, R119, R180 ;  /* 0x000000b477777221 */ /* 0x000fe20000000000 */
[----:B------:R-:W-:Y:S01]  /*5cb0*/  F2FP.SATFINITE.E4M3.F32.PACK_AB_MERGE_C R45, R167, R45, RZ ;  /* 0x0000002da72d723e */ /* 0x000fe200048070ff */
[----:B------:R-:W-:Y:S01]  /*5cc0*/  FADD R196, R149, R196 ;  /* 0x000000c495c47221 */ /* 0x000fe20000000000 */
[----:B------:R-:W-:Y:S01]  /*5cd0*/  LOP3.LUT R21, R21, 0xff, RZ, 0xc0, !PT ;  /* 0x000000ff15157812 */ /* 0x000fe200078ec0ff */
[----:B------:R-:W-:Y:S01]  /*5ce0*/  FADD R177, R130, R177 ;  /* 0x000000b182b17221 */ /* 0x000fe20000000000 */
[----:B------:R-:W-:Y:S01]  /*5cf0*/  LOP3.LUT R128, R23, 0xffff, RZ, 0xc0, !PT ;  /* 0x0000ffff17807812 */ /* 0x000fe200078ec0ff */
[----:B------:R-:W-:Y:S01]  /*5d00*/  FADD R202, R155, R202 ;  /* 0x000000ca9bca7221 */ /* 0x000fe20000000000 */
[----:B------:R-:W-:Y:S01]  /*5d10*/  F2FP.SATFINITE.E4M3.F32.PACK_AB_MERGE_C R50, R167, R50, RZ ;  /* 0x00000032a732723e */ /* 0x000fe200048070ff */
[----:B------:R-:W-:Y:S01]  /*5d20*/  FADD R129, R129, R184 ;  /* 0x000000b881817221 */ /* 0x000fe20000000000 */
[----:B------:R-:W-:Y:S01]  /*5d30*/  PRMT R14, R117, 0x7604, R14 ;  /* 0x00007604750e7816 */ /* 0x000fe2000000000e */
[----:B------:R-:W-:Y:S01]  /*5d40*/  FADD R204, R159, R204 ;  /* 0x000000cc9fcc7221 */ /* 0x000fe20000000000 */
[----:B------:R-:W-:Y:S01]  /*5d50*/  F2FP.SATFINITE.E4M3.F32.PACK_AB_MERGE_C R169, R167, R169, RZ ;  /* 0x000000a9a7a9723e */ /* 0x000fe200048070ff */
[----:B------:R-:W-:Y:S01]  /*5d60*/  FADD R72, R125, R134 ;  /* 0x000000867d487221 */ /* 0x000fe20000000000 */
[----:B------:R-:W-:Y:S01]  /*5d70*/  F2FP.SATFINITE.E4M3.F32.PACK_AB_MERGE_C R133, R167, R133, RZ ;  /* 0x00000085a785723e */ /* 0x000fe200048070ff */
[----:B------:R-:W-:Y:S01]  /*5d80*/  FADD R101, R109, R190 ;  /* 0x000000be6d657221 */ /* 0x000fe20000000000 */
[----:B------:R-:W-:Y:S01]  /*5d90*/  F2FP.SATFINITE.E4M3.F32.PACK_AB_MERGE_C R74, R167, R74, RZ ;  /* 0x0000004aa74a723e */ /* 0x000fe200048070ff */
[----:B------:R-:W-:Y:S01]  /*5da0*/  FADD R99, R166, R183 ;  /* 0x000000b7a6637221 */ /* 0x000fe20000000000 */
[----:B------:R-:W-:Y:S01]  /*5db0*/  PRMT R17, R136, 0x7604, R17 ;  /* 0x0000760488117816 */ /* 0x000fe20000000011 */
[----:B------:R-:W-:Y:S01]  /*5dc0*/  FADD R107, R107, R192 ;  /* 0x000000c06b6b7221 */ /* 0x000fe20000000000 */
[----:B------:R-:W-:Y:S01]  /*5dd0*/  LOP3.LUT R48, R48, 0xff0000, R7, 0xf8, !PT ;  /* 0x00ff000030307812 */ /* 0x000fe200078ef807 */
[----:B------:R-:W-:Y:S01]  /*5de0*/  IMAD.SHL.U32 R7, R12, 0x1000000, RZ ;  /* 0x010000000c077824 */ /* 0x000fe200078e00ff */
[----:B------:R-:W-:Y:S01]  /*5df0*/  LOP3.LUT R18, R18, R11, RZ, 0xfc, !PT ;  /* 0x0000000b12127212 */ /* 0x000fe200078efcff */
[----:B------:R-:W-:Y:S01]  /*5e00*/  FADD R109, R121, R150 ;  /* 0x00000096796d7221 */ /* 0x000fe20000000000 */
[----:B------:R-:W-:Y:S01]  /*5e10*/  F2FP.SATFINITE.E4M3.F32.PACK_AB_MERGE_C R100, R167, R100, RZ ;  /* 0x00000064a764723e */ /* 0x000fe200048070ff */
[----:B------:R-:W-:Y:S01]  /*5e20*/  FADD R130, R119, R196 ;  /* 0x000000c477827221 */ /* 0x000fe20000000000 */
[----:B------:R-:W-:Y:S01]  /*5e30*/  LOP3.LUT R25, R25, 0xff, RZ, 0xc0, !PT ;  /* 0x000000ff19197812 */ /* 0x000fe200078ec0ff */
[----:B------:R-:W-:Y:S01]  /*5e40*/  FADD R132, R177, R202 ;  /* 0x000000cab1847221 */ /* 0x000fe20000000000 */
[----:B------:R-:W-:Y:S01]  /*5e50*/  LOP3.LUT R136, R29, 0xffff, RZ, 0xc0, !PT ;  /* 0x0000ffff1d887812 */ /* 0x000fe200078ec0ff */
[----:B------:R-:W-:Y:S01]  /*5e60*/  IMAD.U32 R100, R100, 0x10000, RZ ;  /* 0x0001000064647824 */ /* 0x000fe200078e00ff */
[----:B------:R-:W-:Y:S01]  /*5e70*/  LOP3.LUT R84, R84, 0xff0000, R9, 0xf8, !PT ;  /* 0x00ff000054547812 */ /* 0x000fe200078ef809 */
[----:B------:R-:W-:Y:S01]  /*5e80*/  IMAD.SHL.U32 R9, R16, 0x1000000, RZ ;  /* 0x0100000010097824 */ /* 0x000fe200078e00ff */
[----:B------:R-:W-:Y:S01]  /*5e90*/  LOP3.LUT R11, R28, R5, RZ, 0xfc, !PT ;  /* 0x000000051c0b7212 */ /* 0x000fe200078efcff */
[----:B------:R-:W-:Y:S01]  /*5ea0*/  IMAD.SHL.U32 R5, R34, 0x1000000, RZ ;  /* 0x0100000022057824 */ /* 0x000fe200078e00ff */
[----:B------:R-:W-:Y:S01]  /*5eb0*/  LOP3.LUT R33, R33, 0xff, RZ, 0xc0, !PT ;  /* 0x000000ff21217812 */ /* 0x000fe200078ec0ff */
[----:B------:R-:W-:Y:S01]  /*5ec0*/  FADD R134, R129, R204 ;  /* 0x000000cc81867221 */ /* 0x000fe20000000000 */
[----:B------:R-:W-:Y:S01]  /*5ed0*/  LOP3.LUT R138, R37, 0xffff, RZ, 0xc0, !PT ;  /* 0x0000ffff258a7812 */ /* 0x000fe200078ec0ff */
[----:B------:R-:W-:Y:S01]  /*5ee0*/  FADD R72, R72, R109 ;  /* 0x0000006d48487221 */ /* 0x000fe20000000000 */
[----:B------:R-:W-:Y:S01]  /*5ef0*/  LOP3.LUT R41, R41, 0xff, RZ, 0xc0, !PT ;  /* 0x000000ff29297812 */ /* 0x000fe200078ec0ff */
[----:B------:R-:W-:Y:S01]  /*5f00*/  FADD R99, R99, R130 ;  /* 0x0000008263637221 */ /* 0x000fe20000000000 */
[----:B------:R-:W-:Y:S01]  /*5f10*/  LOP3.LUT R146, R45, 0xffff, RZ, 0xc0, !PT ;  /* 0x0000ffff2d927812 */ /* 0x000fe200078ec0ff */
[----:B------:R-:W-:Y:S01]  /*5f20*/  FADD R101, R101, R132 ;  /* 0x0000008465657221 */ /* 0x000fe20000000000 */
[----:B------:R-:W-:Y:S01]  /*5f30*/  PRMT R21, R128, 0x7604, R21 ;  /* 0x0000760480157816 */ /* 0x000fe20000000015 */
[----:B------:R-:W-:Y:S01]  /*5f40*/  FADD R134, R107, R134 ;  /* 0x000000866b867221 */ /* 0x000fe20000000000 */
[----:B------:R-:W-:Y:S01]  /*5f50*/  LOP3.LUT R10, R10, 0xff0000, R103, 0xf8, !PT ;  /* 0x00ff00000a0a7812 */ /* 0x000fe200078ef867 */
[----:B------:R-:W-:Y:S01]  /*5f60*/  FADD R72, R72, R101 ;  /* 0x0000006548487221 */ /* 0x000fe20000000000 */
[----:B------:R-:W-:Y:S01]  /*5f70*/  LOP3.LUT R128, R53, 0xffff, RZ, 0xc0, !PT ;  /* 0x0000ffff35807812 */ /* 0x000fe200078ec0ff */
[----:B------:R-:W-:Y:S01]  /*5f80*/  FADD R99, R99, R134 ;  /* 0x0000008663637221 */ /* 0x000fe20000000000 */
[----:B------:R-:W-:-:S02]  /*5f90*/  LOP3.LUT R14, R14, 0xff0000, R115, 0xf8, !PT ;  /* 0x00ff00000e0e7812 */ /* 0x000fc400078ef873 */
[----:B------:R-:W-:Y:S02]  /*5fa0*/  LOP3.LUT R50, R50, 0xffff, RZ, 0xc0, !PT ;  /* 0x0000ffff32327812 */ /* 0x000fe400078ec0ff */
[C---:B------:R-:W-:Y:S02]  /*5fb0*/  F2FP.SATFINITE.E4M3.F32.PACK_AB_MERGE_C R58, R167.reuse, R58, RZ ;  /* 0x0000003aa73a723e */ /* 0x040fe400048070ff */
[C---:B------:R-:W-:Y:S02]  /*5fc0*/  F2FP.SATFINITE.E4M3.F32.PACK_AB_MERGE_C R66, R167.reuse, R66, RZ ;  /* 0x00000042a742723e */ /* 0x040fe400048070ff */
[C---:B------:R-:W-:Y:S02]  /*5fd0*/  F2FP.SATFINITE.E4M3.F32.PACK_AB_MERGE_C R120, R167.reuse, R120, RZ ;  /* 0x00000078a778723e */ /* 0x040fe400048070ff */
[C---:B------:R-:W-:Y:S02]  /*5fe0*/  F2FP.SATFINITE.E4M3.F32.PACK_AB_MERGE_C R122, R167.reuse, R122, RZ ;  /* 0x0000007aa77a723e */ /* 0x040fe400048070ff */
[C---:B------:R-:W-:Y:S01]  /*5ff0*/  F2FP.SATFINITE.E4M3.F32.PACK_AB_MERGE_C R124, R167.reuse, R124, RZ ;  /* 0x0000007ca77c723e */ /* 0x040fe200048070ff */
[----:B------:R-:W-:Y:S01]  /*6000*/  IMAD.U32 R120, R120, 0x10000, RZ ;  /* 0x0001000078787824 */ /* 0x000fe200078e00ff */
[----:B------:R-:W-:-:S02]  /*6010*/  F2FP.SATFINITE.E4M3.F32.PACK_AB_MERGE_C R126, R167, R126, RZ ;  /* 0x0000007ea77e723e */ /* 0x000fc400048070ff */
[----:B------:R-:W-:Y:S01]  /*6020*/  LOP3.LUT R169, R169, 0xffff, RZ, 0xc0, !PT ;  /* 0x0000ffffa9a97812 */ /* 0x000fe200078ec0ff */
[----:B------:R-:W-:Y:S01]  /*6030*/  IMAD.U32 R124, R124, 0x10000, RZ ;  /* 0x000100007c7c7824 */ /* 0x000fe200078e00ff */
[----:B------:R-:W-:Y:S02]  /*6040*/  LOP3.LUT R133, R133, 0xffff, RZ, 0xc0, !PT ;  /* 0x0000ffff85857812 */ /* 0x000fe400078ec0ff */
[----:B------:R-:W-:Y:S01]  /*6050*/  LOP3.LUT R74, R74, 0xffff, RZ, 0xc0, !PT ;  /* 0x0000ffff4a4a7812 */ /* 0x000fe200078ec0ff */
[----:B------:R-:W-:Y:S01]  /*6060*/  IMAD.SHL.U32 R169, R169, 0x1000000, RZ ;  /* 0x01000000a9a97824 */ /* 0x000fe200078e00ff */
[----:B------:R-:W-:Y:S01]  /*6070*/  F2FP.SATFINITE.E4M3.F32.PACK_AB_MERGE_C R82, R167, R82, RZ ;  /* 0x00000052a752723e */ /* 0x000fe200048070ff */
[----:B------:R-:W-:Y:S01]  /*6080*/  IMAD.SHL.U32 R133, R133, 0x1000000, RZ ;  /* 0x0100000085857824 */ /* 0x000fe200078e00ff */
[C---:B------:R-:W-:Y:S02]  /*6090*/  F2FP.SATFINITE.E4M3.F32.PACK_AB_MERGE_C R102, R167.reuse, R102, RZ ;  /* 0x00000066a766723e */ /* 0x040fe400048070ff */
[----:B------:R-:W-:-:S02]  /*60a0*/  F2FP.SATFINITE.E4M3.F32.PACK_AB_MERGE_C R108, R167, R108, RZ ;  /* 0x0000006ca76c723e */ /* 0x000fc400048070ff */
[C---:B------:R-:W-:Y:S02]  /*60b0*/  F2FP.SATFINITE.E4M3.F32.PACK_AB_MERGE_C R31, R167.reuse, R31, RZ ;  /* 0x0000001fa71f723e */ /* 0x040fe400048070ff */
[C---:B------:R-:W-:Y:S02]  /*60c0*/  F2FP.SATFINITE.E4M3.F32.PACK_AB_MERGE_C R35, R167.reuse, R35, RZ ;  /* 0x00000023a723723e */ /* 0x040fe400048070ff */
[C---:B------:R-:W-:Y:S02]  /*60d0*/  F2FP.SATFINITE.E4M3.F32.PACK_AB_MERGE_C R39, R167.reuse, R39, RZ ;  /* 0x00000027a727723e */ /* 0x040fe400048070ff */
[----:B------:R-:W-:Y:S02]  /*60e0*/  F2FP.SATFINITE.E4M3.F32.PACK_AB_MERGE_C R43, R167, R43, RZ ;  /* 0x0000002ba72b723e */ /* 0x000fe400048070ff */
[----:B------:R-:W-:Y:S01]  /*60f0*/  PRMT R25, R136, 0x7604, R25 ;  /* 0x0000760488197816 */ /* 0x000fe20000000019 */
[----:B------:R-:W-:Y:S01]  /*6100*/  IMAD.U32 R30, R39, 0x10000, RZ ;  /* 0x00010000271e7824 */ /* 0x000fe200078e00ff */
[----:B------:R-:W-:-:S02]  /*6110*/  LOP3.LUT R27, R27, 0xffff, RZ, 0xc0, !PT ;  /* 0x0000ffff1b1b7812 */ /* 0x000fc400078ec0ff */
[C---:B------:R-:W-:Y:S02]  /*6120*/  F2FP.SATFINITE.E4M3.F32.PACK_AB_MERGE_C R90, R167.reuse, R90, RZ ;  /* 0x0000005aa75a723e */ /* 0x040fe400048070ff */
[C---:B------:R-:W-:Y:S02]  /*6130*/  F2FP.SATFINITE.E4M3.F32.PACK_AB_MERGE_C R47, R167.reuse, R47, RZ ;  /* 0x0000002fa72f723e */ /* 0x040fe400048070ff */
[C---:B------:R-:W-:Y:S02]  /*6140*/  F2FP.SATFINITE.E4M3.F32.PACK_AB_MERGE_C R51, R167.reuse, R51, RZ ;  /* 0x00000033a733723e */ /* 0x040fe400048070ff */
[----:B------:R-:W-:Y:S01]  /*6150*/  F2FP.SATFINITE.E4M3.F32.PACK_AB_MERGE_C R55, R167, R55, RZ ;  /* 0x00000037a737723e */ /* 0x000fe200048070ff */
[----:B------:R-:W-:Y:S01]  /*6160*/  IMAD.U32 R38, R47, 0x10000, RZ ;  /* 0x000100002f267824 */ /* 0x000fe200078e00ff */
[----:B------:R-:W-:Y:S02]  /*6170*/  F2FP.SATFINITE.E4M3.F32.PACK_AB_MERGE_C R59, R167, R59, RZ ;  /* 0x0000003ba73b723e */ /* 0x000fe400048070ff */
[----:B------:R-:W-:Y:S01]  /*6180*/  PRMT R33, R138, 0x7604, R33 ;  /* 0x000076048a217816 */ /* 0x000fe20000000021 */
[----:B------:R-:W-:Y:S01]  /*6190*/  IMAD.U32 R46, R55, 0x10000, RZ ;  /* 0x00010000372e7824 */ /* 0x000fe200078e00ff */
[----:B------:R-:W-:-:S02]  /*61a0*/  PRMT R41, R146, 0x7604, R41 ;  /* 0x0000760492297816 */ /* 0x000fc40000000029 */
[----:B------:R-:W-:Y:S02]  /*61b0*/  LOP3.LUT R57, R57, 0xff, RZ, 0xc0, !PT ;  /* 0x000000ff39397812 */ /* 0x000fe400078ec0ff */
[----:B------:R-:W-:Y:S02]  /*61c0*/  LOP3.LUT R136, R61, 0xffff, RZ, 0xc0, !PT ;  /* 0x0000ffff3d887812 */ /* 0x000fe400078ec0ff */
[----:B------:R-:W-:Y:S02]  /*61d0*/  LOP3.LUT R7, R10, R7, RZ, 0xfc, !PT ;  /* 0x000000070a077212 */ /* 0x000fe400078efcff */
[----:B------:R-:W-:Y:S02]  /*61e0*/  LOP3.LUT R65, R65, 0xff, RZ, 0xc0, !PT ;  /* 0x000000ff41417812 */ /* 0x000fe400078ec0ff */
[----:B------:R-:W-:Y:S02]  /*61f0*/  LOP3.LUT R138, R69, 0xffff, RZ, 0xc0, !PT ;  /* 0x0000ffff458a7812 */ /* 0x000fe400078ec0ff */
[----:B------:R-:W-:-:S02]  /*6200*/  LOP3.LUT R73, R73, 0xff, RZ, 0xc0, !PT ;  /* 0x000000ff49497812 */ /* 0x000fc400078ec0ff */
[----:B------:R-:W-:Y:S02]  /*6210*/  LOP3.LUT R146, R77, 0xffff, RZ, 0xc0, !PT ;  /* 0x0000ffff4d927812 */ /* 0x000fe400078ec0ff */
[----:B------:R-:W-:Y:S02]  /*6220*/  PRMT R49, R128, 0x7604, R49 ;  /* 0x0000760480317816 */ /* 0x000fe40000000031 */
[----:B------:R-:W-:Y:S02]  /*6230*/  LOP3.LUT R9, R14, R9, RZ, 0xfc, !PT ;  /* 0x000000090e097212 */ /* 0x000fe400078efcff */
[----:B------:R-:W-:Y:S01]  /*6240*/  LOP3.LUT R152, R152, R5, RZ, 0xfc, !PT ;  /* 0x0000000598987212 */ /* 0x000fe200078efcff */
[----:B------:R-:W-:Y:S01]  /*6250*/  IMAD.SHL.U32 R5, R50, 0x1000000, RZ ;  /* 0x0100000032057824 */ /* 0x000fe200078e00ff */
[C---:B------:R-:W-:Y:S02]  /*6260*/  F2FP.SATFINITE.E4M3.F32.PACK_AB_MERGE_C R94, R167.reuse, R94, RZ ;  /* 0x0000005ea75e723e */ /* 0x040fe400048070ff */
[----:B------:R-:W-:-:S02]  /*6270*/  F2FP.SATFINITE.E4M3.F32.PACK_AB_MERGE_C R98, R167, R98, RZ ;  /* 0x00000062a762723e */ /* 0x000fc400048070ff */
[C---:B------:R-:W-:Y:S01]  /*6280*/  F2FP.SATFINITE.E4M3.F32.PACK_AB_MERGE_C R93, R167.reuse, R93, RZ ;  /* 0x0000005da75d723e */ /* 0x040fe200048070ff */
[----:B------:R-:W-:Y:S01]  /*6290*/  IMAD.U32 R94, R94, 0x10000, RZ ;  /* 0x000100005e5e7824 */ /* 0x000fe200078e00ff */
[----:B------:R-:W-:Y:S02]  /*62a0*/  F2FP.SATFINITE.E4M3.F32.PACK_AB_MERGE_C R96, R167, R96, RZ ;  /* 0x00000060a760723e */ /* 0x000fe400048070ff */
[----:B------:R-:W-:Y:S02]  /*62b0*/  LOP3.LUT R81, R81, 0xff, RZ, 0xc0, !PT ;  /* 0x000000ff51517812 */ /* 0x000fe400078ec0ff */
[----:B------:R-:W-:Y:S02]  /*62c0*/  LOP3.LUT R128, R85, 0xffff, RZ, 0xc0, !PT ;  /* 0x0000ffff55807812 */ /* 0x000fe400078ec0ff */
[----:B------:R-:W-:Y:S02]  /*62d0*/  LOP3.LUT R89, R89, 0xff, RZ, 0xc0, !PT ;  /* 0x000000ff59597812 */ /* 0x000fe400078ec0ff */
[----:B------:R-:W-:-:S02]  /*62e0*/  LOP3.LUT R92, R92, 0xffff, RZ, 0xc0, !PT ;  /* 0x0000ffff5c5c7812 */ /* 0x000fc400078ec0ff */
[----:B------:R-:W-:Y:S01]  /*62f0*/  LOP3.LUT R104, R21, 0xff0000, R104, 0xf8, !PT ;  /* 0x00ff000015687812 */ /* 0x000fe200078ef868 */
[----:B------:R-:W-:Y:S01]  /*6300*/  IMAD.SHL.U32 R21, R74, 0x1000000, RZ ;  /* 0x010000004a157824 */ /* 0x000fe200078e00ff */
[----:B------:R-:W-:Y:S02]  /*6310*/  LOP3.LUT R58, R58, 0xffff, RZ, 0xc0, !PT ;  /* 0x0000ffff3a3a7812 */ /* 0x000fe400078ec0ff */
[----:B------:R-:W-:Y:S02]  /*6320*/  LOP3.LUT R66, R66, 0xffff, RZ, 0xc0, !PT ;  /* 0x0000ffff42427812 */ /* 0x000fe400078ec0ff */
[----:B------:R-:W-:Y:S02]  /*6330*/  LOP3.LUT R122, R122, 0xffff, RZ, 0xc0, !PT ;  /* 0x0000ffff7a7a7812 */ /* 0x000fe400078ec0ff */
[----:B------:R-:W-:Y:S01]  /*6340*/  LOP3.LUT R126, R126, 0xffff, RZ, 0xc0, !PT ;  /* 0x0000ffff7e7e7812 */ /* 0x000fe200078ec0ff */
[----:B------:R-:W-:Y:S01]  /*6350*/  IMAD.SHL.U32 R19, R66, 0x1000000, RZ ;  /* 0x0100000042137824 */ /* 0x000fe200078e00ff */
[----:B------:R-:W-:Y:S01]  /*6360*/  PRMT R27, R27, 0x7604, R26 ;  /* 0x000076041b1b7816 */ /* 0x000fe2000000001a */
[----:B------:R-:W-:Y:S01]  /*6370*/  IMAD.U32 R26, R31, 0x10000, RZ ;  /* 0x000100001f1a7824 */ /* 0x000fe200078e00ff */
[----:B------:R-:W-:Y:S01]  /*6380*/  SHF.L.U32 R108, R108, 0x10, RZ ;  /* 0x000000106c6c7819 */ /* 0x000fe200000006ff */
[----:B------:R-:W-:Y:S01]  /*6390*/  IMAD.SHL.U32 R122, R122, 0x1000000, RZ ;  /* 0x010000007a7a7824 */ /* 0x000fe200078e00ff */
[----:B------:R-:W-:Y:S01]  /*63a0*/  LOP3.LUT R82, R82, 0xffff, RZ, 0xc0, !PT ;  /* 0x0000ffff52527812 */ /* 0x000fe200078ec0ff */
[----:B------:R-:W-:Y:S01]  /*63b0*/  IMAD.SHL.U32 R126, R126, 0x1000000, RZ ;  /* 0x010000007e7e7824 */ /* 0x000fe200078e00ff */
[----:B------:R-:W-:-:S02]  /*63c0*/  LOP3.LUT R102, R102, 0xffff, RZ, 0xc0, !PT ;  /* 0x0000ffff66667812 */ /* 0x000fc400078ec0ff */
[----:B------:R-:W-:Y:S02]  /*63d0*/  LOP3.LUT R35, R35, 0xffff, RZ, 0xc0, !PT ;  /* 0x0000ffff23237812 */ /* 0x000fe400078ec0ff */
[----:B------:R-:W-:Y:S02]  /*63e0*/  LOP3.LUT R43, R43, 0xffff, RZ, 0xc0, !PT ;  /* 0x0000ffff2b2b7812 */ /* 0x000fe400078ec0ff */
[----:B------:R-:W-:Y:S01]  /*63f0*/  F2FP.SATFINITE.E4M3.F32.PACK_AB_MERGE_C R75, R167, R75, RZ ;  /* 0x0000004ba74b723e */ /* 0x000fe200048070ff */
[----:B------:R-:W-:Y:S01]  /*6400*/  IMAD.SHL.U32 R35, R35, 0x1000000, RZ ;  /* 0x0100000023237824 */ /* 0x000fe200078e00ff */
[----:B------:R-:W-:Y:S01]  /*6410*/  F2FP.SATFINITE.E4M3.F32.PACK_AB_MERGE_C R67, R167, R67, RZ ;  /* 0x00000043a743723e */ /* 0x000fe200048070ff */
[----:B------:R-:W-:Y:S01]  /*6420*/  IMAD.SHL.U32 R43, R43, 0x1000000, RZ ;  /* 0x010000002b2b7824 */ /* 0x000fe200078e00ff */
[----:B------:R-:W-:Y:S01]  /*6430*/  F2FP.SATFINITE.E4M3.F32.PACK_AB_MERGE_C R71, R167, R71, RZ ;  /* 0x00000047a747723e */ /* 0x000fe200048070ff */
[----:B------:R-:W-:Y:S01]  /*6440*/  IMAD.U32 R54, R75, 0x10000, RZ ;  /* 0x000100004b367824 */ /* 0x000fe200078e00ff */
[----:B------:R-:W-:-:S02]  /*6450*/  F2FP.SATFINITE.E4M3.F32.PACK_AB_MERGE_C R63, R167, R63, RZ ;  /* 0x0000003fa73f723e */ /* 0x000fc400048070ff */
[----:B------:R-:W-:Y:S01]  /*6460*/  PRMT R57, R136, 0x7604, R57 ;  /* 0x0000760488397816 */ /* 0x000fe20000000039 */
[----:B------:R-:W-:Y:S01]  /*6470*/  IMAD.U32 R60, R71, 0x10000, RZ ;  /* 0x00010000473c7824 */ /* 0x000fe200078e00ff */
[----:B------:R-:W-:Y:S02]  /*6480*/  LOP3.LUT R90, R90, 0xffff, RZ, 0xc0, !PT ;  /* 0x0000ffff5a5a7812 */ /* 0x000fe400078ec0ff */
[----:B------:R-:W-:Y:S02]  /*6490*/  LOP3.LUT R51, R51, 0xffff, RZ, 0xc0, !PT ;  /* 0x0000ffff33337812 */ /* 0x000fe400078ec0ff */
[----:B------:R-:W-:Y:S02]  /*64a0*/  LOP3.LUT R59, R59, 0xffff, RZ, 0xc0, !PT ;  /* 0x0000ffff3b3b7812 */ /* 0x000fe400078ec0ff */
[----:B------:R-:W-:Y:S01]  /*64b0*/  SEL R12, R7, R6, P6 ;  /* 0x00000006070c7207 */ /* 0x000fe20003000000 */
[----:B------:R-:W-:Y:S01]  /*64c0*/  IMAD.SHL.U32 R51, R51, 0x1000000, RZ ;  /* 0x0100000033337824 */ /* 0x000fe200078e00ff */
[----:B------:R-:W-:Y:S01]  /*64d0*/  SEL R29, R6, R7, P6 ;  /* 0x00000007061d7207 */ /* 0x000fe20003000000 */
[----:B------:R-:W-:Y:S01]  /*64e0*/  IMAD.MOV.U32 R7, RZ, RZ, 0x3021 ;  /* 0x00003021ff077424 */ /* 0x000fe200078e00ff */
[----:B------:R-:W-:Y:S01]  /*64f0*/  F2FP.SATFINITE.E4M3.F32.PACK_AB_MERGE_C R106, R167, R106, RZ ;  /* 0x0000006aa76a723e */ /* 0x000fe200048070ff */
[----:B------:R-:W-:Y:S01]  /*6500*/  IMAD.SHL.U32 R59, R59, 0x1000000, RZ ;  /* 0x010000003b3b7824 */ /* 0x000fe200078e00ff */
[----:B------:R-:W-:-:S02]  /*6510*/  F2FP.SATFINITE.E4M3.F32.PACK_AB_MERGE_C R110, R167, R110, RZ ;  /* 0x0000006ea76e723e */ /* 0x000fc400048070ff */
[----:B------:R-:W-:Y:S02]  /*6520*/  PRMT R65, R138, 0x7604, R65 ;  /* 0x000076048a417816 */ /* 0x000fe40000000041 */
[----:B------:R-:W-:Y:S02]  /*6530*/  PRMT R73, R146, 0x7604, R73 ;  /* 0x0000760492497816 */ /* 0x000fe40000000049 */
[----:B------:R-:W-:Y:S02]  /*6540*/  LOP3.LUT R100, R17, 0xff0000, R100, 0xf8, !PT ;  /* 0x00ff000011647812 */ /* 0x000fe400078ef864 */
[----:B------:R-:W-:Y:S02]  /*6550*/  SEL R14, R18, R9, P6 ;  /* 0x00000009120e7207 */ /* 0x000fe40003000000 */
[----:B------:R-:W-:Y:S01]  /*6560*/  SEL R31, R9, R18, P6 ;  /* 0x00000012091f7207 */ /* 0x000fe20003000000 */
[----:B------:R-:W-:Y:S01]  /*6570*/  IMAD.MOV.U32 R9, RZ, RZ, 0x2130 ;  /* 0x00002130ff097424 */ /* 0x000fe200078e00ff */
[----:B------:R-:W-:-:S02]  /*6580*/  F2FP.SATFINITE.E4M3.F32.PACK_AB_MERGE_C R157, R167, R157, RZ ;  /* 0x0000009da79d723e */ /* 0x000fc400048070ff */
[C---:B------:R-:W-:Y:S02]  /*6590*/  F2FP.SATFINITE.E4M3.F32.PACK_AB_MERGE_C R161, R167.reuse, R161, RZ ;  /* 0x000000a1a7a1723e */ /* 0x040fe400048070ff */
[----:B------:R-:W-:Y:S01]  /*65a0*/  F2FP.SATFINITE.E4M3.F32.PACK_AB_MERGE_C R112, R167, R112, RZ ;  /* 0x00000070a770723e */ /* 0x000fe200048070ff */
[----:B------:R-:W-:Y:S01]  /*65b0*/  IMAD.U32 R157, R157, 0x10000, RZ ;  /* 0x000100009d9d7824 */ /* 0x000fe200078e00ff */
[C---:B------:R-:W-:Y:S02]  /*65c0*/  F2FP.SATFINITE.E4M3.F32.PACK_AB_MERGE_C R114, R167.reuse, R114, RZ ;  /* 0x00000072a772723e */ /* 0x040fe400048070ff */
[C---:B------:R-:W-:Y:S01]  /*65d0*/  F2FP.SATFINITE.E4M3.F32.PACK_AB_MERGE_C R116, R167.reuse, R116, RZ ;  /* 0x00000074a774723e */ /* 0x040fe200048070ff */
[----:B------:R-:W-:Y:S01]  /*65e0*/  IMAD.U32 R112, R112, 0x10000, RZ ;  /* 0x0001000070707824 */ /* 0x000fe200078e00ff */
[----:B------:R-:W-:Y:S02]  /*65f0*/  F2FP.SATFINITE.E4M3.F32.PACK_AB_MERGE_C R118, R167, R118, RZ ;  /* 0x00000076a776723e */ /* 0x000fe400048070ff */
[----:B------:R-:W-:Y:S01]  /*6600*/  LOP3.LUT R93, R93, 0xff, RZ, 0xc0, !PT ;  /* 0x000000ff5d5d7812 */ /* 0x000fe200078ec0ff */
[----:B------:R-:W-:Y:S01]  /*6610*/  IMAD.U32 R116, R116, 0x10000, RZ ;  /* 0x0001000074747824 */ /* 0x000fe200078e00ff */
[----:B------:R-:W-:-:S02]  /*6620*/  LOP3.LUT R96, R96, 0xffff, RZ, 0xc0, !PT ;  /* 0x0000ffff60607812 */ /* 0x000fc400078ec0ff */
[----:B------:R-:W-:Y:S02]  /*6630*/  PRMT R81, R128, 0x7604, R81 ;  /* 0x0000760480517816 */ /* 0x000fe40000000051 */
[----:B------:R-:W-:Y:S02]  /*6640*/  PRMT R89, R92, 0x7604, R89 ;  /* 0x000076045c597816 */ /* 0x000fe40000000059 */
[----:B------:R-:W-:Y:S02]  /*6650*/  SHF.L.U32 R17, R58, 0x18, RZ ;  /* 0x000000183a117819 */ /* 0x000fe400000006ff */
[----:B------:R-:W-:Y:S02]  /*6660*/  LOP3.LUT R98, R98, 0xffff, RZ, 0xc0, !PT ;  /* 0x0000ffff62627812 */ /* 0x000fe400078ec0ff */
[----:B------:R-:W-:Y:S02]  /*6670*/  LOP3.LUT R0, R0, 0xc, RZ, 0xc0, !PT ;  /* 0x0000000c00007812 */ /* 0x000fe400078ec0ff */
[----:B------:R-:W-:Y:S01]  /*6680*/  F2FP.SATFINITE.E4M3.F32.PACK_AB_MERGE_C R42, R167, R42, RZ ;  /* 0x0000002aa72a723e */ /* 0x000fe200048070ff */
[----:B------:R-:W-:Y:S01]  /*6690*/  IMAD.SHL.U32 R23, R98, 0x1000000, RZ ;  /* 0x0100000062177824 */ /* 0x000fe200078e00ff */
[----:B------:R-:W-:Y:S01]  /*66a0*/  LOP3.LUT R108, R25, 0xff0000, R108, 0xf8, !PT ;  /* 0x00ff0000196c7812 */ /* 0x000fe200078ef86c */
[----:B------:R-:W-:Y:S01]  /*66b0*/  IMAD.SHL.U32 R25, R102, 0x1000000, RZ ;  /* 0x0100000066197824 */ /* 0x000fe200078e00ff */
[----:B------:R-:W-:Y:S01]  /*66c0*/  LOP3.LUT R76, R76, R5, RZ, 0xfc, !PT ;  /* 0x000000054c4c7212 */ /* 0x000fe200078efcff */
[----:B------:R-:W-:Y:S01]  /*66d0*/  IMAD.SHL.U32 R5, R82, 0x1000000, RZ ;  /* 0x0100000052057824 */ /* 0x000fe200078e00ff */
[----:B------:R-:W-:-:S02]  /*66e0*/  LOP3.LUT R49, R49, 0xff0000, R120, 0xf8, !PT ;  /* 0x00ff000031317812 */ /* 0x000fc400078ef878 */
[----:B------:R-:W-:Y:S02]  /*66f0*/  LOP3.LUT R57, R57, 0xff0000, R124, 0xf8, !PT ;  /* 0x00ff000039397812 */ /* 0x000fe400078ef87c */
[----:B------:R-:W-:Y:S02]  /*6700*/  LOP3.LUT R24, R24, R169, RZ, 0xfc, !PT ;  /* 0x000000a918187212 */ /* 0x000fe400078efcff */
[----:B------:R-:W-:Y:S02]  /*6710*/  LOP3.LUT R133, R64, R133, RZ, 0xfc, !PT ;  /* 0x0000008540857212 */ /* 0x000fe400078efcff */
[----:B------:R-:W-:Y:S01]  /*6720*/  LOP3.LUT R88, R88, R21, RZ, 0xfc, !PT ;  /* 0x0000001558587212 */ /* 0x000fe200078efcff */
[----:B------:R-:W-:Y:S01]  /*6730*/  IMAD.SHL.U32 R21, R90, 0x1000000, RZ ;  /* 0x010000005a157824 */ /* 0x000fe200078e00ff */
[----:B------:R-:W-:Y:S02]  /*6740*/  LOP3.LUT R67, R67, 0xffff, RZ, 0xc0, !PT ;  /* 0x0000ffff43437812 */ /* 0x000fe400078ec0ff */
[----:B------:R-:W-:-:S02]  /*6750*/  LOP3.LUT R63, R63, 0xffff, RZ, 0xc0, !PT ;  /* 0x0000ffff3f3f7812 */ /* 0x000fc400078ec0ff */
[----:B------:R-:W-:Y:S01]  /*6760*/  LOP3.LUT R26, R65, 0xff0000, R26, 0xf8, !PT ;  /* 0x00ff0000411a7812 */ /* 0x000fe200078ef81a */
[----:B------:R-:W-:Y:S01]  /*6770*/  IMAD.SHL.U32 R67, R67, 0x1000000, RZ ;  /* 0x0100000043437824 */ /* 0x000fe200078e00ff */
[----:B------:R-:W-:Y:S01]  /*6780*/  LOP3.LUT R30, R73, 0xff0000, R30, 0xf8, !PT ;  /* 0x00ff0000491e7812 */ /* 0x000fe200078ef81e */
[----:B------:R-:W-:Y:S01]  /*6790*/  IMAD.SHL.U32 R4, R63, 0x1000000, RZ ;  /* 0x010000003f047824 */ /* 0x000fe200078e00ff */
[----:B------:R-:W-:Y:S02]  /*67a0*/  LOP3.LUT R106, R106, 0xffff, RZ, 0xc0, !PT ;  /* 0x0000ffff6a6a7812 */ /* 0x000fe400078ec0ff */
[----:B------:R-:W-:Y:S02]  /*67b0*/  LOP3.LUT R110, R110, 0xffff, RZ, 0xc0, !PT ;  /* 0x0000ffff6e6e7812 */ /* 0x000fe400078ec0ff */
[----:B------:R-:W-:Y:S02]  /*67c0*/  F2FP.SATFINITE.E4M3.F32.PACK_AB_MERGE_C R137, R167, R137, RZ ;  /* 0x00000089a789723e */ /* 0x000fe400048070ff */
[----:B------:R-:W-:-:S02]  /*67d0*/  PRMT R93, R96, 0x7604, R93 ;  /* 0x00007604605d7816 */ /* 0x000fc4000000005d */
[----:B------:R-:W-:Y:S02]  /*67e0*/  LOP3.LUT R38, R81, 0xff0000, R38, 0xf8, !PT ;  /* 0x00ff000051267812 */ /* 0x000fe400078ef826 */
[----:B------:R-:W-:Y:S02]  /*67f0*/  LOP3.LUT R46, R89, 0xff0000, R46, 0xf8, !PT ;  /* 0x00ff0000592e7812 */ /* 0x000fe400078ef82e */
[----:B------:R-:W-:Y:S02]  /*6800*/  LOP3.LUT R40, R40, 0xffff, RZ, 0xc0, !PT ;  /* 0x0000ffff28287812 */ /* 0x000fe400078ec0ff */
[----:B------:R-:W-:Y:S02]  /*6810*/  LOP3.LUT R161, R161, 0xffff, RZ, 0xc0, !PT ;  /* 0x0000ffffa1a17812 */ /* 0x000fe400078ec0ff */
[----:B------:R-:W-:Y:S02]  /*6820*/  LOP3.LUT R17, R80, R17, RZ, 0xfc, !PT ;  /* 0x0000001150117212 */ /* 0x000fe400078efcff */
[----:B------:R-:W-:Y:S01]  /*6830*/  LOP3.LUT R114, R114, 0xffff, RZ, 0xc0, !PT ;  /* 0x0000ffff72727812 */ /* 0x000fe200078ec0ff */
[----:B------:R-:W-:Y:S01]  /*6840*/  IMAD.SHL.U32 R161, R161, 0x1000000, RZ ;  /* 0x01000000a1a17824 */ /* 0x000fe200078e00ff */
[----:B------:R-:W-:-:S02]  /*6850*/  LOP3.LUT R118, R118, 0xffff, RZ, 0xc0, !PT ;  /* 0x0000ffff76767812 */ /* 0x000fc400078ec0ff */
[-C--:B------:R-:W-:Y:S01]  /*6860*/  SHF.R.U32.HI R6, RZ, R0.reuse, R7 ;  /* 0x00000000ff067219 */ /* 0x080fe20000011607 */
[----:B------:R-:W-:Y:S01]  /*6870*/  IMAD.SHL.U32 R114, R114, 0x1000000, RZ ;  /* 0x0100000072727824 */ /* 0x000fe200078e00ff */
[----:B------:R-:W-:Y:S01]  /*6880*/  LOP3.LUT R42, R42, 0xffff, RZ, 0xc0, !PT ;  /* 0x0000ffff2a2a7812 */ /* 0x000fe200078ec0ff */
[----:B------:R-:W-:Y:S01]  /*6890*/  IMAD.SHL.U32 R118, R118, 0x1000000, RZ ;  /* 0x0100000076767824 */ /* 0x000fe200078e00ff */
[----:B------:R-:W-:Y:S02]  /*68a0*/  SHF.R.U32.HI R7, RZ, R0, R9 ;  /* 0x00000000ff077219 */ /* 0x000fe40000011609 */
[----:B------:R-:W-:Y:S01]  /*68b0*/  LOP3.LUT R94, R13, 0xff0000, R94, 0xf8, !PT ;  /* 0x00ff00000d5e7812 */ /* 0x000fe200078ef85e */
[----:B------:R-:W-:Y:S01]  /*68c0*/  IMAD.SHL.U32 R13, R40, 0x1000000, RZ ;  /* 0x01000000280d7824 */ /* 0x000fe200078e00ff */
[----:B------:R-:W-:Y:S01]  /*68d0*/  LOP3.LUT R19, R84, R19, RZ, 0xfc, !PT ;  /* 0x0000001354137212 */ /* 0x000fe200078efcff */
[----:B------:R-:W-:Y:S01]  /*68e0*/  IMAD.SHL.U32 R15, R42, 0x1000000, RZ ;  /* 0x010000002a0f7824 */ /* 0x000fe200078e00ff */
[----:B------:R-:W-:-:S02]  /*68f0*/  LOP3.LUT R49, R49, R122, RZ, 0xfc, !PT ;  /* 0x0000007a31317212 */ /* 0x000fc400078efcff */
[----:B------:R-:W-:Y:S02]  /*6900*/  LOP3.LUT R126, R57, R126, RZ, 0xfc, !PT ;  /* 0x0000007e397e7212 */ /* 0x000fe400078efcff */
[----:B------:R-:W-:Y:S02]  /*6910*/  SEL R20, R133, R24, P6 ;  /* 0x0000001885147207 */ /* 0x000fe40003000000 */
[----:B------:R-:W-:Y:S01]  /*6920*/  LOP3.LUT R32, R32, R5, RZ, 0xfc, !PT ;  /* 0x0000000520207212 */ /* 0x000fe200078efcff */
[----:B------:R-:W-:Y:S01]  /*6930*/  IMAD.SHL.U32 R5, R106, 0x1000000, RZ ;  /* 0x010000006a057824 */ /* 0x000fe200078e00ff */
[----:B------:R-:W-:Y:S01]  /*6940*/  LOP3.LUT R100, R100, R25, RZ, 0xfc, !PT ;  /* 0x0000001964647212 */ /* 0x000fe200078efcff */
[----:B------:R-:W-:Y:S01]  /*6950*/  IMAD.SHL.U32 R25, R110, 0x1000000, RZ ;  /* 0x010000006e197824 */ /* 0x000fe200078e00ff */
[----:B------:R-:W-:Y:S02]  /*6960*/  LOP3.LUT R26, R26, R35, RZ, 0xfc, !PT ;  /* 0x000000231a1a7212 */ /* 0x000fe400078efcff */
[----:B------:R-:W-:-:S02]  /*6970*/  LOP3.LUT R43, R30, R43, RZ, 0xfc, !PT ;  /* 0x0000002b1e2b7212 */ /* 0x000fc400078efcff */
[----:B------:R-:W-:Y:S02]  /*6980*/  SEL R133, R24, R133, P6 ;  /* 0x0000008518857207 */ /* 0x000fe40003000000 */
[----:B------:R-:W-:Y:S02]  /*6990*/  LOP3.LUT R54, R93, 0xff0000, R54, 0xf8, !PT ;  /* 0x00ff00005d367812 */ /* 0x000fe400078ef836 */
[----:B------:R-:W-:Y:S02]  /*69a0*/  LOP3.LUT R27, R27, 0xff0000, R60, 0xf8, !PT ;  /* 0x00ff00001b1b7812 */ /* 0x000fe400078ef83c */
[----:B------:R-:W-:Y:S02]  /*69b0*/  LOP3.LUT R137, R137, 0xffff, RZ, 0xc0, !PT ;  /* 0x0000ffff89897812 */ /* 0x000fe400078ec0ff */
[----:B------:R-:W-:Y:S02]  /*69c0*/  LOP3.LUT R21, R48, R21, RZ, 0xfc, !PT ;  /* 0x0000001530157212 */ /* 0x000fe400078efcff */
[----:B------:R-:W-:Y:S01]  /*69d0*/  LOP3.LUT R38, R38, R51, RZ, 0xfc, !PT ;  /* 0x0000003326267212 */ /* 0x000fe200078efcff */
[----:B------:R-:W-:Y:S01]  /*69e0*/  IMAD.SHL.U32 R137, R137, 0x1000000, RZ ;  /* 0x0100000089897824 */ /* 0x000fe200078e00ff */
[----:B------:R-:W-:-:S02]  /*69f0*/  LOP3.LUT R59, R46, R59, RZ, 0xfc, !PT ;  /* 0x0000003b2e3b7212 */ /* 0x000fc400078efcff */
[----:B------:R-:W-:Y:S02]  /*6a00*/  SEL R24, R17, R76, P6 ;  /* 0x0000004c11187207 */ /* 0x000fe40003000000 */
[----:B------:R-:W-:Y:S02]  /*6a10*/  SEL R17, R76, R17, P6 ;  /* 0x000000114c117207 */ /* 0x000fe40003000000 */
[----:B------:R-:W-:Y:S01]  /*6a20*/  LOP3.LUT R9, R6, 0xf, RZ, 0xc0, !PT ;  /* 0x0000000f06097812 */ /* 0x000fe200078ec0ff */
[----:B------:R-:W-:Y:S01]  /*6a30*/  IMAD.MOV.U32 R6, RZ, RZ, 0x1054 ;  /* 0x00001054ff067424 */ /* 0x000fe200078e00ff */
[----:B------:R-:W-:Y:S01]  /*6a40*/  LOP3.LUT R10, R7, 0xf, RZ, 0xc0, !PT ;  /* 0x0000000f070a7812 */ /* 0x000fe200078ec0ff */
[----:B------:R-:W-:Y:S01]  /*6a50*/  IMAD.MOV.U32 R7, RZ, RZ, 0x3276 ;  /* 0x00003276ff077424 */ /* 0x000fe200078e00ff */
[----:B------:R-:W-:Y:S01]  /*6a60*/  LOP3.LUT R36, R36, 0xff0000, R147, 0xf8, !PT ;  /* 0x00ff000024247812 */ /* 0x000fe200078ef893 */
[----:B------:R-:W-:Y:S01]  /*6a70*/  SHFL.IDX PT, R37, R24, R9, 0x1c1f ;  /* 0x001c1f0918257589 */ /* 0x000fe200000e0000 */
[----:B------:R-:W-:-:S02]  /*6a80*/  LOP3.LUT R44, R44, 0xff0000, R157, 0xf8, !PT ;  /* 0x00ff00002c2c7812 */ /* 0x000fc400078ef89d */
[----:B------:R-:W-:Y:S01]  /*6a90*/  LOP3.LUT R33, R33, 0xff0000, R112, 0xf8, !PT ;  /* 0x00ff000021217812 */ /* 0x000fe200078ef870 */
[----:B------:R-:W-:Y:S01]  /*6aa0*/  SHFL.IDX PT, R12, R12, R9, 0x1c1f ;  /* 0x001c1f090c0c7589 */ /* 0x000fe200000e0000 */
[----:B------:R-:W-:Y:S02]  /*6ab0*/  LOP3.LUT R41, R41, 0xff0000, R116, 0xf8, !PT ;  /* 0x00ff000029297812 */ /* 0x000fe400078ef874 */
[----:B------:R-:W-:Y:S01]  /*6ac0*/  LOP3.LUT R23, R94, R23, RZ, 0xfc, !PT ;  /* 0x000000175e177212 */ /* 0x000fe200078efcff */
[----:B------:R-:W-:Y:S01]  /*6ad0*/  SHFL.IDX PT, R14, R14, R9, 0x1c1f ;  /* 0x001c1f090e0e7589 */ /* 0x000fe200000e0000 */
[----:B------:R-:W-:Y:S02]  /*6ae0*/  SEL R28, R88, R19, P6 ;  /* 0x00000013581c7207 */ /* 0x000fe40003000000 */
[----:B------:R-:W-:Y:S01]  /*6af0*/  SEL R40, R126, R49, P6 ;  /* 0x000000317e287207 */ /* 0x000fe20003000000 */
[----:B------:R-:W1:Y:S01]  /*6b00*/  SHFL.IDX PT, R29, R29, R10, 0x1c1f ;  /* 0x001c1f0a1d1d7589 */ /* 0x000e6200000e0000 */
[----:B------:R-:W-:-:S02]  /*6b10*/  SEL R19, R19, R88, P6 ;  /* 0x0000005813137207 */ /* 0x000fc40003000000 */
[----:B------:R-:W-:Y:S01]  /*6b20*/  SEL R42, R43, R26, P6 ;  /* 0x0000001a2b2a7207 */ /* 0x000fe20003000000 */
[----:B------:R-:W-:Y:S01]  /*6b30*/  SHFL.IDX PT, R39, R28, R9, 0x1c1f ;  /* 0x001c1f091c277589 */ /* 0x000fe200000e0000 */
[----:B------:R-:W-:Y:S02]  /*6b40*/  SEL R53, R26, R43, P6 ;  /* 0x0000002b1a357207 */ /* 0x000fe40003000000 */
[----:B------:R-:W-:Y:S01]  /*6b50*/  LOP3.LUT R54, R54, R67, RZ, 0xfc, !PT ;  /* 0x0000004336367212 */ /* 0x000fe200078efcff */
[----:B------:R-:W2:Y:S01]  /*6b60*/  SHFL.IDX PT, R31, R31, R10, 0x1c1f ;  /* 0x001c1f0a1f1f7589 */ /* 0x000ea200000e0000 */
[----:B------:R-:W-:Y:S01]  /*6b70*/  LOP3.LUT R27, R27, R4, RZ, 0xfc, !PT ;  /* 0x000000041b1b7212 */ /* 0x000fe200078efcff */
[----:B------:R-:W-:Y:S01]  /*6b80*/  FADD R4, R72, R99 ;  /* 0x0000006348047221 */ /* 0x000fe20000000000 */
[----:B------:R-:W-:Y:S01]  /*6b90*/  SEL R30, R21, R32, P6 ;  /* 0x00000020151e7207 */ /* 0x000fe20003000000 */
[----:B------:R-:W-:Y:S01]  /*6ba0*/  SHFL.IDX PT, R53, R53, R10, 0x1c1f ;  /* 0x001c1f0a35357589 */ /* 0x000fe200000e0000 */
[----:B------:R-:W-:-:S02]  /*6bb0*/  SEL R26, R59, R38, P6 ;  /* 0x000000263b1a7207 */ /* 0x000fc40003000000 */
[----:B------:R-:W-:Y:S01]  /*6bc0*/  LOP3.LUT R104, R104, R5, RZ, 0xfc, !PT ;  /* 0x0000000568687212 */ /* 0x000fe200078efcff */
[----:B------:R-:W-:Y:S01]  /*6bd0*/  FADD R5, R52, R97 ;  /* 0x0000006134057221 */ /* 0x000fe20000000000 */
[----:B------:R-:W-:Y:S01]  /*6be0*/  LOP3.LUT R25, R108, R25, RZ, 0xfc, !PT ;  /* 0x000000196c197212 */ /* 0x000fe200078efcff */
[----:B------:R-:W-:Y:S01]  /*6bf0*/  SHFL.IDX PT, R52, R42, R9, 0x1c1f ;  /* 0x001c1f092a347589 */ /* 0x000fe200000e0000 */
[----:B------:R-:W-:Y:S02]  /*6c00*/  SEL R21, R32, R21, P6 ;  /* 0x0000001520157207 */ /* 0x000fe40003000000 */
[----:B------:R-:W-:Y:S01]  /*6c10*/  SEL R59, R38, R59, P6 ;  /* 0x0000003b263b7207 */ /* 0x000fe20003000000 */
[----:B------:R-:W-:Y:S01]  /*6c20*/  SHFL.IDX PT, R20, R20, R9, 0x1c1f ;  /* 0x001c1f0914147589 */ /* 0x000fe200000e0000 */
[----:B------:R-:W-:Y:S02]  /*6c30*/  LOP3.LUT R22, R22, 0xff0000, R135, 0xf8, !PT ;  /* 0x00ff000016167812 */ /* 0x000fe400078ef887 */
[----:B------:R-:W-:Y:S01]  /*6c40*/  LOP3.LUT R13, R36, R13, RZ, 0xfc, !PT ;  /* 0x0000000d240d7212 */ /* 0x000fe200078efcff */
[----:B------:R-:W3:Y:S01]  /*6c50*/  SHFL.IDX PT, R38, R17, R10, 0x1c1f ;  /* 0x001c1f0a11267589 */ /* 0x000ee200000e0000 */
[----:B------:R-:W-:-:S02]  /*6c60*/  LOP3.LUT R44, R44, R161, RZ, 0xfc, !PT ;  /* 0x000000a12c2c7212 */ /* 0x000fc400078efcff */
[----:B------:R-:W-:Y:S01]  /*6c70*/  LOP3.LUT R33, R33, R114, RZ, 0xfc, !PT ;  /* 0x0000007221217212 */ /* 0x000fe200078efcff */
[----:B------:R-:W-:Y:S01]  /*6c80*/  SHFL.IDX PT, R42, R21, R10, 0x1c1f ;  /* 0x001c1f0a152a7589 */ /* 0x000fe200000e0000 */
[----:B------:R-:W-:Y:S02]  /*6c90*/  LOP3.LUT R118, R41, R118, RZ, 0xfc, !PT ;  /* 0x0000007629767212 */ /* 0x000fe400078efcff */
[----:B------:R-:W-:Y:S01]  /*6ca0*/  SEL R32, R100, R23, P6 ;  /* 0x0000001764207207 */ /* 0x000fe20003000000 */
[----:B------:R-:W-:Y:S01]  /*6cb0*/  SHFL.IDX PT, R41, R30, R9, 0x1c1f ;  /* 0x001c1f091e297589 */ /* 0x000fe200000e0000 */
[----:B------:R-:W-:Y:S02]  /*6cc0*/  SEL R51, R49, R126, P6 ;  /* 0x0000007e31337207 */ /* 0x000fe40003000000 */
[----:B------:R-:W-:Y:S01]  /*6cd0*/  SEL R23, R23, R100, P6 ;  /* 0x0000006417177207 */ /* 0x000fe20003000000 */
[----:B------:R-:W-:Y:S01]  /*6ce0*/  SHFL.IDX PT, R49, R40, R9, 0x1c1f ;  /* 0x001c1f0928317589 */ /* 0x000fe200000e0000 */
[----:B------:R-:W-:-:S02]  /*6cf0*/  SEL R46, R27, R54, P6 ;  /* 0x000000361b2e7207 */ /* 0x000fc40003000000 */
[----:B------:R-:W-:Y:S01]  /*6d00*/  SEL R34, R25, R104, P6 ;  /* 0x0000006819227207 */ /* 0x000fe20003000000 */
[----:B------:R-:W4:Y:S01]  /*6d10*/  SHFL.IDX PT, R40, R19, R10, 0x1c1f ;  /* 0x001c1f0a13287589 */ /* 0x000f2200000e0000 */
[----:B------:R-:W-:Y:S02]  /*6d20*/  SEL R35, R104, R25, P6 ;  /* 0x0000001968237207 */ /* 0x000fe40003000000 */
[----:B------:R-:W-:Y:S01]  /*6d30*/  LOP3.LUT R22, R22, R137, RZ, 0xfc, !PT ;  /* 0x0000008916167212 */ /* 0x000fe200078efcff */
[----:B------:R-:W-:Y:S01]  /*6d40*/  SHFL.IDX PT, R43, R32, R9, 0x1c1f ;  /* 0x001c1f09202b7589 */ /* 0x000fe200000e0000 */
[----:B------:R-:W-:Y:S02]  /*6d50*/  SEL R18, R44, R13, P6 ;  /* 0x0000000d2c127207 */ /* 0x000fe40003000000 */
[----:B------:R-:W-:Y:S01]  /*6d60*/  SEL R36, R118, R33, P6 ;  /* 0x0000002176247207 */ /* 0x000fe20003000000 */
[----:B------:R-:W-:Y:S01]  /*6d70*/  SHFL.IDX PT, R55, R46, R9, 0x1c1f ;  /* 0x001c1f092e377589 */ /* 0x000fe200000e0000 */
[----:B------:R-:W-:-:S02]  /*6d80*/  SEL R13, R13, R44, P6 ;  /* 0x0000002c0d0d7207 */ /* 0x000fc40003000000 */
[----:B------:R-:W-:Y:S01]  /*6d90*/  SEL R33, R33, R118, P6 ;  /* 0x0000007621217207 */ /* 0x000fe20003000000 */
[----:B------:R-:W5:Y:S01]  /*6da0*/  SHFL.IDX PT, R44, R23, R10, 0x1c1f ;  /* 0x001c1f0a172c7589 */ /* 0x000f6200000e0000 */
[----:B------:R-:W-:Y:S02]  /*6db0*/  LOP3.LUT R15, R154, R15, RZ, 0xfc, !PT ;  /* 0x0000000f9a0f7212 */ /* 0x000fe400078efcff */
[----:B------:R-:W-:Y:S01]  /*6dc0*/  SEL R16, R11, R22, P6 ;  /* 0x000000160b107207 */ /* 0x000fe20003000000 */
[----:B------:R-:W-:Y:S01]  /*6dd0*/  SHFL.IDX PT, R45, R34, R9, 0x1c1f ;  /* 0x001c1f09222d7589 */ /* 0x000fe200000e0000 */
[----:B------:R-:W-:Y:S02]  /*6de0*/  SEL R11, R22, R11, P6 ;  /* 0x0000000b160b7207 */ /* 0x000fe40003000000 */
[----:B------:R-:W-:Y:S01]  /*6df0*/  SEL R22, R15, R152, P6 ;  /* 0x000000980f167207 */ /* 0x000fe20003000000 */
[----:B------:R-:W5:Y:S01]  /*6e00*/  SHFL.IDX PT, R46, R35, R10, 0x1c1f ;  /* 0x001c1f0a232e7589 */ /* 0x000f6200000e0000 */
[----:B------:R-:W-:-:S02]  /*6e10*/  SEL R15, R152, R15, P6 ;  /* 0x0000000f980f7207 */ /* 0x000fc40003000000 */
[----:B------:R-:W-:Y:S01]  /*6e20*/  SEL R57, R54, R27, P6 ;  /* 0x0000001b36397207 */ /* 0x000fe20003000000 */
[----:B------:R3:W-:Y:S01]  /*6e30*/  SHFL.IDX PT, R47, R36, R9, 0x1c1f ;  /* 0x001c1f09242f7589 */ /* 0x0007e200000e0000 */
[----:B------:R-:W-:Y:S02]  /*6e40*/  SEL R6, R6, 0x5410, P6 ;  /* 0x0000541006067807 */ /* 0x000fe40003000000 */
[----:B------:R-:W-:Y:S01]  /*6e50*/  SEL R7, R7, 0x7632, P6 ;  /* 0x0000763207077807 */ /* 0x000fe20003000000 */
[----:B------:R-:W5:Y:S01]  /*6e60*/  SHFL.IDX PT, R48, R33, R10, 0x1c1f ;  /* 0x001c1f0a21307589 */ /* 0x000f6200000e0000 */
[C-C-:B-1----:R-:W-:Y:S02]  /*6e70*/  PRMT R24, R12.reuse, R6, R29.reuse ;  /* 0x000000060c187216 */ /* 0x142fe4000000001d */
[-C--:B------:R-:W-:Y:S01]  /*6e80*/  PRMT R25, R12, R7.reuse, R29 ;  /* 0x000000070c197216 */ /* 0x080fe2000000001d */
[----:B------:R-:W1:Y:S01]  /*6e90*/  SHFL.IDX PT, R50, R51, R10, 0x1c1f ;  /* 0x001c1f0a33327589 */ /* 0x000e6200000e0000 */
[----:B--2---:R-:W-:-:S02]  /*6ea0*/  PRMT R27, R14, R7, R31 ;  /* 0x000000070e1b7216 */ /* 0x004fc4000000001f */
[CCC-:B---3--:R-:W-:Y:S01]  /*6eb0*/  PRMT R36, R37.reuse, R6.reuse, R38.reuse ;  /* 0x0000000625247216 */ /* 0x1c8fe20000000026 */
[----:B------:R-:W-:Y:S01]  /*6ec0*/  SHFL.IDX PT, R54, R26, R9, 0x1c1f ;  /* 0x001c1f091a367589 */ /* 0x000fe200000e0000 */
[-C--:B------:R-:W-:Y:S02]  /*6ed0*/  PRMT R37, R37, R7.reuse, R38 ;  /* 0x0000000725257216 */ /* 0x080fe40000000026 */
[CCC-:B----4-:R-:W-:Y:S01]  /*6ee0*/  PRMT R38, R39.reuse, R6.reuse, R40.reuse ;  /* 0x0000000627267216 */ /* 0x1d0fe20000000028 */
[----:B------:R-:W2:Y:S01]  /*6ef0*/  SHFL.IDX PT, R59, R59, R10, 0x1c1f ;  /* 0x001c1f0a3b3b7589 */ /* 0x000ea200000e0000 */
[-C--:B------:R-:W-:Y:S02]  /*6f00*/  PRMT R39, R39, R7.reuse, R40 ;  /* 0x0000000727277216 */ /* 0x080fe40000000028 */
[C-C-:B------:R-:W-:Y:S01]  /*6f10*/  PRMT R40, R41.reuse, R6, R42.reuse ;  /* 0x0000000629287216 */ /* 0x140fe2000000002a */
[----:B------:R-:W3:Y:S01]  /*6f20*/  SHFL.IDX PT, R56, R57, R10, 0x1c1f ;  /* 0x001c1f0a39387589 */ /* 0x000ee200000e0000 */
[----:B------:R-:W-:-:S02]  /*6f30*/  PRMT R41, R41, R7, R42 ;  /* 0x0000000729297216 */ /* 0x000fc4000000002a */
[CCC-:B-----5:R-:W-:Y:S01]  /*6f40*/  PRMT R42, R43.reuse, R6.reuse, R44.reuse ;  /* 0x000000062b2a7216 */ /* 0x1e0fe2000000002c */
[----:B------:R-:W-:Y:S01]  /*6f50*/  SHFL.IDX PT, R16, R16, R9, 0x1c1f ;  /* 0x001c1f0910107589 */ /* 0x000fe200000e0000 */
[-C--:B------:R-:W-:Y:S02]  /*6f60*/  PRMT R43, R43, R7.reuse, R44 ;  /* 0x000000072b2b7216 */ /* 0x080fe4000000002c */
[CCC-:B------:R-:W-:Y:S01]  /*6f70*/  PRMT R44, R45.reuse, R6.reuse, R46.reuse ;  /* 0x000000062d2c7216 */ /* 0x1c0fe2000000002e */
[----:B------:R-:W-:Y:S01]  /*6f80*/  SHFL.IDX PT, R18, R18, R9, 0x1c1f ;  /* 0x001c1f0912127589 */ /* 0x000fe200000e0000 */
[-C--:B------:R-:W-:Y:S02]  /*6f90*/  PRMT R45, R45, R7.reuse, R46 ;  /* 0x000000072d2d7216 */ /* 0x080fe4000000002e */
[C-C-:B------:R-:W-:Y:S01]  /*6fa0*/  PRMT R46, R47.reuse, R6, R48.reuse ;  /* 0x000000062f2e7216 */ /* 0x140fe20000000030 */
[----:B------:R-:W-:Y:S01]  /*6fb0*/  SHFL.IDX PT, R22, R22, R9, 0x1c1f ;  /* 0x001c1f0916167589 */ /* 0x000fe200000e0000 */
[----:B------:R-:W-:-:S02]  /*6fc0*/  PRMT R47, R47, R7, R48 ;  /* 0x000000072f2f7216 */ /* 0x000fc40000000030 */
[CCC-:B-1----:R-:W-:Y:S01]  /*6fd0*/  PRMT R48, R49.reuse, R6.reuse, R50.reuse ;  /* 0x0000000631307216 */ /* 0x1c2fe20000000032 */
[----:B------:R-:W1:Y:S01]  /*6fe0*/  SHFL.IDX PT, R11, R11, R10, 0x1c1f ;  /* 0x001c1f0a0b0b7589 */ /* 0x000e6200000e0000 */
[-C--:B------:R-:W-:Y:S02]  /*6ff0*/  PRMT R49, R49, R7.reuse, R50 ;  /* 0x0000000731317216 */ /* 0x080fe40000000032 */
[CCC-:B------:R-:W-:Y:S01]  /*7000*/  PRMT R50, R52.reuse, R6.reuse, R53.reuse ;  /* 0x0000000634327216 */ /* 0x1c0fe20000000035 */
[----:B------:R-:W4:Y:S01]  /*7010*/  SHFL.IDX PT, R13, R13, R10, 0x1c1f ;  /* 0x001c1f0a0d0d7589 */ /* 0x000f2200000e0000 */
[-C--:B------:R-:W-:Y:S02]  /*7020*/  PRMT R51, R52, R7.reuse, R53 ;  /* 0x0000000734337216 */ /* 0x080fe40000000035 */
[C-C-:B--2---:R-:W-:Y:S01]  /*7030*/  PRMT R52, R54.reuse, R6, R59.reuse ;  /* 0x0000000636347216 */ /* 0x144fe2000000003b */
[----:B------:R-:W2:Y:S01]  /*7040*/  SHFL.IDX PT, R133, R133, R10, 0x1c1f ;  /* 0x001c1f0a85857589 */ /* 0x000ea200000e0000 */
[----:B------:R-:W-:-:S02]  /*7050*/  PRMT R53, R54, R7, R59 ;  /* 0x0000000736357216 */ /* 0x000fc4000000003b */
[-C--:B------:R-:W-:Y:S01]  /*7060*/  PRMT R26, R14, R6.reuse, R31 ;  /* 0x000000060e1a7216 */ /* 0x080fe2000000001f */
[----:B------:R-:W5:Y:S01]  /*7070*/  SHFL.IDX PT, R15, R15, R10, 0x1c1f ;  /* 0x001c1f0a0f0f7589 */ /* 0x000f6200000e0000 */
[CCC-:B---3--:R-:W-:Y:S02]  /*7080*/  PRMT R54, R55.reuse, R6.reuse, R56.reuse ;  /* 0x0000000637367216 */ /* 0x1c8fe40000000038 */
[-C--:B------:R-:W-:Y:S02]  /*7090*/  PRMT R55, R55, R7.reuse, R56 ;  /* 0x0000000737377216 */ /* 0x080fe40000000038 */
[CCC-:B-1----:R-:W-:Y:S02]  /*70a0*/  PRMT R28, R16.reuse, R6.reuse, R11.reuse ;  /* 0x00000006101c7216 */ /* 0x1c2fe4000000000b */
[----:B------:R-:W-:Y:S02]  /*70b0*/  PRMT R29, R16, R7, R11 ;  /* 0x00000007101d7216 */ /* 0x000fe4000000000b */
[----:B----4-:R-:W-:-:S02]  /*70c0*/  PRMT R30, R18, R6, R13 ;  /* 0x00000006121e7216 */ /* 0x010fc4000000000d */
[-C--:B------:R-:W-:Y:S02]  /*70d0*/  PRMT R31, R18, R7.reuse, R13 ;  /* 0x00000007121f7216 */ /* 0x080fe4000000000d */
[CCC-:B--2---:R-:W-:Y:S02]  /*70e0*/  PRMT R32, R20.reuse, R6.reuse, R133.reuse ;  /* 0x0000000614207216 */ /* 0x1c4fe40000000085 */
[-C--:B------:R-:W-:Y:S02]  /*70f0*/  PRMT R33, R20, R7.reuse, R133 ;  /* 0x0000000714217216 */ /* 0x080fe40000000085 */
[C-C-:B-----5:R-:W-:Y:S02]  /*7100*/  PRMT R34, R22.reuse, R6, R15.reuse ;  /* 0x0000000616227216 */ /* 0x160fe4000000000f */
[----:B------:R-:W-:Y:S01]  /*7110*/  PRMT R35, R22, R7, R15 ;  /* 0x0000000716237216 */ /* 0x000fe2000000000f */
[----:B------:R-:W-:Y:S06]  /*7120*/  @!P0 BRA `(.L_x_19) ;  /* 0x0000000000048947 */ /* 0x000fec0003800000 */
[----:B------:R-:W-:Y:S01]  /*7130*/  BPT.TRAP 0x1 ;  /* 0x000000040000795c */ /* 0x000fe20000300000 */
.L_x_19:
[----:B------:R-:W1:Y:S02]  /*7140*/  SYNCS.PHASECHK.TRANS64.TRYWAIT P1, [UR36+0x37008], R8 ;  /* 0x03700808ff0075a7 */ /* 0x000e640008020164 */
[----:B-1----:R-:W-:Y:S05]  /*7150*/  @!P1 BRA `(.L_x_20) ;  /* 0x000000b400cc9947 */ /* 0x002fea0003800000 */
.L_x_98:
[----:B------:R-:W-:Y:S01]  /*7160*/  UIADD3 UR10, UR6, 0xa00, URZ ;  /* 0x00000a00060a7890 */ /* 0x000fe2000fffe03f */
[----:B------:R-:W-:Y:S01]  /*7170*/  WARPGROUP.ARRIVE ;  /* 0x00000000000079c5 */ /* 0x000fe20000000000 */
[----:B------:R-:W-:Y:S01]  /*7180*/  UMOV UR11, 0x40000040 ;  /* 0x40000040000b7882 */ /* 0x000fe20000000000 */
[----:B------:R-:W-:Y:S01]  /*7190*/  UIADD3 UR14, UR6, 0xb00, URZ ;  /* 0x00000b00060e7890 */ /* 0x000fe2000fffe03f */
[----:B------:R-:W-:Y:S01]  /*71a0*/  UMOV UR15, 0x40000040 ;  /* 0x40000040000f7882 */ /* 0x000fe20000000000 */
[----:B------:R-:W-:Y:S01]  /*71b0*/  UIADD3 UR18, UR6, 0xc00, URZ ;  /* 0x00000c0006127890 */ /* 0x000fe2000fffe03f */
[----:B------:R-:W-:-:S03]  /*71c0*/  UMOV UR19, 0x40000040 ;  /* 0x4000004000137882 */ /* 0x000fc60000000000 */
[----:B------:R-:W-:Y:S01]  /*71d0*/  QGMMA.64x32x32.F32.E4M3.E4M3 R216, R24, gdesc[UR8], RZ, !UPT, gsb0 ;  /* 0x0060000818d87df3 */ /* 0x000fe2000c0008ff */
[----:B------:R-:W-:Y:S01]  /*71e0*/  UIADD3 UR22, UR6, 0xd00, URZ ;  /* 0x00000d0006167890 */ /* 0x000fe2000fffe03f */
[----:B------:R-:W-:Y:S01]  /*71f0*/  UMOV UR23, 0x40000040 ;  /* 0x4000004000177882 */ /* 0x000fe20000000000 */
[----:B------:R-:W-:Y:S01]  /*7200*/  UIADD3 UR10, UR6, 0xe00, URZ ;  /* 0x00000e00060a7890 */ /* 0x000fe2000fffe03f */
[----:B------:R-:W-:Y:S01]  /*7210*/  UMOV UR11, 0x40000040 ;  /* 0x40000040000b7882 */ /* 0x000fe20000000000 */
[----:B------:R-:W-:Y:S02]  /*7220*/  WARPGROUP.DEPBAR.LE gsb0, 0x0 ;  /* 0x00008000000079c5 */ /* 0x000fe40000010000 */
[----:B------:R-:W-:-:S06]  /*7230*/  WARPGROUP.ARRIVE ;  /* 0x00000000000079c5 */ /* 0x000fcc0000000000 */
[----:B------:R-:W-:Y:S01]  /*7240*/  QGMMA.64x32x32.F32.E4M3.E4M3 R200, R24, gdesc[UR12], RZ, !UPT, gsb0 ;  /* 0x0060000c18c87df3 */ /* 0x000fe2000c0008ff */
        /* <DEDUP_REMOVED lines=19> */
[----:B------:R-:W-:Y:S01]  /*7380*/  QGMMA.64x32x32.F32.E4M3.E4M3 R216, R28, gdesc[UR8], R216, gsb0 ;  /* 0x006000081cd87df3 */ /* 0x000fe200080008d8 */
        /* <DEDUP_REMOVED lines=154> */
[----:B------:R-:W-:Y:S03]  /*7d30*/  QGMMA.64x32x32.F32.E4M3.E4M3 R200, R52, gdesc[UR12], R200, gsb0 ;  /* 0x0060000c34c87df3 */ /* 0x000fe600080008c8 */
        /* <DEDUP_REMOVED lines=10> */
[----:B------:R-:W-:Y:S05]  /*7de0*/  @!P0 BRA `(.L_x_21) ;  /* 0x0000000000048947 */ /* 0x000fea0003800000 */
[----:B------:R-:W-:Y:S01]  /*7df0*/  BPT.TRAP 0x1 ;  /* 0x000000040000795c */ /* 0x000fe20000300000 */
.L_x_21:
[----:B------:R-:W-:Y:S02]  /*7e00*/  UISETP.GT.U32.AND UP0, UPT, UR4, 0x1, UPT ;  /* 0x000000010400788c */ /* 0x000fe4000bf04070 */
[----:B------:R-:W-:-:S04]  /*7e10*/  UIADD3 UR5, UR36, 0x37028, URZ ;  /* 0x0003702824057890 */ /* 0x000fc8000fffe03f */
[----:B------:R-:W-:Y:S01]  /*7e20*/  PLOP3.LUT P1, PT, PT, PT, UP0, 0x80, 0x0 ;  /* 0x000000000000781c */ /* 0x000fe20003f2f008 */
[----:B------:R-:W-:-:S09]  /*7e30*/  UPRMT UR5, URZ, 0x654, UR5 ;  /* 0x000006543f057896 */ /* 0x000fd20008000005 */
[----:B------:R-:W-:Y:S03]  /*7e40*/  SYNCS.ARRIVE.TRANS64.RED.A1T0 RZ, [UR5], RZ ;  /* 0x000000ffffff79a7 */ /* 0x000fe60008100405 */
[----:B------:R-:W-:Y:S05]  /*7e50*/  @P1 BRA `(.L_x_22) ;  /* 0x0000000000041947 */ /* 0x000fea0003800000 */
[----:B------:R-:W-:Y:S01]  /*7e60*/  BPT.TRAP 0x1 ;  /* 0x000000040000795c */ /* 0x000fe20000300000 */
.L_x_22:
[----:B-1----:R-:W1:Y:S02]  /*7e70*/  LDC R8, c[0x0][0x28c] ;  /* 0x0000a300ff087b82 */ /* 0x002e640000000800 */
[----:B-1----:R-:W-:-:S13]  /*7e80*/  ISETP.GE.AND P2, PT, R8, 0x101, PT ;  /* 0x000001010800780c */ /* 0x002fda0003f46270 */
[----:B------:R-:W-:Y:S05]  /*7e90*/  @!P2 BRA `(.L_x_23) ;  /* 0x0000006c00d0a947 */ /* 0x000fea0003800000 */
[----:B------:R-:W-:Y:S01]  /*7ea0*/  IADD3 R8, R8, 0xff, RZ ;  /* 0x000000ff08087810 */ /* 0x000fe20007ffe0ff */
[----:B------:R-:W-:Y:S01]  /*7eb0*/  IMAD.MOV.U32 R13, RZ, RZ, R3 ;  /* 0x000000ffff0d7224 */ /* 0x000fe200078e0003 */
[----:B------:R-:W-:Y:S01]  /*7ec0*/  UMOV UR5, 0x2 ;  /* 0x0000000200057882 */ /* 0x000fe20000000000 */
[----:B------:R-:W-:Y:S01]  /*7ed0*/  IMAD.MOV.U32 R11, RZ, RZ, R2 ;  /* 0x000000ffff0b7224 */ /* 0x000fe200078e0002 */
[----:B------:R-:W-:Y:S01]  /*7ee0*/  SHF.R.S32.HI R9, RZ, 0x1f, R8 ;  /* 0x0000001fff097819 */ /* 0x000fe20000011408 */
[----:B------:R-:W-:Y:S01]  /*7ef0*/  UMOV UR4, 0x1 ;  /* 0x0000000100047882 */ /* 0x000fe20000000000 */
[----:B------:R-:W-:Y:S02]  /*7f00*/  ULDC UR7, c[0x0][0x604] ;  /* 0x0001810000077ab9 */ /* 0x000fe40000000800 */
[----:B------:R-:W-:Y:S01]  /*7f10*/  LEA.HI R8, R9, R8, RZ, 0x8 ;  /* 0x0000000809087211 */ /* 0x000fe200078f40ff */
[----:B------:R-:W-:-:S03]  /*7f20*/  IMAD.MOV.U32 R9, RZ, RZ, RZ ;  /* 0x000000ffff097224 */ /* 0x000fc600078e00ff */
[----:B------:R-:W-:-:S07]  /*7f30*/  SHF.R.S32.HI R8, RZ, 0x8, R8 ;  /* 0x00000008ff087819 */ /* 0x000fce0000011408 */
.L_x_34:
[----:B------:R-:W-:-:S13]  /*7f40*/  PLOP3.LUT P3, PT, PT, PT, UP1, 0x80, 0x0 ;  /* 0x000000000000781c */ /* 0x000fda0003f6f018 */
[----:B------:R-:W-:Y:S05]  /*7f50*/  @!P3 BRA `(.L_x_24) ;  /* 0x000000000004b947 */ /* 0x000fea0003800000 */
[----:B------:R-:W-:Y:S01]  /*7f60*/  BPT.TRAP 0x1 ;  /* 0x000000040000795c */ /* 0x000fe20000300000 */
.L_x_24:
[----:B------:R-:W-:Y:S01]  /*7f70*/  ULEA UR10, UR5, UR36, 0x3 ;  /* 0x00000024050a7291 */ /* 0x000fe2000f8e183f */
[----:B------:R-:W-:-:S08]  /*7f80*/  SHF.L.U32 R2, R9, 0x1f, RZ ;  /* 0x0000001f09027819 */ /* 0x000fd000000006ff */
[----:B------:R-:W1:Y:S02]  /*7f90*/  SYNCS.PHASECHK.TRANS64.TRYWAIT P2, [UR10+0x37000], R2 ;  /* 0x03700002ff0075a7 */ /* 0x000e64000804014a */
[----:B-1----:R-:W-:Y:S05]  /*7fa0*/  @!P2 BRA `(.L_x_25) ;  /* 0x000000a80050a947 */ /* 0x002fea0003800000 */
.L_x_99:
[----:B------:R-:W-:Y:S01]  /*7fb0*/  UIMAD UR10, UR5, 0xa00, UR6 ;  /* 0x00000a00050a78a4 */ /* 0x000fe2000f8e0206 */
[----:B------:R-:W-:Y:S01]  /*7fc0*/  WARPGROUP.ARRIVE ;  /* 0x00000000000079c5 */ /* 0x000fe20000000000 */
[----:B------:R-:W-:Y:S01]  /*7fd0*/  UMOV UR11, 0xc0000010 ;  /* 0xc0000010000b7882 */ /* 0x000fe20000000000 */
[----:B------:R-:W-:Y:S01]  /*7fe0*/  UMOV UR15, 0xc0000010 ;  /* 0xc0000010000f7882 */ /* 0x000fe20000000000 */
[----:B------:R-:W-:Y:S02]  /*7ff0*/  UIADD3 UR14, UR10, 0x200, URZ ;  /* 0x000002000a0e7890 */ /* 0x000fe4000fffe03f */
[----:B------:R-:W-:Y:S01]  /*8000*/  UIADD3 UR18, UR10, 0x400, URZ ;  /* 0x000004000a127890 */ /* 0x000fe2000fffe03f */
[----:B------:R-:W-:Y:S02]  /*8010*/  UMOV UR19, 0xc0000010 ;  /* 0xc000001000137882 */ /* 0x000fe40000000000 */
[----:B------:R-:W-:Y:S01]  /*8020*/  QGMMA.64x256x32.F32.E4M3.E4M3 R24, gdesc[UR8], RZ, !UPT, gsb0 ;  /* 0x03e00000081879f3 */ /* 0x000fe2000c0008ff */
[----:B------:R-:W-:Y:S01]  /*8030*/  UIADD3 UR22, UR10, 0x600, URZ ;  /* 0x000006000a167890 */ /* 0x000fe2000fffe03f */
[----:B------:R-:W-:Y:S01]  /*8040*/  UMOV UR23, 0xc0000010 ;  /* 0xc000001000177882 */ /* 0x000fe20000000000 */
[----:B------:R-:W-:Y:S01]  /*8050*/  UIADD3 UR26, UR10, 0x800, URZ ;  /* 0x000008000a1a7890 */ /* 0x000fe2000fffe03f */
[----:B------:R-:W-:Y:S01]  /*8060*/  UMOV UR27, 0xc0000010 ;  /* 0xc0000010001b7882 */ /* 0x000fe20000000000 */
[----:B------:R-:W-:-:S04]  /*8070*/  UIADD3 UR5, UR5, 0x1, URZ ;  /* 0x0000000105057890 */ /* 0x000fc8000fffe03f */
[----:B------:R-:W-:-:S04]  /*8080*/  UISETP.NE.AND UP0, UPT, UR5, 0x5, UPT ;  /* 0x000000050500788c */ /* 0x000fc8000bf05270 */
[----:B------:R-:W-:Y:S02]  /*8090*/  USEL UR10, URZ, 0x1, UP0 ;  /* 0x000000013f0a7887 */ /* 0x000fe40008000000 */
[----:B------:R-:W-:-:S04]  /*80a0*/  USEL UR5, UR5, URZ, UP0 ;  /* 0x0000003f05057287 */ /* 0x000fc80008000000 */
[----:B------:R-:W-:Y:S01]  /*80b0*/  LOP3.LUT R9, R9, UR10, RZ, 0x3c, !PT ;  /* 0x0000000a09097c12 */ /* 0x000fe2000f8e3cff */
[----:B------:R-:W-:Y:S02]  /*80c0*/  WARPGROUP.DEPBAR.LE gsb0, 0x0 ;  /* 0x00008000000079c5 */ /* 0x000fe40000010000 */
        /* <DEDUP_REMOVED lines=15> */
[----:B------:R-:W-:Y:S05]  /*81c0*/  @!P3 BRA `(.L_x_26) ;  /* 0x000000000004b947 */ /* 0x000fea0003800000 */
[----:B------:R-:W-:Y:S01]  /*81d0*/  BPT.TRAP 0x1 ;  /* 0x000000040000795c */ /* 0x000fe20000300000 */
.L_x_26:
[----:B-1----:R-:W-:Y:S01]  /*81e0*/  FMNMX R2, R24, R11, !PT ;  /* 0x0000000b18027209 */ /* 0x002fe20007800000 */
[----:B------:R-:W-:-:S03]  /*81f0*/  ULEA UR10, UR5, UR36, 0x3 ;  /* 0x00000024050a7291 */ /* 0x000fc6000f8e183f */
        /* <DEDUP_REMOVED lines=62> */
[----:B------:R-:W-:-:S05]  /*85e0*/  FMNMX R3, R149, R2, !PT ;  /* 0x0000000295037209 */ /* 0x000fca0007800000 */
[----:B------:R-:W1:Y:S02]  /*85f0*/  SHFL.BFLY PT, R2, R3, 0x1, 0x1f ;  /* 0x0c201f0003027f89 */ /* 0x000e6400000e0000 */
[----:B-1----:R-:W-:-:S05]  /*8600*/  FMNMX R14, R3, R2, !PT ;  /* 0x00000002030e7209 */ /* 0x002fca0007800000 */
[----:B------:R-:W1:Y:S02]  /*8610*/  SHFL.BFLY PT, R15, R14, 0x2, 0x1f ;  /* 0x0c401f000e0f7f89 */ /* 0x000e6400000e0000 */
[----:B-1----:R-:W-:-:S04]  /*8620*/  FMNMX R2, R14, R15, !PT ;  /* 0x0000000f0e027209 */ /* 0x002fc80007800000 */
[----:B------:R-:W-:-:S04]  /*8630*/  FSETP.NEU.AND P2, PT, R2, -INF , PT ;  /* 0xff8000000200780b */ /* 0x000fc80003f4d000 */
[----:B------:R-:W-:-:S05]  /*8640*/  FSEL R12, R2, RZ, P2 ;  /* 0x000000ff020c7208 */ /* 0x000fca0001000000 */
[C---:B------:R-:W-:Y:S01]  /*8650*/  FMUL R10, R12.reuse, UR7 ;  /* 0x000000070c0a7c20 */ /* 0x040fe20008400000 */
[----:B------:R-:W-:-:S03]  /*8660*/  FADD R12, -R12, R11 ;  /* 0x0000000b0c0c7221 */ /* 0x000fc60000000100 */
[--C-:B------:R-:W-:Y:S01]  /*8670*/  FFMA R24, R24, UR7, -R10.reuse ;  /* 0x0000000718187c23 */ /* 0x100fe2000800080a */
[----:B------:R-:W-:-:S01]  /*8680*/  FFMA R25, R25, UR7, -R10 ;  /* 0x0000000719197c23 */ /* 0x000fc2000800080a */
[--C-:B------:R-:W-:Y:S01]  /*8690*/  FFMA R29, R29, UR7, -R10.reuse ;  /* 0x000000071d1d7c23 */ /* 0x100fe2000800080a */
[----:B------:R-:W-:-:S01]  /*86a0*/  FFMA R28, R28, UR7, -R10 ;  /* 0x000000071c1c7c23 */ /* 0x000fc2000800080a */
[--C-:B------:R-:W-:Y:S01]  /*86b0*/  FFMA R32, R32, UR7, -R10.reuse ;  /* 0x0000000720207c23 */ /* 0x100fe2000800080a */
[----:B------:R-:W-:Y:S01]  /*86c0*/  FSETP.GEU.AND P3, PT, R24, -126, PT ;  /* 0xc2fc00001800780b */ /* 0x000fe20003f6e000 */
[--C-:B------:R-:W-:Y:S01]  /*86d0*/  FFMA R33, R33, UR7, -R10.reuse ;  /* 0x0000000721217c23 */ /* 0x100fe2000800080a */
[----:B------:R-:W-:Y:S01]  /*86e0*/  FSETP.GEU.AND P5, PT, R25, -126, PT ;  /* 0xc2fc00001900780b */ /* 0x000fe20003fae000 */
[--C-:B------:R-:W-:Y:S01]  /*86f0*/  FFMA R37, R37, UR7, -R10.reuse ;  /* 0x0000000725257c23 */ /* 0x100fe2000800080a */
[----:B------:R-:W-:Y:S01]  /*8700*/  FSETP.GEU.AND P4, PT, R29, -126, PT ;  /* 0xc2fc00001d00780b */ /* 0x000fe20003f8e000 */
[--C-:B------:R-:W-:Y:S01]  /*8710*/  FFMA R36, R36, UR7, -R10.reuse ;  /* 0x0000000724247c23 */ /* 0x100fe2000800080a */
[----:B------:R-:W-:Y:S01]  /*8720*/  FSETP.GEU.AND P2, PT, R28, -126, PT ;  /* 0xc2fc00001c00780b */ /* 0x000fe20003f4e000 */
[--C-:B------:R-:W-:Y:S01]  /*8730*/  FFMA R40, R40, UR7, -R10.reuse ;  /* 0x0000000728287c23 */ /* 0x100fe2000800080a */
[----:B------:R-:W-:-:S01]  /*8740*/  FFMA R41, R41, UR7, -R10 ;  /* 0x0000000729297c23 */ /* 0x000fc2000800080a */
[--C-:B------:R-:W-:Y:S01]  /*8750*/  FFMA R45, R45, UR7, -R10.reuse ;  /* 0x000000072d2d7c23 */ /* 0x100fe2000800080a */
[----:B------:R-:W-:-:S01]  /*8760*/  FFMA R44, R44, UR7, -R10 ;  /* 0x000000072c2c7c23 */ /* 0x000fc2000800080a */
[--C-:B------:R-:W-:Y:S01]  /*8770*/  FFMA R48, R48, UR7, -R10.reuse ;  /* 0x0000000730307c23 */ /* 0x100fe2000800080a */
[----:B------:R-:W-:-:S01]  /*8780*/  FFMA R49, R49, UR7, -R10 ;  /* 0x0000000731317c23 */ /* 0x000fc2000800080a */
[----:B------:R-:W-:Y:S01]  /*8790*/  @!P3 FMUL R24, R24, 0.5 ;  /* 0x3f0000001818b820 */ /* 0x000fe20000400000 */
[----:B------:R-:W-:-:S01]  /*87a0*/  FFMA R53, R53, UR7, -R10 ;  /* 0x0000000735357c23 */ /* 0x000fc2000800080a */
[----:B------:R-:W-:Y:S01]  /*87b0*/  @!P5 FMUL R25, R25, 0.5 ;  /* 0x3f0000001919d820 */ /* 0x000fe20000400000 */
[----:B------:R-:W-:-:S01]  /*87c0*/  FFMA R52, R52, UR7, -R10 ;  /* 0x0000000734347c23 */ /* 0x000fc2000800080a */
[----:B------:R-:W1:Y:S01]  /*87d0*/  MUFU.EX2 R14, R24 ;  /* 0x00000018000e7308 */ /* 0x000e620000000800 */
[----:B------:R-:W-:Y:S01]  /*87e0*/  @!P4 FMUL R29, R29, 0.5 ;  /* 0x3f0000001d1dc820 */ /* 0x000fe20000400000 */
[----:B------:R-:W-:Y:S01]  /*87f0*/  @!P2 FMUL R28, R28, 0.5 ;  /* 0x3f0000001c1ca820 */ /* 0x000fe20000400000 */
[----:B------:R-:W-:-:S01]  /*8800*/  FFMA R56, R56, UR7, -R10 ;  /* 0x0000000738387c23 */ /* 0x000fc2000800080a */
[--C-:B------:R-:W-:Y:S01]  /*8810*/  FFMA R57, R57, UR7, -R10.reuse ;  /* 0x0000000739397c23 */ /* 0x100fe2000800080a */
[----:B------:R-:W-:-:S01]  /*8820*/  FFMA R61, R61, UR7, -R10 ;  /* 0x000000073d3d7c23 */ /* 0x000fc2000800080a */
[--C-:B------:R-:W-:Y:S01]  /*8830*/  FFMA R129, R129, UR7, -R10.reuse ;  /* 0x0000000781817c23 */ /* 0x100fe2000800080a */
[----:B------:R-:W-:-:S01]  /*8840*/  FFMA R137, R137, UR7, -R10 ;  /* 0x0000000789897c23 */ /* 0x000fc2000800080a */
[----:B------:R-:W2:Y:S01]  /*8850*/  MUFU.EX2 R15, R25 ;  /* 0x00000019000f7308 */ /* 0x000ea20000000800 */
[----:B------:R-:W-:-:S01]  /*8860*/  FFMA R144, R144, UR7, -R10 ;  /* 0x0000000790907c23 */ /* 0x000fc2000800080a */
[--C-:B------:R-:W-:Y:S01]  /*8870*/  FFMA R145, R145, UR7, -R10.reuse ;  /* 0x0000000791917c23 */ /* 0x100fe2000800080a */
[----:B------:R-:W-:-:S01]  /*8880*/  FFMA R148, R148, UR7, -R10 ;  /* 0x0000000794947c23 */ /* 0x000fc2000800080a */
[----:B------:R-:W-:Y:S01]  /*8890*/  FFMA R149, R149, UR7, -R10 ;  /* 0x0000000795957c23 */ /* 0x000fe2000800080a */
[----:B------:R-:W-:-:S03]  /*88a0*/  FMUL R12, R12, UR7 ;  /* 0x000000070c0c7c20 */ /* 0x000fc60008400000 */
[----:B------:R-:W3:Y:S01]  /*88b0*/  MUFU.EX2 R17, R29 ;  /* 0x0000001d00117308 */ /* 0x000ee20000000800 */
[----:B-1----:R-:W-:Y:S01]  /*88c0*/  @!P3 FMUL R14, R14, R14 ;  /* 0x0000000e0e0eb220 */ /* 0x002fe20000400000 */
[----:B------:R-:W-:-:S06]  /*88d0*/  FSETP.GEU.AND P3, PT, R32, -126, PT ;  /* 0xc2fc00002000780b */ /* 0x000fcc0003f6e000 */
[----:B------:R-:W1:Y:S01]  /*88e0*/  MUFU.EX2 R16, R28 ;  /* 0x0000001c00107308 */ /* 0x000e620000000800 */
[----:B--2---:R-:W-:Y:S01]  /*88f0*/  @!P5 FMUL R15, R15, R15 ;  /* 0x0000000f0f0fd220 */ /* 0x004fe20000400000 */
[----:B------:R-:W-:-:S05]  /*8900*/  FSETP.GEU.AND P5, PT, R33, -126, PT ;  /* 0xc2fc00002100780b */ /* 0x000fca0003fae000 */
[----:B------:R-:W-:Y:S01]  /*8910*/  @!P3 FMUL R32, R32, 0.5 ;  /* 0x3f0000002020b820 */ /* 0x000fe20000400000 */
[----:B---3--:R-:W-:Y:S01]  /*8920*/  @!P4 FMUL R17, R17, R17 ;  /* 0x000000111111c220 */ /* 0x008fe20000400000 */
[----:B------:R-:W-:Y:S02]  /*8930*/  FSETP.GEU.AND P4, PT, R37, -126, PT ;  /* 0xc2fc00002500780b */ /* 0x000fe40003f8e000 */
[----:B------:R-:W2:Y:S04]  /*8940*/  MUFU.EX2 R18, R32 ;  /* 0x0000002000127308 */ /* 0x000ea80000000800 */
[----:B------:R-:W-:Y:S01]  /*8950*/  @!P5 FMUL R33, R33, 0.5 ;  /* 0x3f0000002121d820 */ /* 0x000fe20000400000 */
[----:B-1----:R-:W-:Y:S01]  /*8960*/  @!P2 FMUL R16, R16, R16 ;  /* 0x000000101010a220 */ /* 0x002fe20000400000 */
[----:B------:R-:W-:-:S02]  /*8970*/  FSETP.GEU.AND P2, PT, R36, -126, PT ;  /* 0xc2fc00002400780b */ /* 0x000fc40003f4e000 */
[----:B------:R-:W1:Y:S03]  /*8980*/  MUFU.EX2 R19, R33 ;  /* 0x0000002100137308 */ /* 0x000e660000000800 */
[----:B------:R-:W-:-:S05]  /*8990*/  @!P4 FMUL R37, R37, 0.5 ;  /* 0x3f0000002525c820 */ /* 0x000fca0000400000 */
[----:B------:R-:W3:Y:S01]  /*89a0*/  MUFU.EX2 R21, R37 ;  /* 0x0000002500157308 */ /* 0x000ee20000000800 */
[----:B--2---:R-:W-:Y:S01]  /*89b0*/  @!P3 FMUL R18, R18, R18 ;  /* 0x000000121212b220 */ /* 0x004fe20000400000 */
[----:B------:R-:W-:Y:S01]  /*89c0*/  FSETP.GEU.AND P3, PT, R40, -126, PT ;  /* 0xc2fc00002800780b */ /* 0x000fe20003f6e000 */
[----:B------:R-:W-:-:S05]  /*89d0*/  @!P2 FMUL R36, R36, 0.5 ;  /* 0x3f0000002424a820 */ /* 0x000fca0000400000 */
[----:B------:R-:W2:Y:S01]  /*89e0*/  MUFU.EX2 R20, R36 ;  /* 0x0000002400147308 */ /* 0x000ea20000000800 */
[----:B-1----:R-:W-:Y:S01]  /*89f0*/  @!P5 FMUL R19, R19, R19 ;  /* 0x000000131313d220 */ /* 0x002fe20000400000 */
[----:B------:R-:W-:-:S05]  /*8a00*/  FSETP.GEU.AND P5, PT, R41, -126, PT ;  /* 0xc2fc00002900780b */ /* 0x000fca0003fae000 */
[----:B------:R-:W-:Y:S01]  /*8a10*/  @!P3 FMUL R40, R40, 0.5 ;  /* 0x3f0000002828b820 */ /* 0x000fe20000400000 */
[----:B---3--:R-:W-:Y:S01]  /*8a20*/  @!P4 FMUL R21, R21, R21 ;  /* 0x000000151515c220 */ /* 0x008fe20000400000 */
[----:B------:R-:W-:Y:S02]  /*8a30*/  FSETP.GEU.AND P4, PT, R45, -126, PT ;  /* 0xc2fc00002d00780b */ /* 0x000fe40003f8e000 */
[----:B------:R1:W3:Y:S04]  /*8a40*/  MUFU.EX2 R22, R40 ;  /* 0x0000002800167308 */ /* 0x0002e80000000800 */
[----:B------:R-:W-:Y:S01]  /*8a50*/  @!P5 FMUL R41, R41, 0.5 ;  /* 0x3f0000002929d820 */ /* 0x000fe20000400000 */
[----:B--2---:R-:W-:Y:S01]  /*8a60*/  @!P2 FMUL R20, R20, R20 ;  /* 0x000000141414a220 */ /* 0x004fe20000400000 */
[----:B------:R-:W-:-:S02]  /*8a70*/  FSETP.GEU.AND P2, PT, R44, -126, PT ;  /* 0xc2fc00002c00780b */ /* 0x000fc40003f4e000 */
[----:B------:R-:W2:Y:S01]  /*8a80*/  MUFU.EX2 R23, R41 ;  /* 0x0000002900177308 */ /* 0x000ea20000000800 */
[----:B-1----:R-:W-:-:S02]  /*8a90*/  FFMA R40, R60, UR7, -R10 ;  /* 0x000000073c287c23 */ /* 0x002fc4000800080a */
[----:B------:R-:W-:-:S05]  /*8aa0*/  @!P4 FMUL R45, R45, 0.5 ;  /* 0x3f0000002d2dc820 */ /* 0x000fca0000400000 */
[----:B------:R1:W4:Y:S01]  /*8ab0*/  MUFU.EX2 R25, R45 ;  /* 0x0000002d00197308 */ /* 0x0003220000000800 */
[----:B---3--:R-:W-:Y:S01]  /*8ac0*/  @!P3 FMUL R22, R22, R22 ;  /* 0x000000161616b220 */ /* 0x008fe20000400000 */
[----:B------:R-:W-:Y:S01]  /*8ad0*/  FSETP.GEU.AND P3, PT, R48, -126, PT ;  /* 0xc2fc00003000780b */ /* 0x000fe20003f6e000 */
[----:B------:R-:W-:-:S05]  /*8ae0*/  @!P2 FMUL R44, R44, 0.5 ;  /* 0x3f0000002c2ca820 */ /* 0x000fca0000400000 */
[----:B------:R3:W5:Y:S01]  /*8af0*/  MUFU.EX2 R24, R44 ;  /* 0x0000002c00187308 */ /* 0x0007620000000800 */
[----:B--2---:R-:W-:Y:S01]  /*8b00*/  @!P5 FMUL R23, R23, R23 ;  /* 0x000000171717d220 */ /* 0x004fe20000400000 */
[----:B------:R-:W-:Y:S01]  /*8b10*/  FSETP.GEU.AND P5, PT, R49, -126, PT ;  /* 0xc2fc00003100780b */ /* 0x000fe20003fae000 */
[----:B-1----:R-:W-:-:S01]  /*8b20*/  FFMA R45, R65, UR7, -R10 ;  /* 0x00000007412d7c23 */ /* 0x002fc2000800080a */
[--C-:B------:R-:W-:Y:S01]  /*8b30*/  FFMA R65, R85, UR7, -R10.reuse ;  /* 0x0000000755417c23 */ /* 0x100fe2000800080a */
[----:B------:R-:W-:-:S02]  /*8b40*/  FFMA R85, R104, UR7, -R10 ;  /* 0x0000000768557c23 */ /* 0x000fc4000800080a */
[----:B------:R-:W-:Y:S01]  /*8b50*/  @!P3 FMUL R48, R48, 0.5 ;  /* 0x3f0000003030b820 */ /* 0x000fe20000400000 */
[----:B----4-:R-:W-:Y:S01]  /*8b60*/  @!P4 FMUL R25, R25, R25 ;  /* 0x000000191919c220 */ /* 0x010fe20000400000 */
[----:B------:R-:W-:Y:S02]  /*8b70*/  FSETP.GEU.AND P4, PT, R53, -126, PT ;  /* 0xc2fc00003500780b */ /* 0x000fe40003f8e000 */
[----:B------:R1:W2:Y:S01]  /*8b80*/  MUFU.EX2 R28, R48 ;  /* 0x00000030001c7308 */ /* 0x0002a20000000800 */
[----:B---3--:R-:W-:-:S03]  /*8b90*/  FFMA R44, R64, UR7, -R10 ;  /* 0x00000007402c7c23 */ /* 0x008fc6000800080a */
[----:B------:R-:W-:Y:S01]  /*8ba0*/  @!P5 FMUL R49, R49, 0.5 ;  /* 0x3f0000003131d820 */ /* 0x000fe20000400000 */
[----:B-----5:R-:W-:Y:S01]  /*8bb0*/  @!P2 FMUL R24, R24, R24 ;  /* 0x000000181818a220 */ /* 0x020fe20000400000 */
[----:B------:R-:W-:Y:S02]  /*8bc0*/  FSETP.GEU.AND P2, PT, R52, -126, PT ;  /* 0xc2fc00003400780b */ /* 0x000fe40003f4e000 */
[----:B------:R3:W4:Y:S01]  /*8bd0*/  MUFU.EX2 R29, R49 ;  /* 0x00000031001d7308 */ /* 0x0007220000000800 */
[----:B-1----:R-:W-:-:S02]  /*8be0*/  FFMA R48, R68, UR7, -R10 ;  /* 0x0000000744307c23 */ /* 0x002fc4000800080a */
[----:B------:R-:W-:-:S05]  /*8bf0*/  @!P4 FMUL R53, R53, 0.5 ;  /* 0x3f0000003535c820 */ /* 0x000fca0000400000 */
[----:B------:R1:W5:Y:S01]  /*8c00*/  MUFU.EX2 R33, R53 ;  /* 0x0000003500217308 */ /* 0x0003620000000800 */
[----:B--2---:R-:W-:Y:S01]  /*8c10*/  @!P3 FMUL R28, R28, R28 ;  /* 0x0000001c1c1cb220 */ /* 0x004fe20000400000 */
[----:B------:R-:W-:Y:S01]  /*8c20*/  FSETP.GEU.AND P3, PT, R56, -126, PT ;  /* 0xc2fc00003800780b */ /* 0x000fe20003f6e000 */
[----:B---3--:R-:W-:-:S01]  /*8c30*/  FFMA R49, R69, UR7, -R10 ;  /* 0x0000000745317c23 */ /* 0x008fc2000800080a */
[----:B------:R-:W-:Y:S01]  /*8c40*/  @!P2 FMUL R52, R52, 0.5 ;  /* 0x3f0000003434a820 */ /* 0x000fe20000400000 */
[----:B------:R-:W-:-:S03]  /*8c50*/  FFMA R69, R88, UR7, -R10 ;  /* 0x0000000758457c23 */ /* 0x000fc6000800080a */
[----:B------:R2:W3:Y:S01]  /*8c60*/  MUFU.EX2 R32, R52 ;  /* 0x0000003400207308 */ /* 0x0004e20000000800 */
[----:B----4-:R-:W-:Y:S01]  /*8c70*/  @!P5 FMUL R29, R29, R29 ;  /* 0x0000001d1d1dd220 */ /* 0x010fe20000400000 */
[----:B------:R-:W-:Y:S01]  /*8c80*/  FSETP.GEU.AND P5, PT, R57, -126, PT ;  /* 0xc2fc00003900780b */ /* 0x000fe20003fae000 */
[----:B-1----:R-:W-:-:S01]  /*8c90*/  FFMA R53, R73, UR7, -R10 ;  /* 0x0000000749357c23 */ /* 0x002fc2000800080a */
[----:B------:R-:W-:-:S03]  /*8ca0*/  FFMA R73, R92, UR7, -R10 ;  /* 0x000000075c497c23 */ /* 0x000fc6000800080a */
[----:B------:R-:W-:Y:S01]  /*8cb0*/  @!P3 FMUL R56, R56, 0.5 ;  /* 0x3f0000003838b820 */ /* 0x000fe20000400000 */
[----:B-----5:R-:W-:Y:S01]  /*8cc0*/  @!P4 FMUL R33, R33, R33 ;  /* 0x000000212121c220 */ /* 0x020fe20000400000 */
[----:B------:R-:W-:Y:S02]  /*8cd0*/  FSETP.GEU.AND P4, PT, R61, -126, PT ;  /* 0xc2fc00003d00780b */ /* 0x000fe40003f8e000 */
[----:B------:R1:W4:Y:S01]  /*8ce0*/  MUFU.EX2 R36, R56 ;  /* 0x0000003800247308 */ /* 0x0003220000000800 */
[----:B--2---:R-:W-:-:S03]  /*8cf0*/  FMNMX R52, R26, R13, !PT ;  /* 0x0000000d1a347209 */ /* 0x004fc60007800000 */
[----:B------:R-:W-:Y:S01]  /*8d00*/  @!P5 FMUL R57, R57, 0.5 ;  /* 0x3f0000003939d820 */ /* 0x000fe20000400000 */
[----:B------:R-:W-:Y:S01]  /*8d10*/  FMNMX R3, R27, R52, !PT ;  /* 0x000000341b037209 */ /* 0x000fe20007800000 */
[----:B---3--:R-:W-:Y:S01]  /*8d20*/  @!P2 FMUL R32, R32, R32 ;  /* 0x000000202020a220 */ /* 0x008fe20000400000 */
[----:B------:R-:W-:Y:S01]  /*8d30*/  FSETP.GEU.AND P2, PT, R40, -126, PT ;  /* 0xc2fc00002800780b */ /* 0x000fe20003f4e000 */
[----:B------:R2:W3:Y:S01]  /*8d40*/  MUFU.EX2 R37, R57 ;  /* 0x0000003900257308 */ /* 0x0004e20000000800 */
[----:B------:R-:W-:-:S01]  /*8d50*/  FFMA R52, R72, UR7, -R10 ;  /* 0x0000000748347c23 */ /* 0x000fc2000800080a */
[----:B-1----:R-:W-:Y:S01]  /*8d60*/  FMNMX R56, R30, R3, !PT ;  /* 0x000000031e387209 */ /* 0x002fe20007800000 */
[----:B------:R-:W-:-:S03]  /*8d70*/  @!P4 FMUL R61, R61, 0.5 ;  /* 0x3f0000003d3dc820 */ /* 0x000fc60000400000 */
[----:B------:R-:W-:Y:S02]  /*8d80*/  FMNMX R3, R31, R56, !PT ;  /* 0x000000381f037209 */ /* 0x000fe40007800000 */
[----:B------:R1:W5:Y:S01]  /*8d90*/  MUFU.EX2 R41, R61 ;  /* 0x0000003d00297308 */ /* 0x0003620000000800 */
[----:B----4-:R-:W-:Y:S01]  /*8da0*/  @!P3 FMUL R36, R36, R36 ;  /* 0x000000242424b220 */ /* 0x010fe20000400000 */
[----:B------:R-:W-:Y:S01]  /*8db0*/  FSETP.GEU.AND P3, PT, R44, -126, PT ;  /* 0xc2fc00002c00780b */ /* 0x000fe20003f6e000 */
[----:B--2---:R-:W-:-:S01]  /*8dc0*/  FFMA R57, R77, UR7, -R10 ;  /* 0x000000074d397c23 */ /* 0x004fc2000800080a */
[----:B------:R-:W-:Y:S01]  /*8dd0*/  @!P2 FMUL R40, R40, 0.5 ;  /* 0x3f0000002828a820 */ /* 0x000fe20000400000 */
[----:B------:R-:W-:Y:S01]  /*8de0*/  FMNMX R56, R34, R3, !PT ;  /* 0x0000000322387209 */ /* 0x000fe20007800000 */
[----:B------:R-:W-:Y:S01]  /*8df0*/  FFMA R77, R96, UR7, -R10 ;  /* 0x00000007604d7c23 */ /* 0x000fe2000800080a */
[----:B---3--:R-:W-:-:S03]  /*8e00*/  @!P5 FMUL R37, R37, R37 ;  /* 0x000000252525d220 */ /* 0x008fc60000400000 */
[----:B------:R-:W2:Y:S01]  /*8e10*/  MUFU.EX2 R40, R40 ;  /* 0x0000002800287308 */ /* 0x000ea20000000800 */
[----:B------:R-:W-:Y:S01]  /*8e20*/  FSETP.GEU.AND P5, PT, R45, -126, PT ;  /* 0xc2fc00002d00780b */ /* 0x000fe20003fae000 */
[--C-:B-1----:R-:W-:Y:S01]  /*8e30*/  FFMA R61, R81, UR7, -R10.reuse ;  /* 0x00000007513d7c23 */ /* 0x102fe2000800080a */
[----:B------:R-:W-:Y:S01]  /*8e40*/  FMNMX R3, R35, R56, !PT ;  /* 0x0000003823037209 */ /* 0x000fe20007800000 */
[--C-:B------:R-:W-:Y:S01]  /*8e50*/  FFMA R56, R76, UR7, -R10.reuse ;  /* 0x000000074c387c23 */ /* 0x100fe2000800080a */
[----:B------:R-:W-:Y:S01]  /*8e60*/  @!P3 FMUL R44, R44, 0.5 ;  /* 0x3f0000002c2cb820 */ /* 0x000fe20000400000 */
[----:B------:R-:W-:Y:S01]  /*8e70*/  FFMA R81, R100, UR7, -R10 ;  /* 0x0000000764517c23 */ /* 0x000fe2000800080a */
[----:B-----5:R-:W-:Y:S01]  /*8e80*/  @!P4 FMUL R41, R41, R41 ;  /* 0x000000292929c220 */ /* 0x020fe20000400000 */
[----:B------:R-:W-:Y:S02]  /*8e90*/  FSETP.GEU.AND P4, PT, R49, -126, PT ;  /* 0xc2fc00003100780b */ /* 0x000fe40003f8e000 */
[----:B------:R-:W-:Y:S01]  /*8ea0*/  FMNMX R60, R38, R3, !PT ;  /* 0x00000003263c7209 */ /* 0x000fe20007800000 */
[----:B------:R-:W1:Y:S03]  /*8eb0*/  MUFU.EX2 R44, R44 ;  /* 0x0000002c002c7308 */ /* 0x000e660000000800 */
[----:B------:R-:W-:Y:S01]  /*8ec0*/  @!P5 FMUL R45, R45, 0.5 ;  /* 0x3f0000002d2dd820 */ /* 0x000fe20000400000 */
[----:B------:R-:W-:Y:S01]  /*8ed0*/  FMNMX R3, R39, R60, !PT ;  /* 0x0000003c27037209 */ /* 0x000fe20007800000 */
[----:B--2---:R-:W-:Y:S01]  /*8ee0*/  @!P2 FMUL R40, R40, R40 ;  /* 0x000000282828a220 */ /* 0x004fe20000400000 */
[----:B------:R-:W-:-:S03]  /*8ef0*/  FSETP.GEU.AND P2, PT, R48, -126, PT ;  /* 0xc2fc00003000780b */ /* 0x000fc60003f4e000 */
[----:B------:R-:W2:Y:S01]  /*8f00*/  MUFU.EX2 R45, R45 ;  /* 0x0000002d002d7308 */ /* 0x000ea20000000800 */
[----:B------:R-:W-:Y:S01]  /*8f10*/  @!P4 FMUL R49, R49, 0.5 ;  /* 0x3f0000003131c820 */ /* 0x000fe20000400000 */
[----:B------:R-:W-:-:S04]  /*8f20*/  FMNMX R60, R42, R3, !PT ;  /* 0x000000032a3c7209 */ /* 0x000fc80007800000 */
[----:B------:R-:W-:Y:S01]  /*8f30*/  FMNMX R3, R43, R60, !PT ;  /* 0x0000003c2b037209 */ /* 0x000fe20007800000 */
[----:B------:R-:W-:-:S01]  /*8f40*/  FFMA R60, R80, UR7, -R10 ;  /* 0x00000007503c7c23 */ /* 0x000fc2000800080a */
[----:B------:R-:W3:Y:S01]  /*8f50*/  MUFU.EX2 R49, R49 ;  /* 0x0000003100317308 */ /* 0x000ee20000000800 */
[----:B-1----:R-:W-:Y:S01]  /*8f60*/  @!P3 FMUL R44, R44, R44 ;  /* 0x0000002c2c2cb220 */ /* 0x002fe20000400000 */
[----:B------:R-:W-:Y:S01]  /*8f70*/  FSETP.GEU.AND P3, PT, R52, -126, PT ;  /* 0xc2fc00003400780b */ /* 0x000fe20003f6e000 */
[----:B------:R-:W-:Y:S01]  /*8f80*/  @!P2 FMUL R48, R48, 0.5 ;  /* 0x3f0000003030a820 */ /* 0x000fe20000400000 */
[----:B------:R-:W-:-:S04]  /*8f90*/  FMNMX R64, R46, R3, !PT ;  /* 0x000000032e407209 */ /* 0x000fc80007800000 */
[----:B------:R-:W-:Y:S01]  /*8fa0*/  FMNMX R3, R47, R64, !PT ;  /* 0x000000402f037209 */ /* 0x000fe20007800000 */
[----:B------:R-:W1:Y:S01]  /*8fb0*/  MUFU.EX2 R48, R48 ;  /* 0x0000003000307308 */ /* 0x000e620000000800 */
[----:B--2---:R-:W-:Y:S01]  /*8fc0*/  @!P5 FMUL R45, R45, R45 ;  /* 0x0000002d2d2dd220 */ /* 0x004fe20000400000 */
[----:B------:R-:W-:Y:S02]  /*8fd0*/  FSETP.GEU.AND P5, PT, R53, -126, PT ;  /* 0xc2fc00003500780b */ /* 0x000fe40003fae000 */
[----:B------:R-:W-:Y:S02]  /*8fe0*/  FMNMX R64, R50, R3, !PT ;  /* 0x0000000332407209 */ /* 0x000fe40007800000 */
[----:B------:R-:W-:Y:S01]  /*8ff0*/  @!P3 FMUL R52, R52, 0.5 ;  /* 0x3f0000003434b820 */ /* 0x000fe20000400000 */
[----:B---3--:R-:W-:Y:S01]  /*9000*/  @!P4 FMUL R49, R49, R49 ;  /* 0x000000313131c220 */ /* 0x008fe20000400000 */
[----:B------:R-:W-:Y:S02]  /*9010*/  FSETP.GEU.AND P4, PT, R57, -126, PT ;  /* 0xc2fc00003900780b */ /* 0x000fe40003f8e000 */
[----:B------:R-:W-:-:S02]  /*9020*/  FMNMX R3, R51, R64, !PT ;  /* 0x0000004033037209 */ /* 0x000fc40007800000 */
[----:B------:R-:W2:Y:S01]  /*9030*/  MUFU.EX2 R52, R52 ;  /* 0x0000003400347308 */ /* 0x000ea20000000800 */
[----:B------:R-:W-:-:S02]  /*9040*/  FFMA R64, R84, UR7, -R10 ;  /* 0x0000000754407c23 */ /* 0x000fc4000800080a */
[----:B------:R-:W-:Y:S01]  /*9050*/  @!P5 FMUL R53, R53, 0.5 ;  /* 0x3f0000003535d820 */ /* 0x000fe20000400000 */
[----:B------:R-:W-:Y:S01]  /*9060*/  FMNMX R68, R54, R3, !PT ;  /* 0x0000000336447209 */ /* 0x000fe20007800000 */
[----:B-1----:R-:W-:Y:S01]  /*9070*/  @!P2 FMUL R48, R48, R48 ;  /* 0x000000303030a220 */ /* 0x002fe20000400000 */
[----:B------:R-:W-:Y:S02]  /*9080*/  FSETP.GEU.AND P2, PT, R56, -126, PT ;  /* 0xc2fc00003800780b */ /* 0x000fe40003f4e000 */
[----:B------:R-:W-:Y:S01]  /*9090*/  FMNMX R3, R55, R68, !PT ;  /* 0x0000004437037209 */ /* 0x000fe20007800000 */
[----:B------:R-:W1:Y:S01]  /*90a0*/  MUFU.EX2 R53, R53 ;  /* 0x0000003500357308 */ /* 0x000e620000000800 */
[----:B------:R-:W-:-:S02]  /*90b0*/  @!P4 FMUL R57, R57, 0.5 ;  /* 0x3f0000003939c820 */ /* 0x000fc40000400000 */
[----:B------:R-:W-:-:S04]  /*90c0*/  FMNMX R68, R58, R3, !PT ;  /* 0x000000033a447209 */ /* 0x000fc80007800000 */
[----:B------:R-:W-:Y:S01]  /*90d0*/  FMNMX R3, R59, R68, !PT ;  /* 0x000000443b037209 */ /* 0x000fe20007800000 */
[----:B------:R-:W3:Y:S01]  /*90e0*/  MUFU.EX2 R57, R57 ;  /* 0x0000003900397308 */ /* 0x000ee20000000800 */
[----:B--2---:R-:W-:Y:S01]  /*90f0*/  @!P3 FMUL R52, R52, R52 ;  /* 0x000000343434b220 */ /* 0x004fe20000400000 */
[----:B------:R-:W-:Y:S01]  /*9100*/  @!P2 FMUL R56, R56, 0.5 ;  /* 0x3f0000003838a820 */ /* 0x000fe20000400000 */
[----:B------:R-:W-:Y:S02]  /*9110*/  FSETP.GEU.AND P3, PT, R60, -126, PT ;  /* 0xc2fc00003c00780b */ /* 0x000fe40003f6e000 */
[----:B------:R-:W-:-:S03]  /*9120*/  FMNMX R68, R62, R3, !PT ;  /* 0x000000033e447209 */ /* 0x000fc60007800000 */
[----:B------:R-:W2:Y:S01]  /*9130*/  MUFU.EX2 R56, R56 ;  /* 0x0000003800387308 */ /* 0x000ea20000000800 */
[----:B-1----:R-:W-:Y:S01]  /*9140*/  @!P5 FMUL R53, R53, R53 ;  /* 0x000000353535d220 */ /* 0x002fe20000400000 */
[----:B------:R-:W-:Y:S02]  /*9150*/  FSETP.GEU.AND P5, PT, R61, -126, PT ;  /* 0xc2fc00003d00780b */ /* 0x000fe40003fae000 */
[----:B------:R-:W-:Y:S01]  /*9160*/  FMNMX R3, R63, R68, !PT ;  /* 0x000000443f037209 */ /* 0x000fe20007800000 */
[--C-:B------:R-:W-:Y:S01]  /*9170*/  FFMA R68, R89, UR7, -R10.reuse ;  /* 0x0000000759447c23 */ /* 0x100fe2000800080a */
[----:B------:R-:W-:-:S02]  /*9180*/  FFMA R89, R108, UR7, -R10 ;  /* 0x000000076c597c23 */ /* 0x000fc4000800080a */
[----:B------:R-:W-:Y:S01]  /*9190*/  @!P3 FMUL R60, R60, 0.5 ;  /* 0x3f0000003c3cb820 */ /* 0x000fe20000400000 */
[----:B---3--:R-:W-:Y:S01]  /*91a0*/  @!P4 FMUL R57, R57, R57 ;  /* 0x000000393939c220 */ /* 0x008fe20000400000 */
[----:B------:R-:W-:-:S02]  /*91b0*/  FSETP.GEU.AND P4, PT, R65, -126, PT ;  /* 0xc2fc00004100780b */ /* 0x000fc40003f8e000 */
[----:B------:R-:W-:Y:S02]  /*91c0*/  FMNMX R72, R66, R3, !PT ;  /* 0x0000000342487209 */ /* 0x000fe40007800000 */
[----:B------:R-:W1:Y:S01]  /*91d0*/  MUFU.EX2 R60, R60 ;  /* 0x0000003c003c7308 */ /* 0x000e620000000800 */
[----:B------:R-:W-:Y:S01]  /*91e0*/  @!P5 FMUL R61, R61, 0.5 ;  /* 0x3f0000003d3dd820 */ /* 0x000fe20000400000 */
[----:B------:R-:W-:Y:S01]  /*91f0*/  FMNMX R3, R67, R72, !PT ;  /* 0x0000004843037209 */ /* 0x000fe20007800000 */
[----:B--2---:R-:W-:Y:S01]  /*9200*/  @!P2 FMUL R56, R56, R56 ;  /* 0x000000383838a220 */ /* 0x004fe20000400000 */
[----:B------:R-:W-:Y:S02]  /*9210*/  FSETP.GEU.AND P2, PT, R64, -126, PT ;  /* 0xc2fc00004000780b */ /* 0x000fe40003f4e000 */
[----:B------:R-:W-:Y:S02]  /*9220*/  FMNMX R72, R70, R3, !PT ;  /* 0x0000000346487209 */ /* 0x000fe40007800000 */
[----:B------:R-:W2:Y:S01]  /*9230*/  MUFU.EX2 R61, R61 ;  /* 0x0000003d003d7308 */ /* 0x000ea20000000800 */
[----:B------:R-:W-:Y:S01]  /*9240*/  @!P4 FMUL R65, R65, 0.5 ;  /* 0x3f0000004141c820 */ /* 0x000fe20000400000 */
[----:B------:R-:W-:Y:S01]  /*9250*/  FMNMX R3, R71, R72, !PT ;  /* 0x0000004847037209 */ /* 0x000fe20007800000 */
[----:B------:R-:W-:-:S01]  /*9260*/  FFMA R72, R93, UR7, -R10 ;  /* 0x000000075d487c23 */ /* 0x000fc2000800080a */
[--C-:B------:R-:W-:Y:S01]  /*9270*/  FFMA R93, R112, UR7, -R10.reuse ;  /* 0x00000007705d7c23 */ /* 0x100fe2000800080a */
[----:B------:R-:W-:-:S01]  /*9280*/  FFMA R112, R133, UR7, -R10 ;  /* 0x0000000785707c23 */ /* 0x000fc2000800080a */
[----:B------:R-:W-:-:S02]  /*9290*/  FMNMX R76, R74, R3, !PT ;  /* 0x000000034a4c7209 */ /* 0x000fc40007800000 */
[----:B------:R-:W3:Y:S01]  /*92a0*/  MUFU.EX2 R65, R65 ;  /* 0x0000004100417308 */ /* 0x000ee20000000800 */
[----:B------:R-:W-:Y:S01]  /*92b0*/  @!P2 FMUL R64, R64, 0.5 ;  /* 0x3f0000004040a820 */ /* 0x000fe20000400000 */
[----:B-1----:R-:W-:Y:S01]  /*92c0*/  @!P3 FMUL R60, R60, R60 ;  /* 0x0000003c3c3cb220 */ /* 0x002fe20000400000 */
[----:B------:R-:W-:Y:S02]  /*92d0*/  FSETP.GEU.AND P3, PT, R69, -126, PT ;  /* 0xc2fc00004500780b */ /* 0x000fe40003f6e000 */
[----:B------:R-:W-:-:S03]  /*92e0*/  FMNMX R3, R75, R76, !PT ;  /* 0x0000004c4b037209 */ /* 0x000fc60007800000 */
[----:B------:R-:W1:Y:S01]  /*92f0*/  MUFU.EX2 R64, R64 ;  /* 0x0000004000407308 */ /* 0x000e620000000800 */
[----:B--2---:R-:W-:Y:S01]  /*9300*/  @!P5 FMUL R61, R61, R61 ;  /* 0x0000003d3d3dd220 */ /* 0x004fe20000400000 */
[----:B------:R-:W-:Y:S02]  /*9310*/  FSETP.GEU.AND P5, PT, R68, -126, PT ;  /* 0xc2fc00004400780b */ /* 0x000fe40003fae000 */
[----:B------:R-:W-:-:S04]  /*9320*/  FMNMX R76, R78, R3, !PT ;  /* 0x000000034e4c7209 */ /* 0x000fc80007800000 */
[----:B------:R-:W-:Y:S01]  /*9330*/  @!P3 FMUL R69, R69, 0.5 ;  /* 0x3f0000004545b820 */ /* 0x000fe20000400000 */
[----:B---3--:R-:W-:Y:S01]  /*9340*/  @!P4 FMUL R65, R65, R65 ;  /* 0x000000414141c220 */ /* 0x008fe20000400000 */
[----:B------:R-:W-:Y:S02]  /*9350*/  FSETP.GEU.AND P4, PT, R72, -126, PT ;  /* 0xc2fc00004800780b */ /* 0x000fe40003f8e000 */
[----:B------:R-:W-:Y:S01]  /*9360*/  FMNMX R3, R79, R76, !PT ;  /* 0x0000004c4f037209 */ /* 0x000fe20007800000 */
[--C-:B------:R-:W-:Y:S01]  /*9370*/  FFMA R76, R97, UR7, -R10.reuse ;  /* 0x00000007614c7c23 */ /* 0x100fe2000800080a */
[----:B------:R-:W2:Y:S01]  /*9380*/  MUFU.EX2 R69, R69 ;  /* 0x0000004500457308 */ /* 0x000ea20000000800 */
[----:B------:R-:W-:Y:S01]  /*9390*/  @!P5 FMUL R68, R68, 0.5 ;  /* 0x3f0000004444d820 */ /* 0x000fe20000400000 */
[----:B------:R-:W-:Y:S01]  /*93a0*/  FMNMX R80, R82, R3, !PT ;  /* 0x0000000352507209 */ /* 0x000fe20007800000 */
[----:B-1----:R-:W-:Y:S01]  /*93b0*/  @!P2 FMUL R64, R64, R64 ;  /* 0x000000404040a220 */ /* 0x002fe20000400000 */
[----:B------:R-:W-:Y:S01]  /*93c0*/  FSETP.GEU.AND P2, PT, R73, -126, PT ;  /* 0xc2fc00004900780b */ /* 0x000fe20003f4e000 */
[----:B------:R-:W-:-:S01]  /*93d0*/  FFMA R97, R116, UR7, -R10 ;  /* 0x0000000774617c23 */ /* 0x000fc2000800080a */
[----:B------:R-:W-:-:S02]  /*93e0*/  FMNMX R3, R83, R80, !PT ;  /* 0x0000005053037209 */ /* 0x000fc40007800000 */
[----:B------:R-:W1:Y:S01]  /*93f0*/  MUFU.EX2 R68, R68 ;  /* 0x0000004400447308 */ /* 0x000e620000000800 */
[----:B------:R-:W-:Y:S01]  /*9400*/  @!P4 FMUL R72, R72, 0.5 ;  /* 0x3f0000004848c820 */ /* 0x000fe20000400000 */
[----:B------:R-:W-:-:S04]  /*9410*/  FMNMX R80, R86, R3, !PT ;  /* 0x0000000356507209 */ /* 0x000fc80007800000 */
[----:B------:R-:W-:Y:S01]  /*9420*/  FMNMX R3, R87, R80, !PT ;  /* 0x0000005057037209 */ /* 0x000fe20007800000 */
[----:B------:R-:W-:-:S01]  /*9430*/  FFMA R80, R101, UR7, -R10 ;  /* 0x0000000765507c23 */ /* 0x000fc2000800080a */
[----:B------:R-:W3:Y:S01]  /*9440*/  MUFU.EX2 R72, R72 ;  /* 0x0000004800487308 */ /* 0x000ee20000000800 */
[----:B------:R-:W-:Y:S01]  /*9450*/  @!P2 FMUL R73, R73, 0.5 ;  /* 0x3f0000004949a820 */ /* 0x000fe20000400000 */
[----:B--2---:R-:W-:Y:S01]  /*9460*/  @!P3 FMUL R69, R69, R69 ;  /* 0x000000454545b220 */ /* 0x004fe20000400000 */
[----:B------:R-:W-:Y:S01]  /*9470*/  FSETP.GEU.AND P3, PT, R77, -126, PT ;  /* 0xc2fc00004d00780b */ /* 0x000fe20003f6e000 */
[--C-:B------:R-:W-:Y:S01]  /*9480*/  FFMA R101, R120, UR7, -R10.reuse ;  /* 0x0000000778657c23 */ /* 0x100fe2000800080a */
[----:B------:R-:W-:Y:S01]  /*9490*/  FMNMX R84, R90, R3, !PT ;  /* 0x000000035a547209 */ /* 0x000fe20007800000 */
[----:B------:R-:W-:Y:S02]  /*94a0*/  FFMA R120, R141, UR7, -R10 ;  /* 0x000000078d787c23 */ /* 0x000fe4000800080a */
[----:B------:R-:W2:Y:S01]  /*94b0*/  MUFU.EX2 R73, R73 ;  /* 0x0000004900497308 */ /* 0x000ea20000000800 */
[----:B-1----:R-:W-:Y:S01]  /*94c0*/  @!P5 FMUL R68, R68, R68 ;  /* 0x000000444444d220 */ /* 0x002fe20000400000 */
[----:B------:R-:W-:-:S02]  /*94d0*/  FSETP.GEU.AND P5, PT, R76, -126, PT ;  /* 0xc2fc00004c00780b */ /* 0x000fc40003fae000 */
[----:B------:R-:W-:-:S04]  /*94e0*/  FMNMX R3, R91, R84, !PT ;  /* 0x000000545b037209 */ /* 0x000fc80007800000 */
[----:B------:R-:W-:Y:S01]  /*94f0*/  @!P3 FMUL R77, R77, 0.5 ;  /* 0x3f0000004d4db820 */ /* 0x000fe20000400000 */
[----:B---3--:R-:W-:Y:S01]  /*9500*/  @!P4 FMUL R72, R72, R72 ;  /* 0x000000484848c220 */ /* 0x008fe20000400000 */
[----:B------:R-:W-:Y:S02]  /*9510*/  FSETP.GEU.AND P4, PT, R80, -126, PT ;  /* 0xc2fc00005000780b */ /* 0x000fe40003f8e000 */
[----:B------:R-:W-:Y:S02]  /*9520*/  FMNMX R84, R94, R3, !PT ;  /* 0x000000035e547209 */ /* 0x000fe40007800000 */
[----:B------:R-:W1:Y:S01]  /*9530*/  MUFU.EX2 R77, R77 ;  /* 0x0000004d004d7308 */ /* 0x000e620000000800 */
[----:B------:R-:W-:Y:S01]  /*9540*/  @!P5 FMUL R76, R76, 0.5 ;  /* 0x3f0000004c4cd820 */ /* 0x000fe20000400000 */
[----:B------:R-:W-:Y:S01]  /*9550*/  FMNMX R3, R95, R84, !PT ;  /* 0x000000545f037209 */ /* 0x000fe20007800000 */
[----:B--2---:R-:W-:Y:S01]  /*9560*/  @!P2 FMUL R73, R73, R73 ;  /* 0x000000494949a220 */ /* 0x004fe20000400000 */
[----:B------:R-:W-:Y:S01]  /*9570*/  FSETP.GEU.AND P2, PT, R81, -126, PT ;  /* 0xc2fc00005100780b */ /* 0x000fe20003f4e000 */
[----:B------:R-:W-:-:S01]  /*9580*/  FFMA R84, R105, UR7, -R10 ;  /* 0x0000000769547c23 */ /* 0x000fc2000800080a */
[----:B------:R-:W-:Y:S01]  /*9590*/  FMNMX R88, R98, R3, !PT ;  /* 0x0000000362587209 */ /* 0x000fe20007800000 */
[----:B------:R-:W-:-:S01]  /*95a0*/  FFMA R105, R124, UR7, -R10 ;  /* 0x000000077c697c23 */ /* 0x000fc2000800080a */
[----:B------:R-:W2:Y:S01]  /*95b0*/  MUFU.EX2 R76, R76 ;  /* 0x0000004c004c7308 */ /* 0x000ea20000000800 */
[----:B------:R-:W-:Y:S01]  /*95c0*/  @!P4 FMUL R80, R80, 0.5 ;  /* 0x3f0000005050c820 */ /* 0x000fe20000400000 */
[----:B------:R-:W-:-:S04]  /*95d0*/  FMNMX R3, R99, R88, !PT ;  /* 0x0000005863037209 */ /* 0x000fc80007800000 */
[----:B------:R-:W-:Y:S02]  /*95e0*/  FMNMX R88, R102, R3, !PT ;  /* 0x0000000366587209 */ /* 0x000fe40007800000 */
[----:B------:R-:W3:Y:S01]  /*95f0*/  MUFU.EX2 R80, R80 ;  /* 0x0000005000507308 */ /* 0x000ee20000000800 */
[----:B------:R-:W-:Y:S01]  /*9600*/  @!P2 FMUL R81, R81, 0.5 ;  /* 0x3f0000005151a820 */ /* 0x000fe20000400000 */
[----:B-1----:R-:W-:Y:S01]  /*9610*/  @!P3 FMUL R77, R77, R77 ;  /* 0x0000004d4d4db220 */ /* 0x002fe20000400000 */
[----:B------:R-:W-:Y:S02]  /*9620*/  FSETP.GEU.AND P3, PT, R85, -126, PT ;  /* 0xc2fc00005500780b */ /* 0x000fe40003f6e000 */
[----:B------:R-:W-:Y:S01]  /*9630*/  FMNMX R3, R103, R88, !PT ;  /* 0x0000005867037209 */ /* 0x000fe20007800000 */
[----:B------:R-:W-:-:S01]  /*9640*/  FFMA R88, R109, UR7, -R10 ;  /* 0x000000076d587c23 */ /* 0x000fc2000800080a */
[----:B------:R-:W-:Y:S01]  /*9650*/  FFMA R109, R128, UR7, -R10 ;  /* 0x00000007806d7c23 */ /* 0x000fe2000800080a */
[----:B------:R-:W1:Y:S01]  /*9660*/  MUFU.EX2 R81, R81 ;  /* 0x0000005100517308 */ /* 0x000e620000000800 */
[----:B--2---:R-:W-:Y:S01]  /*9670*/  @!P5 FMUL R76, R76, R76 ;  /* 0x0000004c4c4cd220 */ /* 0x004fe20000400000 */
[----:B------:R-:W-:-:S02]  /*9680*/  FSETP.GEU.AND P5, PT, R84, -126, PT ;  /* 0xc2fc00005400780b */ /* 0x000fc40003fae000 */
[----:B------:R-:W-:-:S04]  /*9690*/  FMNMX R92, R106, R3, !PT ;  /* 0x000000036a5c7209 */ /* 0x000fc80007800000 */
[----:B------:R-:W-:Y:S01]  /*96a0*/  @!P3 FMUL R85, R85, 0.5 ;  /* 0x3f0000005555b820 */ /* 0x000fe20000400000 */
[----:B---3--:R-:W-:Y:S01]  /*96b0*/  @!P4 FMUL R80, R80, R80 ;  /* 0x000000505050c220 */ /* 0x008fe20000400000 */
[----:B------:R-:W-:Y:S02]  /*96c0*/  FSETP.GEU.AND P4, PT, R88, -126, PT ;  /* 0xc2fc00005800780b */ /* 0x000fe40003f8e000 */
[----:B------:R-:W-:Y:S02]  /*96d0*/  FMNMX R3, R107, R92, !PT ;  /* 0x0000005c6b037209 */ /* 0x000fe40007800000 */
[----:B------:R-:W2:Y:S01]  /*96e0*/  MUFU.EX2 R85, R85 ;  /* 0x0000005500557308 */ /* 0x000ea20000000800 */
[----:B------:R-:W-:Y:S01]  /*96f0*/  @!P5 FMUL R84, R84, 0.5 ;  /* 0x3f0000005454d820 */ /* 0x000fe20000400000 */
[----:B------:R-:W-:Y:S01]  /*9700*/  FMNMX R92, R110, R3, !PT ;  /* 0x000000036e5c7209 */ /* 0x000fe20007800000 */
[----:B-1----:R-:W-:Y:S01]  /*9710*/  @!P2 FMUL R81, R81, R81 ;  /* 0x000000515151a220 */ /* 0x002fe20000400000 */
[----:B------:R-:W-:-:S02]  /*9720*/  FSETP.GEU.AND P2, PT, R89, -126, PT ;  /* 0xc2fc00005900780b */ /* 0x000fc40003f4e000 */
[----:B------:R-:W-:Y:S01]  /*9730*/  FMNMX R3, R111, R92, !PT ;  /* 0x0000005c6f037209 */ /* 0x000fe20007800000 */
[--C-:B------:R-:W-:Y:S01]  /*9740*/  FFMA R92, R113, UR7, -R10.reuse ;  /* 0x00000007715c7c23 */ /* 0x100fe2000800080a */
[----:B------:R-:W1:Y:S01]  /*9750*/  MUFU.EX2 R84, R84 ;  /* 0x0000005400547308 */ /* 0x000e620000000800 */
[----:B------:R-:W-:Y:S01]  /*9760*/  @!P4 FMUL R88, R88, 0.5 ;  /* 0x3f0000005858c820 */ /* 0x000fe20000400000 */
[----:B------:R-:W-:Y:S01]  /*9770*/  FMNMX R96, R114, R3, !PT ;  /* 0x0000000372607209 */ /* 0x000fe20007800000 */
[----:B------:R-:W-:-:S03]  /*9780*/  FFMA R113, R132, UR7, -R10 ;  /* 0x0000000784717c23 */ /* 0x000fc6000800080a */
[----:B------:R-:W-:Y:S02]  /*9790*/  FMNMX R3, R115, R96, !PT ;  /* 0x0000006073037209 */ /* 0x000fe40007800000 */
[----:B------:R-:W3:Y:S01]  /*97a0*/  MUFU.EX2 R88, R88 ;  /* 0x0000005800587308 */ /* 0x000ee20000000800 */
[----:B------:R-:W-:Y:S01]  /*97b0*/  @!P2 FMUL R89, R89, 0.5 ;  /* 0x3f0000005959a820 */ /* 0x000fe20000400000 */
[----:B--2---:R-:W-:Y:S01]  /*97c0*/  @!P3 FMUL R85, R85, R85 ;  /* 0x000000555555b220 */ /* 0x004fe20000400000 */
[----:B------:R-:W-:Y:S02]  /*97d0*/  FSETP.GEU.AND P3, PT, R93, -126, PT ;  /* 0xc2fc00005d00780b */ /* 0x000fe40003f6e000 */
[----:B------:R-:W-:-:S03]  /*97e0*/  FMNMX R96, R118, R3, !PT ;  /* 0x0000000376607209 */ /* 0x000fc60007800000 */
[----:B------:R-:W2:Y:S01]  /*97f0*/  MUFU.EX2 R89, R89 ;  /* 0x0000005900597308 */ /* 0x000ea20000000800 */
[----:B-1----:R-:W-:Y:S01]  /*9800*/  @!P5 FMUL R84, R84, R84 ;  /* 0x000000545454d220 */ /* 0x002fe20000400000 */
[----:B------:R-:W-:Y:S01]  /*9810*/  FMNMX R3, R119, R96, !PT ;  /* 0x0000006077037209 */ /* 0x000fe20007800000 */
[----:B------:R-:W-:-:S01]  /*9820*/  FFMA R96, R117, UR7, -R10 ;  /* 0x0000000775607c23 */ /* 0x000fc2000800080a */
[----:B------:R-:W-:Y:S01]  /*9830*/  FSETP.GEU.AND P5, PT, R92, -126, PT ;  /* 0xc2fc00005c00780b */ /* 0x000fe20003fae000 */
[----:B------:R-:W-:-:S01]  /*9840*/  FFMA R117, R136, UR7, -R10 ;  /* 0x0000000788757c23 */ /* 0x000fc2000800080a */
[----:B------:R-:W-:Y:S02]  /*9850*/  FMNMX R100, R122, R3, !PT ;  /* 0x000000037a647209 */ /* 0x000fe40007800000 */
[----:B------:R-:W-:Y:S01]  /*9860*/  @!P3 FMUL R93, R93, 0.5 ;  /* 0x3f0000005d5db820 */ /* 0x000fe20000400000 */
[----:B---3--:R-:W-:Y:S01]  /*9870*/  @!P4 FMUL R88, R88, R88 ;  /* 0x000000585858c220 */ /* 0x008fe20000400000 */
[----:B------:R-:W-:-:S02]  /*9880*/  FSETP.GEU.AND P4, PT, R96, -126, PT ;  /* 0xc2fc00006000780b */ /* 0x000fc40003f8e000 */
[----:B------:R-:W-:Y:S02]  /*9890*/  FMNMX R3, R123, R100, !PT ;  /* 0x000000647b037209 */ /* 0x000fe40007800000 */
[----:B------:R-:W1:Y:S02]  /*98a0*/  MUFU.EX2 R93, R93 ;  /* 0x0000005d005d7308 */ /* 0x000e640000000800 */
[----:B------:R-:W-:Y:S01]  /*98b0*/  FMNMX R100, R126, R3, !PT ;  /* 0x000000037e647209 */ /* 0x000fe20007800000 */
[----:B--2---:R-:W-:Y:S01]  /*98c0*/  @!P2 FMUL R89, R89, R89 ;  /* 0x000000595959a220 */ /* 0x004fe20000400000 */
[----:B------:R-:W-:Y:S01]  /*98d0*/  FSETP.GEU.AND P2, PT, R97, -126, PT ;  /* 0xc2fc00006100780b */ /* 0x000fe20003f4e000 */
[----:B------:R-:W-:Y:S01]  /*98e0*/  @!P5 FMUL R92, R92, 0.5 ;  /* 0x3f0000005c5cd820 */ /* 0x000fe20000400000 */
[----:B------:R-:W-:Y:S01]  /*98f0*/  FMNMX R3, R127, R100, !PT ;  /* 0x000000647f037209 */ /* 0x000fe20007800000 */
[--C-:B------:R-:W-:Y:S01]  /*9900*/  FFMA R100, R121, UR7, -R10.reuse ;  /* 0x0000000779647c23 */ /* 0x100fe2000800080a */
[----:B------:R-:W-:-:S01]  /*9910*/  FFMA R121, R140, UR7, -R10 ;  /* 0x000000078c797c23 */ /* 0x000fc2000800080a */
[----:B------:R-:W-:Y:S01]  /*9920*/  @!P4 FMUL R96, R96, 0.5 ;  /* 0x3f0000006060c820 */ /* 0x000fe20000400000 */
[----:B------:R-:W-:Y:S01]  /*9930*/  FMNMX R104, R130, R3, !PT ;  /* 0x0000000382687209 */ /* 0x000fe20007800000 */
[----:B------:R-:W2:Y:S03]  /*9940*/  MUFU.EX2 R92, R92 ;  /* 0x0000005c005c7308 */ /* 0x000ea60000000800 */
[----:B------:R-:W-:-:S03]  /*9950*/  FMNMX R3, R131, R104, !PT ;  /* 0x0000006883037209 */ /* 0x000fc60007800000 */
[----:B------:R-:W-:Y:S01]  /*9960*/  @!P2 FMUL R97, R97, 0.5 ;  /* 0x3f0000006161a820 */ /* 0x000fe20000400000 */
[----:B-1----:R-:W-:Y:S01]  /*9970*/  @!P3 FMUL R93, R93, R93 ;  /* 0x0000005d5d5db220 */ /* 0x002fe20000400000 */
[----:B------:R-:W1:Y:S01]  /*9980*/  MUFU.EX2 R96, R96 ;  /* 0x0000006000607308 */ /* 0x000e620000000800 */
[----:B------:R-:W-:Y:S02]  /*9990*/  FSETP.GEU.AND P3, PT, R101, -126, PT ;  /* 0xc2fc00006500780b */ /* 0x000fe40003f6e000 */
[----:B------:R-:W-:-:S04]  /*99a0*/  FMNMX R104, R134, R3, !PT ;  /* 0x0000000386687209 */ /* 0x000fc80007800000 */
[----:B------:R-:W-:Y:S01]  /*99b0*/  FMNMX R3, R135, R104, !PT ;  /* 0x0000006887037209 */ /* 0x000fe20007800000 */
[----:B------:R-:W3:Y:S01]  /*99c0*/  MUFU.EX2 R97, R97 ;  /* 0x0000006100617308 */ /* 0x000ee20000000800 */
[----:B--2---:R-:W-:Y:S01]  /*99d0*/  @!P5 FMUL R92, R92, R92 ;  /* 0x0000005c5c5cd220 */ /* 0x004fe20000400000 */
[----:B------:R-:W-:Y:S01]  /*99e0*/  FSETP.GEU.AND P5, PT, R100, -126, PT ;  /* 0xc2fc00006400780b */ /* 0x000fe20003fae000 */
[----:B------:R-:W-:-:S01]  /*99f0*/  FFMA R104, R125, UR7, -R10 ;  /* 0x000000077d687c23 */ /* 0x000fc2000800080a */
[----:B------:R-:W-:Y:S02]  /*9a00*/  FMNMX R108, R138, R3, !PT ;  /* 0x000000038a6c7209 */ /* 0x000fe40007800000 */
[----:B------:R-:W-:Y:S02]  /*9a10*/  @!P3 FMUL R101, R101, 0.5 ;  /* 0x3f0000006565b820 */ /* 0x000fe40000400000 */
[----:B------:R-:W-:Y:S01]  /*9a20*/  FMNMX R3, R139, R108, !PT ;  /* 0x0000006c8b037209 */ /* 0x000fe20007800000 */
[----:B-1----:R-:W-:Y:S01]  /*9a30*/  @!P4 FMUL R96, R96, R96 ;  /* 0x000000606060c220 */ /* 0x002fe20000400000 */
[----:B------:R-:W-:-:S02]  /*9a40*/  FSETP.GEU.AND P4, PT, R104, -126, PT ;  /* 0xc2fc00006800780b */ /* 0x000fc40003f8e000 */
[----:B------:R-:W1:Y:S01]  /*9a50*/  MUFU.EX2 R101, R101 ;  /* 0x0000006500657308 */ /* 0x000e620000000800 */
[----:B------:R-:W-:Y:S02]  /*9a60*/  FMNMX R108, R142, R3, !PT ;  /* 0x000000038e6c7209 */ /* 0x000fe40007800000 */
[----:B------:R-:W-:Y:S01]  /*9a70*/  @!P5 FMUL R100, R100, 0.5 ;  /* 0x3f0000006464d820 */ /* 0x000fe20000400000 */
[----:B---3--:R-:W-:Y:S01]  /*9a80*/  @!P2 FMUL R97, R97, R97 ;  /* 0x000000616161a220 */ /* 0x008fe20000400000 */
[----:B------:R-:W-:Y:S02]  /*9a90*/  FSETP.GEU.AND P2, PT, R105, -126, PT ;  /* 0xc2fc00006900780b */ /* 0x000fe40003f4e000 */
[----:B------:R-:W-:Y:S02]  /*9aa0*/  FMNMX R3, R143, R108, !PT ;  /* 0x0000006c8f037209 */ /* 0x000fe40007800000 */
[----:B------:R-:W2:Y:S02]  /*9ab0*/  MUFU.EX2 R100, R100 ;  /* 0x0000006400647308 */ /* 0x000ea40000000800 */
[----:B------:R-:W-:Y:S01]  /*9ac0*/  @!P4 FMUL R104, R104, 0.5 ;  /* 0x3f0000006868c820 */ /* 0x000fe20000400000 */
[----:B------:R-:W-:-:S04]  /*9ad0*/  FMNMX R108, R146, R3, !PT ;  /* 0x00000003926c7209 */ /* 0x000fc80007800000 */
[----:B------:R-:W-:Y:S01]  /*9ae0*/  FMNMX R3, R147, R108, !PT ;  /* 0x0000006c93037209 */ /* 0x000fe20007800000 */
[----:B------:R-:W3:Y:S01]  /*9af0*/  MUFU.EX2 R104, R104 ;  /* 0x0000006800687308 */ /* 0x000ee20000000800 */
[----:B-1----:R-:W-:Y:S01]  /*9b00*/  @!P3 FMUL R101, R101, R101 ;  /* 0x000000656565b220 */ /* 0x002fe20000400000 */
[----:B------:R-:W-:Y:S01]  /*9b10*/  @!P2 FMUL R105, R105, 0.5 ;  /* 0x3f0000006969a820 */ /* 0x000fe20000400000 */
        /* <DEDUP_REMOVED lines=8> */
[----:B------:R-:W-:Y:S01]  /*9ba0*/  FSETP.GEU.AND P4, PT, R112, -126, PT ;  /* 0xc2fc00007000780b */ /* 0x000fe20003f8e000 */
[----:B------:R-:W2:Y:S03]  /*9bb0*/  SHFL.BFLY PT, R116, R3, 0x1, 0x1f ;  /* 0x0c201f0003747f89 */ /* 0x000ea600000e0000 */
[----:B------:R-:W3:Y:S01]  /*9bc0*/  MUFU.EX2 R109, R109 ;  /* 0x0000006d006d7308 */ /* 0x000ee20000000800 */
[----:B------:R-:W-:Y:S01]  /*9bd0*/  @!P5 FMUL R129, R129, 0.5 ;  /* 0x3f0000008181d820 */ /* 0x000fe20000400000 */
[----:B-1----:R-:W-:Y:S01]  /*9be0*/  @!P2 FMUL R105, R105, R105 ;  /* 0x000000696969a220 */ /* 0x002fe20000400000 */
[----:B------:R-:W-:-:S05]  /*9bf0*/  FSETP.GEU.AND P2, PT, R113, -126, PT ;  /* 0xc2fc00007100780b */ /* 0x000fca0003f4e000 */
[----:B------:R-:W1:Y:S01]  /*9c00*/  MUFU.EX2 R108, R129 ;  /* 0x00000081006c7308 */ /* 0x000e620000000800 */
[----:B------:R-:W-:-:S07]  /*9c10*/  @!P4 FMUL R112, R112, 0.5 ;  /* 0x3f0000007070c820 */ /* 0x000fce0000400000 */
[----:B------:R-:W4:Y:S01]  /*9c20*/  MUFU.EX2 R112, R112 ;  /* 0x0000007000707308 */ /* 0x000f220000000800 */
[----:B------:R-:W-:Y:S01]  /*9c30*/  @!P2 FMUL R113, R113, 0.5 ;  /* 0x3f0000007171a820 */ /* 0x000fe20000400000 */
[----:B---3--:R-:W-:Y:S01]  /*9c40*/  @!P3 FMUL R109, R109, R109 ;  /* 0x0000006d6d6db220 */ /* 0x008fe20000400000 */
[----:B------:R-:W-:Y:S02]  /*9c50*/  FSETP.GEU.AND P3, PT, R117, -126, PT ;  /* 0xc2fc00007500780b */ /* 0x000fe40003f6e000 */
[----:B--2---:R-:W-:-:S03]  /*9c60*/  FMNMX R3, R3, R116, !PT ;  /* 0x0000007403037209 */ /* 0x004fc60007800000 */
[----:B------:R-:W2:Y:S01]  /*9c70*/  MUFU.EX2 R113, R113 ;  /* 0x0000007100717308 */ /* 0x000ea20000000800 */
[----:B-1----:R-:W-:Y:S01]  /*9c80*/  @!P5 FMUL R108, R108, R108 ;  /* 0x0000006c6c6cd220 */ /* 0x002fe20000400000 */
[----:B------:R-:W-:Y:S01]  /*9c90*/  FSETP.GEU.AND P5, PT, R137, -126, PT ;  /* 0xc2fc00008900780b */ /* 0x000fe20003fae000 */
[----:B------:R-:W1:Y:S05]  /*9ca0*/  SHFL.BFLY PT, R124, R3, 0x2, 0x1f ;  /* 0x0c401f00037c7f89 */ /* 0x000e6a00000e0000 */
[----:B------:R-:W-:Y:S01]  /*9cb0*/  @!P3 FMUL R117, R117, 0.5 ;  /* 0x3f0000007575b820 */ /* 0x000fe20000400000 */
[----:B----4-:R-:W-:Y:S01]  /*9cc0*/  @!P4 FMUL R112, R112, R112 ;  /* 0x000000707070c220 */ /* 0x010fe20000400000 */
[----:B------:R-:W-:-:S04]  /*9cd0*/  FSETP.GEU.AND P4, PT, R120, -126, PT ;  /* 0xc2fc00007800780b */ /* 0x000fc80003f8e000 */
[----:B------:R-:W3:Y:S01]  /*9ce0*/  MUFU.EX2 R117, R117 ;  /* 0x0000007500757308 */ /* 0x000ee20000000800 */
[----:B------:R-:W-:Y:S01]  /*9cf0*/  @!P5 FMUL R137, R137, 0.5 ;  /* 0x3f0000008989d820 */ /* 0x000fe20000400000 */
[----:B--2---:R-:W-:Y:S01]  /*9d00*/  @!P2 FMUL R113, R113, R113 ;  /* 0x000000717171a220 */ /* 0x004fe20000400000 */
[----:B------:R-:W-:-:S05]  /*9d10*/  FSETP.GEU.AND P2, PT, R121, -126, PT ;  /* 0xc2fc00007900780b */ /* 0x000fca0003f4e000 */
[----:B------:R-:W2:Y:S01]  /*9d20*/  MUFU.EX2 R116, R137 ;  /* 0x0000008900747308 */ /* 0x000ea20000000800 */
[----:B------:R-:W-:Y:S01]  /*9d30*/  @!P4 FMUL R120, R120, 0.5 ;  /* 0x3f0000007878c820 */ /* 0x000fe20000400000 */
[----:B-1----:R-:W-:-:S06]  /*9d40*/  FMNMX R3, R3, R124, !PT ;  /* 0x0000007c03037209 */ /* 0x002fcc0007800000 */
[----:B------:R-:W1:Y:S01]  /*9d50*/  MUFU.EX2 R120, R120 ;  /* 0x0000007800787308 */ /* 0x000e620000000800 */
[----:B------:R-:W-:Y:S01]  /*9d60*/  @!P2 FMUL R121, R121, 0.5 ;  /* 0x3f0000007979a820 */ /* 0x000fe20000400000 */
[----:B---3--:R-:W-:Y:S01]  /*9d70*/  @!P3 FMUL R117, R117, R117 ;  /* 0x000000757575b220 */ /* 0x008fe20000400000 */
[----:B------:R-:W-:-:S05]  /*9d80*/  FSETP.GEU.AND P3, PT, R144, -126, PT ;  /* 0xc2fc00009000780b */ /* 0x000fca0003f6e000 */
[----:B------:R-:W3:Y:S01]  /*9d90*/  MUFU.EX2 R121, R121 ;  /* 0x0000007900797308 */ /* 0x000ee20000000800 */
[----:B--2---:R-:W-:Y:S01]  /*9da0*/  @!P5 FMUL R116, R116, R116 ;  /* 0x000000747474d220 */ /* 0x004fe20000400000 */
[----:B------:R-:W-:-:S06]  /*9db0*/  FSETP.GEU.AND P5, PT, R145, -126, PT ;  /* 0xc2fc00009100780b */ /* 0x000fcc0003fae000 */
[----:B------:R-:W-:Y:S01]  /*9dc0*/  @!P3 FMUL R144, R144, 0.5 ;  /* 0x3f0000009090b820 */ /* 0x000fe20000400000 */
[----:B-1----:R-:W-:Y:S01]  /*9dd0*/  @!P4 FMUL R120, R120, R120 ;  /* 0x000000787878c220 */ /* 0x002fe20000400000 */
[----:B------:R-:W-:Y:S02]  /*9de0*/  FSETP.GEU.AND P4, PT, R148, -126, PT ;  /* 0xc2fc00009400780b */ /* 0x000fe40003f8e000 */
[----:B------:R1:W2:Y:S03]  /*9df0*/  MUFU.EX2 R125, R144 ;  /* 0x00000090007d7308 */ /* 0x0002a60000000800 */
[----:B------:R-:W-:Y:S01]  /*9e00*/  @!P5 FMUL R145, R145, 0.5 ;  /* 0x3f0000009191d820 */ /* 0x000fe20000400000 */
[----:B---3--:R-:W-:Y:S01]  /*9e10*/  @!P2 FMUL R121, R121, R121 ;  /* 0x000000797979a220 */ /* 0x008fe20000400000 */
[----:B------:R-:W-:-:S03]  /*9e20*/  FSETP.NEU.AND P2, PT, R3, -INF , PT ;  /* 0xff8000000300780b */ /* 0x000fc60003f4d000 */
[----:B------:R-:W3:Y:S01]  /*9e30*/  MUFU.EX2 R124, R145 ;  /* 0x00000091007c7308 */ /* 0x000ee20000000800 */
[----:B-1----:R-:W-:-:S01]  /*9e40*/  FADD R144, R45, R108 ;  /* 0x0000006c2d907221 */ /* 0x002fc20000000000 */
[----:B------:R-:W-:Y:S01]  /*9e50*/  FSEL R128, R3, RZ, P2 ;  /* 0x000000ff03807208 */ /* 0x000fe20001000000 */
[----:B------:R-:W-:Y:S01]  /*9e60*/  @!P4 FMUL R148, R148, 0.5 ;  /* 0x3f0000009494c820 */ /* 0x000fe20000400000 */
[----:B------:R-:W-:Y:S02]  /*9e70*/  FSETP.GEU.AND P2, PT, R149, -126, PT ;  /* 0xc2fc00009500780b */ /* 0x000fe40003f4e000 */
[----:B------:R-:W-:Y:S01]  /*9e80*/  F2FP.SATFINITE.E4M3.F32.PACK_AB_MERGE_C R45, RZ, R45, RZ ;  /* 0x0000002dff2d723e */ /* 0x000fe200048070ff */
[C---:B------:R-:W-:Y:S01]  /*9e90*/  FMUL R10, R128.reuse, UR7 ;  /* 0x00000007800a7c20 */ /* 0x040fe20008400000 */
[----:B------:R-:W1:Y:S01]  /*9ea0*/  MUFU.EX2 R129, R148 ;  /* 0x0000009400817308 */ /* 0x000e620000000800 */
[----:B--2---:R-:W-:Y:S01]  /*9eb0*/  @!P3 FMUL R125, R125, R125 ;  /* 0x0000007d7d7db220 */ /* 0x004fe20000400000 */
[----:B------:R-:W-:Y:S01]  /*9ec0*/  FADD R13, -R128, R13 ;  /* 0x0000000d800d7221 */ /* 0x000fe20000000100 */
[----:B------:R-:W-:-:S01]  /*9ed0*/  FFMA R132, R26, UR7, -R10 ;  /* 0x000000071a847c23 */ /* 0x000fc2000800080a */
[--C-:B------:R-:W-:Y:S01]  /*9ee0*/  FFMA R133, R27, UR7, -R10.reuse ;  /* 0x000000071b857c23 */ /* 0x100fe2000800080a */
[----:B------:R-:W-:-:S01]  /*9ef0*/  FFMA R136, R30, UR7, -R10 ;  /* 0x000000071e887c23 */ /* 0x000fc2000800080a */
[--C-:B------:R-:W-:Y:S01]  /*9f00*/  FFMA R137, R31, UR7, -R10.reuse ;  /* 0x000000071f897c23 */ /* 0x100fe2000800080a */
[----:B------:R-:W-:-:S01]  /*9f10*/  FFMA R34, R34, UR7, -R10 ;  /* 0x0000000722227c23 */ /* 0x000fc2000800080a */
[----:B------:R-:W-:Y:S01]  /*9f20*/  FSETP.GEU.AND P3, PT, R132, -126, PT ;  /* 0xc2fc00008400780b */ /* 0x000fe20003f6e000 */
[----:B---3--:R-:W-:Y:S01]  /*9f30*/  @!P5 FMUL R124, R124, R124 ;  /* 0x0000007c7c7cd220 */ /* 0x008fe20000400000 */
[----:B------:R-:W-:Y:S01]  /*9f40*/  @!P2 FMUL R149, R149, 0.5 ;  /* 0x3f0000009595a820 */ /* 0x000fe20000400000 */
[----:B------:R-:W-:Y:S01]  /*9f50*/  FSETP.GEU.AND P5, PT, R133, -126, PT ;  /* 0xc2fc00008500780b */ /* 0x000fe20003fae000 */
[--C-:B------:R-:W-:Y:S01]  /*9f60*/  FFMA R35, R35, UR7, -R10.reuse ;  /* 0x0000000723237c23 */ /* 0x100fe2000800080a */
[----:B------:R-:W-:-:S01]  /*9f70*/  FFMA R38, R38, UR7, -R10 ;  /* 0x0000000726267c23 */ /* 0x000fc2000800080a */
[----:B------:R-:W2:Y:S01]  /*9f80*/  MUFU.EX2 R26, R149 ;  /* 0x00000095001a7308 */ /* 0x000ea20000000800 */
[----:B------:R-:W-:-:S01]  /*9f90*/  FFMA R39, R39, UR7, -R10 ;  /* 0x0000000727277c23 */ /* 0x000fc2000800080a */
[--C-:B------:R-:W-:Y:S01]  /*9fa0*/  FFMA R42, R42, UR7, -R10.reuse ;  /* 0x000000072a2a7c23 */ /* 0x100fe2000800080a */
[----:B-1----:R-:W-:Y:S01]  /*9fb0*/  @!P4 FMUL R129, R129, R129 ;  /* 0x000000818181c220 */ /* 0x002fe20000400000 */
[----:B------:R-:W-:Y:S01]  /*9fc0*/  FSETP.GEU.AND P4, PT, R136, -126, PT ;  /* 0xc2fc00008800780b */ /* 0x000fe20003f8e000 */
[----:B------:R-:W-:-:S01]  /*9fd0*/  FFMA R43, R43, UR7, -R10 ;  /* 0x000000072b2b7c23 */ /* 0x000fc2000800080a */
[--C-:B------:R-:W-:Y:S01]  /*9fe0*/  FFMA R46, R46, UR7, -R10.reuse ;  /* 0x000000072e2e7c23 */ /* 0x100fe2000800080a */
[----:B------:R-:W-:Y:S01]  /*9ff0*/  @!P3 FMUL R132, R132, 0.5 ;  /* 0x3f0000008484b820 */ /* 0x000fe20000400000 */
[--C-:B------:R-:W-:Y:S01]  /*a000*/  FFMA R47, R47, UR7, -R10.reuse ;  /* 0x000000072f2f7c23 */ /* 0x100fe2000800080a */
[----:B------:R-:W-:-:S01]  /*a010*/  FFMA R50, R50, UR7, -R10 ;  /* 0x0000000732327c23 */ /* 0x000fc2000800080a */
[----:B------:R-:W-:Y:S01]  /*a020*/  @!P5 FMUL R133, R133, 0.5 ;  /* 0x3f0000008585d820 */ /* 0x000fe20000400000 */
[----:B------:R-:W1:Y:S01]  /*a030*/  MUFU.EX2 R27, R132 ;  /* 0x00000084001b7308 */ /* 0x000e620000000800 */
[----:B------:R-:W-:-:S01]  /*a040*/  FFMA R51, R51, UR7, -R10 ;  /* 0x0000000733337c23 */ /* 0x000fc2000800080a */
[--C-:B------:R-:W-:Y:S01]  /*a050*/  FFMA R54, R54, UR7, -R10.reuse ;  /* 0x0000000736367c23 */ /* 0x100fe2000800080a */
[----:B------:R-:W-:-:S01]  /*a060*/  FFMA R55, R55, UR7, -R10 ;  /* 0x0000000737377c23 */ /* 0x000fc2000800080a */
[--C-:B------:R-:W-:Y:S01]  /*a070*/  FFMA R58, R58, UR7, -R10.reuse ;  /* 0x000000073a3a7c23 */ /* 0x100fe2000800080a */
[----:B------:R-:W-:-:S01]  /*a080*/  FFMA R59, R59, UR7, -R10 ;  /* 0x000000073b3b7c23 */ /* 0x000fc2000800080a */
[----:B--2---:R-:W-:Y:S01]  /*a090*/  @!P2 FMUL R26, R26, R26 ;  /* 0x0000001a1a1aa220 */ /* 0x004fe20000400000 */
[----:B------:R-:W-:Y:S01]  /*a0a0*/  FSETP.GEU.AND P2, PT, R137, -126, PT ;  /* 0xc2fc00008900780b */ /* 0x000fe20003f4e000 */
[----:B------:R-:W2:Y:S01]  /*a0b0*/  MUFU.EX2 R11, R133 ;  /* 0x00000085000b7308 */ /* 0x000ea20000000800 */
[----:B------:R-:W-:Y:S01]  /*a0c0*/  @!P4 FMUL R136, R136, 0.5 ;  /* 0x3f0000008888c820 */ /* 0x000fe20000400000 */
[--C-:B------:R-:W-:Y:S01]  /*a0d0*/  FFMA R62, R62, UR7, -R10.reuse ;  /* 0x000000073e3e7c23 */ /* 0x100fe2000800080a */
[----:B------:R-:W-:-:S01]  /*a0e0*/  FFMA R63, R63, UR7, -R10 ;  /* 0x000000073f3f7c23 */ /* 0x000fc2000800080a */
[--C-:B------:R-:W-:Y:S01]  /*a0f0*/  FFMA R66, R66, UR7, -R10.reuse ;  /* 0x0000000742427c23 */ /* 0x100fe2000800080a */
[----:B------:R-:W-:-:S01]  /*a100*/  FFMA R67, R67, UR7, -R10 ;  /* 0x0000000743437c23 */ /* 0x000fc2000800080a */
[--C-:B------:R-:W-:Y:S01]  /*a110*/  FFMA R70, R70, UR7, -R10.reuse ;  /* 0x0000000746467c23 */ /* 0x100fe2000800080a */
[----:B------:R-:W-:-:S01]  /*a120*/  FFMA R71, R71, UR7, -R10 ;  /* 0x0000000747477c23 */ /* 0x000fc2000800080a */
[----:B------:R-:W3:Y:S01]  /*a130*/  MUFU.EX2 R30, R136 ;  /* 0x00000088001e7308 */ /* 0x000ee20000000800 */
[----:B-1----:R-:W-:Y:S01]  /*a140*/  @!P3 FMUL R27, R27, R27 ;  /* 0x0000001b1b1bb220 */ /* 0x002fe20000400000 */
[----:B------:R-:W-:Y:S01]  /*a150*/  FSETP.GEU.AND P3, PT, R34, -126, PT ;  /* 0xc2fc00002200780b */ /* 0x000fe20003f6e000 */
[----:B------:R-:W-:-:S01]  /*a160*/  FFMA R74, R74, UR7, -R10 ;  /* 0x000000074a4a7c23 */ /* 0x000fc2000800080a */
[----:B------:R-:W-:Y:S01]  /*a170*/  @!P2 FMUL R137, R137, 0.5 ;  /* 0x3f0000008989a820 */ /* 0x000fe20000400000 */
[----:B------:R-:W-:-:S01]  /*a180*/  FFMA R75, R75, UR7, -R10 ;  /* 0x000000074b4b7c23 */ /* 0x000fc2000800080a */
[----:B------:R-:W-:Y:S01]  /*a190*/  FFMA R78, R78, UR7, -R10 ;  /* 0x000000074e4e7c23 */ /* 0x000fe2000800080a */
[----:B------:R-:W-:-:S01]  /*a1a0*/  FADD R128, R14, R69 ;  /* 0x000000450e807221 */ /* 0x000fc20000000000 */
[----:B------:R-:W1:Y:S01]  /*a1b0*/  MUFU.EX2 R31, R137 ;  /* 0x00000089001f7308 */ /* 0x000e620000000800 */
[----:B--2---:R-:W-:Y:S01]  /*a1c0*/  @!P5 FMUL R11, R11, R11 ;  /* 0x0000000b0b0bd220 */ /* 0x004fe20000400000 */
[----:B------:R-:W-:Y:S01]  /*a1d0*/  FSETP.GEU.AND P5, PT, R35, -126, PT ;  /* 0xc2fc00002300780b */ /* 0x000fe20003fae000 */
[----:B------:R-:W-:-:S01]  /*a1e0*/  FADD R133, R36, R101 ;  /* 0x0000006524857221 */ /* 0x000fc20000000000 */
[--C-:B------:R-:W-:Y:S01]  /*a1f0*/  FFMA R79, R79, UR7, -R10.reuse ;  /* 0x000000074f4f7c23 */ /* 0x100fe2000800080a */
[----:B------:R-:W-:-:S01]  /*a200*/  FFMA R82, R82, UR7, -R10 ;  /* 0x0000000752527c23 */ /* 0x000fc2000800080a */
[----:B------:R-:W-:Y:S01]  /*a210*/  FFMA R83, R83, UR7, -R10 ;  /* 0x0000000753537c23 */ /* 0x000fe2000800080a */
[----:B------:R-:W-:Y:S01]  /*a220*/  @!P3 FMUL R34, R34, 0.5 ;  /* 0x3f0000002222b820 */ /* 0x000fe20000400000 */
[----:B------:R-:W-:Y:S01]  /*a230*/  FADD R132, R128, R133 ;  /* 0x0000008580847221 */ /* 0x000fe20000000000 */
[----:B---3--:R-:W-:Y:S01]  /*a240*/  @!P4 FMUL R30, R30, R30 ;  /* 0x0000001e1e1ec220 */ /* 0x008fe20000400000 */
[----:B------:R-:W-:Y:S01]  /*a250*/  FSETP.GEU.AND P4, PT, R38, -126, PT ;  /* 0xc2fc00002600780b */ /* 0x000fe20003f8e000 */
[----:B------:R-:W-:-:S01]  /*a260*/  FADD R128, R22, R85 ;  /* 0x0000005516807221 */ /* 0x000fc20000000000 */
[----:B------:R-:W-:Y:S01]  /*a270*/  FADD R133, R52, R117 ;  /* 0x0000007534857221 */ /* 0x000fe20000000000 */
[----:B------:R-:W2:Y:S01]  /*a280*/  MUFU.EX2 R34, R34 ;  /* 0x0000002200227308 */ /* 0x000ea20000000800 */
[----:B------:R-:W-:-:S01]  /*a290*/  FFMA R86, R86, UR7, -R10 ;  /* 0x0000000756567c23 */ /* 0x000fc2000800080a */
[----:B------:R-:W-:Y:S01]  /*a2a0*/  @!P5 FMUL R35, R35, 0.5 ;  /* 0x3f0000002323d820 */ /* 0x000fe20000400000 */
[----:B------:R-:W-:-:S01]  /*a2b0*/  FADD R133, R128, R133 ;  /* 0x0000008580857221 */ /* 0x000fc20000000000 */
[----:B-1----:R-:W-:Y:S01]  /*a2c0*/  @!P2 FMUL R31, R31, R31 ;  /* 0x0000001f1f1fa220 */ /* 0x002fe20000400000 */
[----:B------:R-:W-:Y:S01]  /*a2d0*/  FSETP.GEU.AND P2, PT, R39, -126, PT ;  /* 0xc2fc00002700780b */ /* 0x000fe20003f4e000 */
[----:B------:R-:W-:Y:S01]  /*a2e0*/  FFMA R90, R90, UR7, -R10 ;  /* 0x000000075a5a7c23 */ /* 0x000fe2000800080a */
[----:B------:R-:W-:-:S01]  /*a2f0*/  FADD R128, R132, R133 ;  /* 0x0000008584807221 */ /* 0x000fc20000000000 */
[----:B------:R-:W1:Y:S01]  /*a300*/  MUFU.EX2 R35, R35 ;  /* 0x0000002300237308 */ /* 0x000e620000000800 */
[----:B------:R-:W-:-:S01]  /*a310*/  FADD R132, R15, R68 ;  /* 0x000000440f847221 */ /* 0x000fc20000000000 */
[----:B------:R-:W-:Y:S01]  /*a320*/  @!P4 FMUL R38, R38, 0.5 ;  /* 0x3f0000002626c820 */ /* 0x000fe20000400000 */
[----:B------:R-:W-:-:S01]  /*a330*/  FADD R133, R37, R100 ;  /* 0x0000006425857221 */ /* 0x000fc20000000000 */
[--C-:B------:R-:W-:Y:S01]  /*a340*/  FFMA R91, R91, UR7, -R10.reuse ;  /* 0x000000075b5b7c23 */ /* 0x100fe2000800080a */
[----:B------:R-:W-:-:S01]  /*a350*/  FFMA R94, R94, UR7, -R10 ;  /* 0x000000075e5e7c23 */ /* 0x000fc2000800080a */
[----:B------:R-:W-:Y:S01]  /*a360*/  FFMA R95, R95, UR7, -R10 ;  /* 0x000000075f5f7c23 */ /* 0x000fe2000800080a */
[----:B------:R-:W-:-:S01]  /*a370*/  FADD R136, R132, R133 ;  /* 0x0000008584887221 */ /* 0x000fc20000000000 */
[----:B------:R-:W3:Y:S01]  /*a380*/  MUFU.EX2 R38, R38 ;  /* 0x0000002600267308 */ /* 0x000ee20000000800 */
[----:B--2---:R-:W-:Y:S01]  /*a390*/  @!P3 FMUL R34, R34, R34 ;  /* 0x000000222222b220 */ /* 0x004fe20000400000 */
[----:B------:R-:W-:Y:S01]  /*a3a0*/  FSETP.GEU.AND P3, PT, R42, -126, PT ;  /* 0xc2fc00002a00780b */ /* 0x000fe20003f6e000 */
[----:B------:R-:W-:Y:S01]  /*a3b0*/  @!P2 FMUL R39, R39, 0.5 ;  /* 0x3f0000002727a820 */ /* 0x000fe20000400000 */
[----:B------:R-:W-:Y:S01]  /*a3c0*/  FADD R132, R23, R84 ;  /* 0x0000005417847221 */ /* 0x000fe20000000000 */
[----:B------:R-:W-:-:S01]  /*a3d0*/  FADD R133, R53, R116 ;  /* 0x0000007435857221 */ /* 0x000fc20000000000 */
[--C-:B------:R-:W-:Y:S01]  /*a3e0*/  FFMA R98, R98, UR7, -R10.reuse ;  /* 0x0000000762627c23 */ /* 0x100fe2000800080a */
[----:B------:R-:W-:-:S01]  /*a3f0*/  FFMA R99, R99, UR7, -R10 ;  /* 0x0000000763637c23 */ /* 0x000fc2000800080a */
[----:B------:R-:W-:Y:S01]  /*a400*/  FFMA R102, R102, UR7, -R10 ;  /* 0x0000000766667c23 */ /* 0x000fe2000800080a */
[----:B-1----:R-:W-:Y:S01]  /*a410*/  @!P5 FMUL R35, R35, R35 ;  /* 0x000000232323d220 */ /* 0x002fe20000400000 */
[----:B------:R-:W-:Y:S01]  /*a420*/  FSETP.GEU.AND P5, PT, R43, -126, PT ;  /* 0xc2fc00002b00780b */ /* 0x000fe20003fae000 */
[----:B------:R-:W1:Y:S01]  /*a430*/  MUFU.EX2 R39, R39 ;  /* 0x0000002700277308 */ /* 0x000e620000000800 */
[----:B------:R-:W-:-:S01]  /*a440*/  FADD R133, R132, R133 ;  /* 0x0000008584857221 */ /* 0x000fc20000000000 */
[----:B------:R-:W-:Y:S01]  /*a450*/  FADD R148, R61, R124 ;  /* 0x0000007c3d947221 */ /* 0x000fe20000000000 */
[----:B------:R-:W-:-:S01]  /*a460*/  FFMA R103, R103, UR7, -R10 ;  /* 0x0000000767677c23 */ /* 0x000fc2000800080a */
[----:B------:R-:W-:Y:S01]  /*a470*/  @!P3 FMUL R42, R42, 0.5 ;  /* 0x3f0000002a2ab820 */ /* 0x000fe20000400000 */
[----:B------:R-:W-:-:S01]  /*a480*/  FADD R132, R136, R133 ;  /* 0x0000008588847221 */ /* 0x000fc20000000000 */
[----:B---3--:R-:W-:Y:S01]  /*a490*/  @!P4 FMUL R38, R38, R38 ;  /* 0x000000262626c220 */ /* 0x008fe20000400000 */
[----:B------:R-:W-:Y:S01]  /*a4a0*/  FSETP.GEU.AND P4, PT, R46, -126, PT ;  /* 0xc2fc00002e00780b */ /* 0x000fe20003f8e000 */
[----:B------:R-:W-:Y:S01]  /*a4b0*/  FADD R133, R16, R73 ;  /* 0x0000004910857221 */ /* 0x000fe20000000000 */
[----:B------:R-:W-:-:S01]  /*a4c0*/  FADD R136, R40, R105 ;  /* 0x0000006928887221 */ /* 0x000fc20000000000 */
[----:B------:R-:W2:Y:S01]  /*a4d0*/  MUFU.EX2 R42, R42 ;  /* 0x0000002a002a7308 */ /* 0x000ea20000000800 */
[----:B------:R-:W-:-:S01]  /*a4e0*/  FFMA R106, R106, UR7, -R10 ;  /* 0x000000076a6a7c23 */ /* 0x000fc2000800080a */
[----:B------:R-:W-:Y:S01]  /*a4f0*/  @!P5 FMUL R43, R43, 0.5 ;  /* 0x3f0000002b2bd820 */ /* 0x000fe20000400000 */
[----:B------:R-:W-:-:S01]  /*a500*/  FADD R137, R133, R136 ;  /* 0x0000008885897221 */ /* 0x000fc20000000000 */
[----:B------:R-:W-:Y:S01]  /*a510*/  FADD R133, R24, R89 ;  /* 0x0000005918857221 */ /* 0x000fe20000000000 */
[----:B------:R-:W-:-:S01]  /*a520*/  FADD R136, R56, R121 ;  /* 0x0000007938887221 */ /* 0x000fc20000000000 */
[----:B------:R-:W-:Y:S01]  /*a530*/  FADD R149, R64, R129 ;  /* 0x0000008140957221 */ /* 0x000fe20000000000 */
[----:B-1----:R-:W-:Y:S01]  /*a540*/  @!P2 FMUL R39, R39, R39 ;  /* 0x000000272727a220 */ /* 0x002fe20000400000 */
[----:B------:R-:W1:Y:S01]  /*a550*/  MUFU.EX2 R43, R43 ;  /* 0x0000002b002b7308 */ /* 0x000e620000000800 */
[----:B------:R-:W-:Y:S01]  /*a560*/  FSETP.GEU.AND P2, PT, R47, -126, PT ;  /* 0xc2fc00002f00780b */ /* 0x000fe20003f4e000 */
        /* <DEDUP_REMOVED lines=9> */
[----:B------:R-:W-:-:S01]  /*a600*/  FADD R136, R17, R72 ;  /* 0x0000004811887221 */ /* 0x000fc20000000000 */
[----:B------:R-:W-:Y:S01]  /*a610*/  FADD R137, R41, R104 ;  /* 0x0000006829897221 */ /* 0x000fe20000000000 */
[----:B------:R-:W-:-:S01]  /*a620*/  FADD R232, R65, R26 ;  /* 0x0000001a41e87221 */ /* 0x000fc20000000000 */
[----:B------:R-:W-:Y:S01]  /*a630*/  @!P2 FMUL R47, R47, 0.5 ;  /* 0x3f0000002f2fa820 */ /* 0x000fe20000400000 */
[----:B------:R-:W-:-:S01]  /*a640*/  FFMA R138, R138, UR7, -R10 ;  /* 0x000000078a8a7c23 */ /* 0x000fc2000800080a */
[----:B------:R-:W-:Y:S01]  /*a650*/  FADD R140, R136, R137 ;  /* 0x00000089888c7221 */ /* 0x000fe20000000000 */
[----:B-1----:R-:W-:Y:S01]  /*a660*/  @!P5 FMUL R43, R43, R43 ;  /* 0x0000002b2b2bd220 */ /* 0x002fe20000400000 */
[----:B------:R-:W-:Y:S01]  /*a670*/  FSETP.GEU.AND P5, PT, R51, -126, PT ;  /* 0xc2fc00003300780b */ /* 0x000fe20003fae000 */
[----:B------:R-:W-:-:S01]  /*a680*/  FADD R136, R25, R88 ;  /* 0x0000005819887221 */ /* 0x000fc20000000000 */
[----:B------:R-:W1:Y:S01]  /*a690*/  MUFU.EX2 R47, R47 ;  /* 0x0000002f002f7308 */ /* 0x000e620000000800 */
[----:B------:R-:W-:-:S01]  /*a6a0*/  FADD R137, R57, R120 ;  /* 0x0000007839897221 */ /* 0x000fc20000000000 */
[--C-:B------:R-:W-:Y:S01]  /*a6b0*/  FFMA R123, R123, UR7, -R10.reuse ;  /* 0x000000077b7b7c23 */ /* 0x100fe2000800080a */
[----:B------:R-:W-:Y:S01]  /*a6c0*/  @!P3 FMUL R50, R50, 0.5 ;  /* 0x3f0000003232b820 */ /* 0x000fe20000400000 */
[----:B------:R-:W-:Y:S01]  /*a6d0*/  FFMA R111, R111, UR7, -R10 ;  /* 0x000000076f6f7c23 */ /* 0x000fe2000800080a */
[----:B---3--:R-:W-:Y:S01]  /*a6e0*/  @!P4 FMUL R46, R46, R46 ;  /* 0x0000002e2e2ec220 */ /* 0x008fe20000400000 */
[----:B------:R-:W-:Y:S01]  /*a6f0*/  FSETP.GEU.AND P4, PT, R54, -126, PT ;  /* 0xc2fc00003600780b */ /* 0x000fe20003f8e000 */
[----:B------:R-:W-:-:S01]  /*a700*/  FADD R137, R136, R137 ;  /* 0x0000008988897221 */ /* 0x000fc20000000000 */
[----:B------:R-:W-:Y:S01]  /*a710*/  F2FP.SATFINITE.E4M3.F32.PACK_AB_MERGE_C R14, RZ, R14, RZ ;  /* 0x0000000eff0e723e */ /* 0x000fe200048070ff */
[----:B------:R-:W2:Y:S01]  /*a720*/  MUFU.EX2 R50, R50 ;  /* 0x0000003200327308 */ /* 0x000ea20000000800 */
[----:B------:R-:W-:-:S01]  /*a730*/  FFMA R139, R139, UR7, -R10 ;  /* 0x000000078b8b7c23 */ /* 0x000fc2000800080a */
[----:B------:R-:W-:Y:S01]  /*a740*/  @!P5 FMUL R51, R51, 0.5 ;  /* 0x3f0000003333d820 */ /* 0x000fe20000400000 */
[----:B------:R-:W-:-:S01]  /*a750*/  FADD R136, R140, R137 ;  /* 0x000000898c887221 */ /* 0x000fc20000000000 */
[----:B------:R-:W-:Y:S01]  /*a760*/  FADD R137, R18, R77 ;  /* 0x0000004d12897221 */ /* 0x000fe20000000000 */
[----:B------:R-:W-:-:S01]  /*a770*/  FADD R140, R44, R109 ;  /* 0x0000006d2c8c7221 */ /* 0x000fc20000000000 */
[----:B------:R-:W-:Y:S01]  /*a780*/  LOP3.LUT R14, R14, 0xff, RZ, 0xc0, !PT ;  /* 0x000000ff0e0e7812 */ /* 0x000fe200078ec0ff */
[----:B------:R-:W-:-:S01]  /*a790*/  FFMA R87, R87, UR7, -R10 ;  /* 0x0000000757577c23 */ /* 0x000fc2000800080a */
[----:B------:R-:W3:Y:S01]  /*a7a0*/  MUFU.EX2 R51, R51 ;  /* 0x0000003300337308 */ /* 0x000ee20000000800 */
[----:B-1----:R-:W-:Y:S01]  /*a7b0*/  @!P2 FMUL R47, R47, R47 ;  /* 0x0000002f2f2fa220 */ /* 0x002fe20000400000 */
[----:B------:R-:W-:Y:S01]  /*a7c0*/  FSETP.GEU.AND P2, PT, R55, -126, PT ;  /* 0xc2fc00003700780b */ /* 0x000fe20003f4e000 */
[----:B------:R-:W-:Y:S01]  /*a7d0*/  @!P4 FMUL R54, R54, 0.5 ;  /* 0x3f0000003636c820 */ /* 0x000fe20000400000 */
[----:B------:R-:W-:Y:S01]  /*a7e0*/  FADD R141, R137, R140 ;  /* 0x0000008c898d7221 */ /* 0x000fe20000000000 */
[----:B------:R-:W-:-:S01]  /*a7f0*/  FADD R137, R28, R93 ;  /* 0x0000005d1c897221 */ /* 0x000fc20000000000 */
[----:B------:R-:W-:Y:S01]  /*a800*/  FADD R140, R60, R125 ;  /* 0x0000007d3c8c7221 */ /* 0x000fe20000000000 */
[----:B------:R-:W-:-:S01]  /*a810*/  FFMA R114, R114, UR7, -R10 ;  /* 0x0000000772727c23 */ /* 0x000fc2000800080a */
[----:B------:R-:W-:Y:S01]  /*a820*/  FFMA R115, R115, UR7, -R10 ;  /* 0x0000000773737c23 */ /* 0x000fe2000800080a */
[----:B------:R-:W1:Y:S01]  /*a830*/  MUFU.EX2 R54, R54 ;  /* 0x0000003600367308 */ /* 0x000e620000000800 */
[----:B--2---:R-:W-:Y:S01]  /*a840*/  @!P3 FMUL R50, R50, R50 ;  /* 0x000000323232b220 */ /* 0x004fe20000400000 */
[----:B------:R-:W-:Y:S01]  /*a850*/  FSETP.GEU.AND P3, PT, R58, -126, PT ;  /* 0xc2fc00003a00780b */ /* 0x000fe20003f6e000 */
[----:B------:R-:W-:-:S01]  /*a860*/  FADD R140, R137, R140 ;  /* 0x0000008c898c7221 */ /* 0x000fc20000000000 */
[--C-:B------:R-:W-:Y:S01]  /*a870*/  FFMA R118, R118, UR7, -R10.reuse ;  /* 0x0000000776767c23 */ /* 0x100fe2000800080a */
[----:B------:R-:W-:-:S01]  /*a880*/  FFMA R119, R119, UR7, -R10 ;  /* 0x0000000777777c23 */ /* 0x000fc2000800080a */
[----:B------:R-:W-:Y:S01]  /*a890*/  @!P2 FMUL R55, R55, 0.5 ;  /* 0x3f0000003737a820 */ /* 0x000fe20000400000 */
[----:B------:R-:W-:-:S01]  /*a8a0*/  FADD R137, R141, R140 ;  /* 0x0000008c8d897221 */ /* 0x000fc20000000000 */
[----:B---3--:R-:W-:Y:S01]  /*a8b0*/  @!P5 FMUL R51, R51, R51 ;  /* 0x000000333333d220 */ /* 0x008fe20000400000 */
[----:B------:R-:W-:Y:S01]  /*a8c0*/  FSETP.GEU.AND P5, PT, R59, -126, PT ;  /* 0xc2fc00003b00780b */ /* 0x000fe20003fae000 */
[----:B------:R-:W-:Y:S01]  /*a8d0*/  FADD R141, R19, R76 ;  /* 0x0000004c138d7221 */ /* 0x000fe20000000000 */
[----:B------:R-:W-:-:S01]  /*a8e0*/  FFMA R126, R126, UR7, -R10 ;  /* 0x000000077e7e7c23 */ /* 0x000fc2000800080a */
[----:B------:R-:W2:Y:S01]  /*a8f0*/  MUFU.EX2 R55, R55 ;  /* 0x0000003700377308 */ /* 0x000ea20000000800 */
[----:B------:R-:W-:-:S01]  /*a900*/  FFMA R127, R127, UR7, -R10 ;  /* 0x000000077f7f7c23 */ /* 0x000fc2000800080a */
[----:B------:R-:W-:Y:S01]  /*a910*/  FADD R145, R141, R144 ;  /* 0x000000908d917221 */ /* 0x000fe20000000000 */
[----:B------:R-:W-:Y:S01]  /*a920*/  @!P3 FMUL R58, R58, 0.5 ;  /* 0x3f0000003a3ab820 */ /* 0x000fe20000400000 */
[--C-:B------:R-:W-:Y:S01]  /*a930*/  FFMA R130, R130, UR7, -R10.reuse ;  /* 0x0000000782827c23 */ /* 0x100fe2000800080a */
[----:B-1----:R-:W-:Y:S01]  /*a940*/  @!P4 FMUL R54, R54, R54 ;  /* 0x000000363636c220 */ /* 0x002fe20000400000 */
[----:B------:R-:W-:Y:S01]  /*a950*/  FSETP.GEU.AND P4, PT, R62, -126, PT ;  /* 0xc2fc00003e00780b */ /* 0x000fe20003f8e000 */
[----:B------:R-:W-:-:S01]  /*a960*/  FFMA R131, R131, UR7, -R10 ;  /* 0x0000000783837c23 */ /* 0x000fc2000800080a */
[--C-:B------:R-:W-:Y:S01]  /*a970*/  FFMA R134, R134, UR7, -R10.reuse ;  /* 0x0000000786867c23 */ /* 0x100fe2000800080a */
[----:B------:R-:W1:Y:S01]  /*a980*/  MUFU.EX2 R58, R58 ;  /* 0x0000003a003a7308 */ /* 0x000e620000000800 */
        /* <DEDUP_REMOVED lines=8> */
[----:B--2---:R-:W-:Y:S01]  /*aa10*/  @!P2 FMUL R55, R55, R55 ;  /* 0x000000373737a220 */ /* 0x004fe20000400000 */
[----:B------:R-:W-:Y:S01]  /*aa20*/  FSETP.GEU.AND P2, PT, R63, -126, PT ;  /* 0xc2fc00003f00780b */ /* 0x000fe20003f4e000 */
[----:B------:R-:W-:Y:S01]  /*aa30*/  @!P4 FMUL R62, R62, 0.5 ;  /* 0x3f0000003e3ec820 */ /* 0x000fe20000400000 */
[----:B------:R-:W-:Y:S01]  /*aa40*/  FFMA R10, R151, UR7, -R10 ;  /* 0x00000007970a7c23 */ /* 0x000fe2000800080a */
[----:B------:R-:W-:Y:S01]  /*aa50*/  F2FP.SATFINITE.E4M3.F32.PACK_AB_MERGE_C R16, RZ, R16, RZ ;  /* 0x00000010ff10723e */ /* 0x000fe200048070ff */
[----:B------:R-:W-:Y:S01]  /*aa60*/  FADD R128, R128, R137 ;  /* 0x0000008980807221 */ /* 0x000fe20000000000 */
[----:B------:R-:W-:Y:S01]  /*aa70*/  F2FP.SATFINITE.E4M3.F32.PACK_AB_MERGE_C R17, RZ, R17, RZ ;  /* 0x00000011ff11723e */ /* 0x000fe200048070ff */
[----:B------:R-:W-:Y:S01]  /*aa80*/  FMUL R13, R13, UR7 ;  /* 0x000000070d0d7c20 */ /* 0x000fe20008400000 */
[----:B------:R-:W2:Y:S01]  /*aa90*/  MUFU.EX2 R62, R62 ;  /* 0x0000003e003e7308 */ /* 0x000ea20000000800 */
[----:B-1----:R-:W-:Y:S01]  /*aaa0*/  @!P3 FMUL R58, R58, R58 ;  /* 0x0000003a3a3ab220 */ /* 0x002fe20000400000 */
[----:B------:R-:W-:-:S02]  /*aab0*/  FSETP.GEU.AND P3, PT, R66, -126, PT ;  /* 0xc2fc00004200780b */ /* 0x000fc40003f6e000 */
[----:B------:R-:W-:Y:S02]  /*aac0*/  F2FP.SATFINITE.E4M3.F32.PACK_AB_MERGE_C R18, RZ, R18, RZ ;  /* 0x00000012ff12723e */ /* 0x000fe400048070ff */
[----:B------:R-:W-:Y:S01]  /*aad0*/  @!P2 FMUL R63, R63, 0.5 ;  /* 0x3f0000003f3fa820 */ /* 0x000fe20000400000 */
[----:B------:R-:W-:Y:S01]  /*aae0*/  F2FP.SATFINITE.E4M3.F32.PACK_AB_MERGE_C R19, RZ, R19, RZ ;  /* 0x00000013ff13723e */ /* 0x000fe200048070ff */
[----:B---3--:R-:W-:Y:S01]  /*aaf0*/  @!P5 FMUL R59, R59, R59 ;  /* 0x0000003b3b3bd220 */ /* 0x008fe20000400000 */
[----:B------:R-:W-:Y:S02]  /*ab00*/  FSETP.GEU.AND P5, PT, R67, -126, PT ;  /* 0xc2fc00004300780b */ /* 0x000fe40003fae000 */
[----:B------:R-:W-:Y:S01]  /*ab10*/  LOP3.LUT R16, R16, 0xff, RZ, 0xc0, !PT ;  /* 0x000000ff10107812 */ /* 0x000fe200078ec0ff */
[----:B------:R-:W1:Y:S01]  /*ab20*/  MUFU.EX2 R63, R63 ;  /* 0x0000003f003f7308 */ /* 0x000e620000000800 */
[----:B------:R-:W-:Y:S02]  /*ab30*/  LOP3.LUT R17, R17, 0xffff, RZ, 0xc0, !PT ;  /* 0x0000ffff11117812 */ /* 0x000fe400078ec0ff */
[----:B------:R-:W-:Y:S01]  /*ab40*/  @!P3 FMUL R66, R66, 0.5 ;  /* 0x3f0000004242b820 */ /* 0x000fe20000400000 */
[----:B------:R-:W-:Y:S01]  /*ab50*/  LOP3.LUT R18, R18, 0xff, RZ, 0xc0, !PT ;  /* 0x000000ff12127812 */ /* 0x000fe200078ec0ff */
[----:B--2---:R-:W-:Y:S01]  /*ab60*/  @!P4 FMUL R62, R62, R62 ;  /* 0x0000003e3e3ec220 */ /* 0x004fe20000400000 */
[----:B------:R-:W-:-:S02]  /*ab70*/  FSETP.GEU.AND P4, PT, R70, -126, PT ;  /* 0xc2fc00004600780b */ /* 0x000fc40003f8e000 */
[----:B------:R-:W-:Y:S01]  /*ab80*/  LOP3.LUT R19, R19, 0xffff, RZ, 0xc0, !PT ;  /* 0x0000ffff13137812 */ /* 0x000fe200078ec0ff */
[----:B------:R-:W2:Y:S01]  /*ab90*/  MUFU.EX2 R66, R66 ;  /* 0x0000004200427308 */ /* 0x000ea20000000800 */
[----:B------:R-:W-:Y:S01]  /*aba0*/  @!P5 FMUL R67, R67, 0.5 ;  /* 0x3f0000004343d820 */ /* 0x000fe20000400000 */
[----:B------:R-:W-:Y:S02]  /*abb0*/  F2FP.SATFINITE.E4M3.F32.PACK_AB_MERGE_C R22, RZ, R22, RZ ;  /* 0x00000016ff16723e */ /* 0x000fe400048070ff */
[----:B------:R-:W-:Y:S02]  /*abc0*/  F2FP.SATFINITE.E4M3.F32.PACK_AB_MERGE_C R23, RZ, R23, RZ ;  /* 0x00000017ff17723e */ /* 0x000fe400048070ff */
[----:B------:R-:W-:Y:S02]  /*abd0*/  PRMT R17, R17, 0x7604, R16 ;  /* 0x0000760411117816 */ /* 0x000fe40000000010 */
[----:B------:R-:W3:Y:S01]  /*abe0*/  MUFU.EX2 R67, R67 ;  /* 0x0000004300437308 */ /* 0x000ee20000000800 */
[----:B-1----:R-:W-:Y:S01]  /*abf0*/  @!P2 FMUL R63, R63, R63 ;  /* 0x0000003f3f3fa220 */ /* 0x002fe20000400000 */
[----:B------:R-:W-:Y:S01]  /*ac00*/  FSETP.GEU.AND P2, PT, R71, -126, PT ;  /* 0xc2fc00004700780b */ /* 0x000fe20003f4e000 */
[----:B------:R-:W-:Y:S01]  /*ac10*/  @!P4 FMUL R70, R70, 0.5 ;  /* 0x3f0000004646c820 */ /* 0x000fe20000400000 */
[----:B------:R-:W-:-:S02]  /*ac20*/  PRMT R16, R19, 0x7604, R18 ;  /* 0x0000760413107816 */ /* 0x000fc40000000012 */
[----:B------:R-:W-:Y:S02]  /*ac30*/  LOP3.LUT R22, R22, 0xff, RZ, 0xc0, !PT ;  /* 0x000000ff16167812 */ /* 0x000fe400078ec0ff */
[----:B------:R-:W-:Y:S01]  /*ac40*/  LOP3.LUT R23, R23, 0xffff, RZ, 0xc0, !PT ;  /* 0x0000ffff17177812 */ /* 0x000fe200078ec0ff */
[----:B------:R-:W1:Y:S01]  /*ac50*/  MUFU.EX2 R70, R70 ;  /* 0x0000004600467308 */ /* 0x000e620000000800 */
[----:B--2---:R-:W-:Y:S01]  /*ac60*/  @!P3 FMUL R66, R66, R66 ;  /* 0x000000424242b220 */ /* 0x004fe20000400000 */
[----:B------:R-:W-:Y:S02]  /*ac70*/  FSETP.GEU.AND P3, PT, R74, -126, PT ;  /* 0xc2fc00004a00780b */ /* 0x000fe40003f6e000 */
[----:B------:R-:W-:Y:S02]  /*ac80*/  F2FP.SATFINITE.E4M3.F32.PACK_AB_MERGE_C R36, RZ, R36, RZ ;  /* 0x00000024ff24723e */ /* 0x000fe400048070ff */
[----:B------:R-:W-:Y:S01]  /*ac90*/  @!P2 FMUL R71, R71, 0.5 ;  /* 0x3f0000004747a820 */ /* 0x000fe20000400000 */
[----:B------:R-:W-:Y:S01]  /*aca0*/  F2FP.SATFINITE.E4M3.F32.PACK_AB_MERGE_C R37, RZ, R37, RZ ;  /* 0x00000025ff25723e */ /* 0x000fe200048070ff */
[----:B---3--:R-:W-:Y:S01]  /*acb0*/  @!P5 FMUL R67, R67, R67 ;  /* 0x000000434343d220 */ /* 0x008fe20000400000 */
[----:B------:R-:W-:-:S02]  /*acc0*/  FSETP.GEU.AND P5, PT, R75, -126, PT ;  /* 0xc2fc00004b00780b */ /* 0x000fc40003fae000 */
[----:B------:R-:W-:Y:S01]  /*acd0*/  F2FP.SATFINITE.E4M3.F32.PACK_AB_MERGE_C R24, RZ, R24, RZ ;  /* 0x00000018ff18723e */ /* 0x000fe200048070ff */
[----:B------:R-:W2:Y:S01]  /*ace0*/  MUFU.EX2 R71, R71 ;  /* 0x0000004700477308 */ /* 0x000ea20000000800 */
[----:B------:R-:W-:Y:S02]  /*acf0*/  F2FP.SATFINITE.E4M3.F32.PACK_AB_MERGE_C R25, RZ, R25, RZ ;  /* 0x00000019ff19723e */ /* 0x000fe400048070ff */
[----:B------:R-:W-:Y:S01]  /*ad00*/  @!P3 FMUL R74, R74, 0.5 ;  /* 0x3f0000004a4ab820 */ /* 0x000fe20000400000 */
[----:B------:R-:W-:Y:S01]  /*ad10*/  F2FP.SATFINITE.E4M3.F32.PACK_AB_MERGE_C R40, RZ, R40, RZ ;  /* 0x00000028ff28723e */ /* 0x000fe200048070ff */
[----:B-1----:R-:W-:Y:S01]  /*ad20*/  @!P4 FMUL R70, R70, R70 ;  /* 0x000000464646c220 */ /* 0x002fe20000400000 */
[----:B------:R-:W-:Y:S02]  /*ad30*/  FSETP.GEU.AND P4, PT, R78, -126, PT ;  /* 0xc2fc00004e00780b */ /* 0x000fe40003f8e000 */
[----:B------:R-:W-:Y:S01]  /*ad40*/  F2FP.SATFINITE.E4M3.F32.PACK_AB_MERGE_C R41, RZ, R41, RZ ;  /* 0x00000029ff29723e */ /* 0x000fe200048070ff */
[----:B------:R-:W1:Y:S01]  /*ad50*/  MUFU.EX2 R74, R74 ;  /* 0x0000004a004a7308 */ /* 0x000e620000000800 */
[----:B------:R-:W-:Y:S01]  /*ad60*/  @!P5 FMUL R75, R75, 0.5 ;  /* 0x3f0000004b4bd820 */ /* 0x000fe20000400000 */
[----:B------:R-:W-:-:S02]  /*ad70*/  LOP3.LUT R36, R36, 0xff, RZ, 0xc0, !PT ;  /* 0x000000ff24247812 */ /* 0x000fc400078ec0ff */
[----:B------:R-:W-:Y:S02]  /*ad80*/  LOP3.LUT R37, R37, 0xffff, RZ, 0xc0, !PT ;  /* 0x0000ffff25257812 */ /* 0x000fe400078ec0ff */
[----:B------:R-:W-:Y:S02]  /*ad90*/  F2FP.SATFINITE.E4M3.F32.PACK_AB_MERGE_C R44, RZ, R44, RZ ;  /* 0x0000002cff2c723e */ /* 0x000fe400048070ff */
[----:B------:R-:W3:Y:S01]  /*ada0*/  MUFU.EX2 R75, R75 ;  /* 0x0000004b004b7308 */ /* 0x000ee20000000800 */
[----:B--2---:R-:W-:Y:S01]  /*adb0*/  @!P2 FMUL R71, R71, R71 ;  /* 0x000000474747a220 */ /* 0x004fe20000400000 */
[----:B------:R-:W-:Y:S01]  /*adc0*/  FSETP.GEU.AND P2, PT, R79, -126, PT ;  /* 0xc2fc00004f00780b */ /* 0x000fe20003f4e000 */
[----:B------:R-:W-:Y:S01]  /*add0*/  @!P4 FMUL R78, R78, 0.5 ;  /* 0x3f0000004e4ec820 */ /* 0x000fe20000400000 */
[----:B------:R-:W-:Y:S02]  /*ade0*/  F2FP.SATFINITE.E4M3.F32.PACK_AB_MERGE_C R68, RZ, R68, RZ ;  /* 0x00000044ff44723e */ /* 0x000fe400048070ff */
[----:B------:R-:W-:-:S02]  /*adf0*/  F2FP.SATFINITE.E4M3.F32.PACK_AB_MERGE_C R28, RZ, R28, RZ ;  /* 0x0000001cff1c723e */ /* 0x000fc400048070ff */
[----:B------:R-:W-:Y:S01]  /*ae00*/  F2FP.SATFINITE.E4M3.F32.PACK_AB_MERGE_C R73, RZ, R73, RZ ;  /* 0x00000049ff49723e */ /* 0x000fe200048070ff */
[----:B------:R-:W2:Y:S01]  /*ae10*/  MUFU.EX2 R78, R78 ;  /* 0x0000004e004e7308 */ /* 0x000ea20000000800 */
[----:B-1----:R-:W-:Y:S01]  /*ae20*/  @!P3 FMUL R74, R74, R74 ;  /* 0x0000004a4a4ab220 */ /* 0x002fe20000400000 */
[----:B------:R-:W-:Y:S02]  /*ae30*/  FSETP.GEU.AND P3, PT, R82, -126, PT ;  /* 0xc2fc00005200780b */ /* 0x000fe40003f6e000 */
[----:B------:R-:W-:Y:S02]  /*ae40*/  F2FP.SATFINITE.E4M3.F32.PACK_AB_MERGE_C R72, RZ, R72, RZ ;  /* 0x00000048ff48723e */ /* 0x000fe400048070ff */
[----:B------:R-:W-:Y:S01]  /*ae50*/  @!P2 FMUL R79, R79, 0.5 ;  /* 0x3f0000004f4fa820 */ /* 0x000fe20000400000 */
[----:B------:R-:W-:Y:S01]  /*ae60*/  LOP3.LUT R44, R44, 0xff, RZ, 0xc0, !PT ;  /* 0x000000ff2c2c7812 */ /* 0x000fe200078ec0ff */
[----:B---3--:R-:W-:Y:S01]  /*ae70*/  @!P5 FMUL R75, R75, R75 ;  /* 0x0000004b4b4bd220 */ /* 0x008fe20000400000 */
[----:B------:R-:W-:-:S02]  /*ae80*/  FSETP.GEU.AND P5, PT, R83, -126, PT ;  /* 0xc2fc00005300780b */ /* 0x000fc40003fae000 */
[----:B------:R-:W-:Y:S01]  /*ae90*/  LOP3.LUT R45, R45, 0xffff, RZ, 0xc0, !PT ;  /* 0x0000ffff2d2d7812 */ /* 0x000fe200078ec0ff */
[----:B------:R-:W1:Y:S01]  /*aea0*/  MUFU.EX2 R79, R79 ;  /* 0x0000004f004f7308 */ /* 0x000e620000000800 */
[----:B------:R-:W-:Y:S02]  /*aeb0*/  F2FP.SATFINITE.E4M3.F32.PACK_AB_MERGE_C R69, RZ, R69, RZ ;  /* 0x00000045ff45723e */ /* 0x000fe400048070ff */
[----:B------:R-:W-:Y:S01]  /*aec0*/  @!P3 FMUL R82, R82, 0.5 ;  /* 0x3f0000005252b820 */ /* 0x000fe20000400000 */
[----:B------:R-:W-:Y:S01]  /*aed0*/  F2FP.SATFINITE.E4M3.F32.PACK_AB_MERGE_C R129, RZ, R129, RZ ;  /* 0x00000081ff81723e */ /* 0x000fe200048070ff */
[----:B--2---:R-:W-:Y:S01]  /*aee0*/  @!P4 FMUL R78, R78, R78 ;  /* 0x0000004e4e4ec220 */ /* 0x004fe20000400000 */
[----:B------:R-:W-:Y:S02]  /*aef0*/  FSETP.GEU.AND P4, PT, R86, -126, PT ;  /* 0xc2fc00005600780b */ /* 0x000fe40003f8e000 */
[----:B------:R-:W-:Y:S01]  /*af00*/  LOP3.LUT R28, R28, 0xff, RZ, 0xc0, !PT ;  /* 0x000000ff1c1c7812 */ /* 0x000fe200078ec0ff */
[----:B------:R-:W2:Y:S01]  /*af10*/  MUFU.EX2 R82, R82 ;  /* 0x0000005200527308 */ /* 0x000ea20000000800 */
[----:B------:R-:W-:Y:S01]  /*af20*/  @!P5 FMUL R83, R83, 0.5 ;  /* 0x3f0000005353d820 */ /* 0x000fe20000400000 */
[----:B------:R-:W-:-:S02]  /*af30*/  LOP3.LUT R72, R72, 0xffff, RZ, 0xc0, !PT ;  /* 0x0000ffff48487812 */ /* 0x000fc400078ec0ff */
[----:B------:R-:W-:Y:S02]  /*af40*/  F2FP.SATFINITE.E4M3.F32.PACK_AB_MERGE_C R52, RZ, R52, RZ ;  /* 0x00000034ff34723e */ /* 0x000fe400048070ff */
[----:B------:R-:W-:Y:S02]  /*af50*/  F2FP.SATFINITE.E4M3.F32.PACK_AB_MERGE_C R53, RZ, R53, RZ ;  /* 0x00000035ff35723e */ /* 0x000fe400048070ff */
[----:B------:R-:W3:Y:S01]  /*af60*/  MUFU.EX2 R83, R83 ;  /* 0x0000005300537308 */ /* 0x000ee20000000800 */
[----:B-1----:R-:W-:Y:S01]  /*af70*/  @!P2 FMUL R79, R79, R79 ;  /* 0x0000004f4f4fa220 */ /* 0x002fe20000400000 */
[----:B------:R-:W-:Y:S01]  /*af80*/  FSETP.GEU.AND P2, PT, R90, -126, PT ;  /* 0xc2fc00005a00780b */ /* 0x000fe20003f4e000 */
[----:B------:R-:W-:Y:S01]  /*af90*/  @!P4 FMUL R86, R86, 0.5 ;  /* 0x3f0000005656c820 */ /* 0x000fe20000400000 */
[----:B------:R-:W-:Y:S02]  /*afa0*/  F2FP.SATFINITE.E4M3.F32.PACK_AB_MERGE_C R77, RZ, R77, RZ ;  /* 0x0000004dff4d723e */ /* 0x000fe400048070ff */
[----:B------:R-:W-:-:S02]  /*afb0*/  F2FP.SATFINITE.E4M3.F32.PACK_AB_MERGE_C R76, RZ, R76, RZ ;  /* 0x0000004cff4c723e */ /* 0x000fc400048070ff */
[----:B------:R-:W-:Y:S01]  /*afc0*/  F2FP.SATFINITE.E4M3.F32.PACK_AB_MERGE_C R89, RZ, R89, RZ ;  /* 0x00000059ff59723e */ /* 0x000fe200048070ff */
        /* <DEDUP_REMOVED lines=10> */
[----:B------:R-:W-:Y:S02]  /*b070*/  LOP3.LUT R52, R52, 0xff, RZ, 0xc0, !PT ;  /* 0x000000ff34347812 */ /* 0x000fe400078ec0ff */
[----:B------:R-:W-:Y:S01]  /*b080*/  @!P3 FMUL R91, R91, 0.5 ;  /* 0x3f0000005b5bb820 */ /* 0x000fe20000400000 */
[----:B------:R-:W-:Y:S01]  /*b090*/  LOP3.LUT R53, R53, 0xffff, RZ, 0xc0, !PT ;  /* 0x0000ffff35357812 */ /* 0x000fe200078ec0ff */
[----:B-1----:R-:W-:Y:S01]  /*b0a0*/  @!P4 FMUL R86, R86, R86 ;  /* 0x000000565656c220 */ /* 0x002fe20000400000 */
[----:B------:R-:W-:Y:S02]  /*b0b0*/  FSETP.GEU.AND P4, PT, R95, -126, PT ;  /* 0xc2fc00005f00780b */ /* 0x000fe40003f8e000 */
[----:B------:R1:W3:Y:S01]  /*b0c0*/  MUFU.EX2 R140, R91 ;  /* 0x0000005b008c7308 */ /* 0x0002e20000000800 */
[----:B------:R-:W-:Y:S01]  /*b0d0*/  LOP3.LUT R88, R88, 0xffff, RZ, 0xc0, !PT ;  /* 0x0000ffff58587812 */ /* 0x000fe200078ec0ff */
[----:B------:R-:W-:Y:S01]  /*b0e0*/  @!P5 FMUL R94, R94, 0.5 ;  /* 0x3f0000005e5ed820 */ /* 0x000fe20000400000 */
[----:B------:R-:W-:-:S02]  /*b0f0*/  LOP3.LUT R57, R57, 0xffff, RZ, 0xc0, !PT ;  /* 0x0000ffff39397812 */ /* 0x000fc400078ec0ff */
[----:B------:R-:W-:Y:S02]  /*b100*/  F2FP.SATFINITE.E4M3.F32.PACK_AB_MERGE_C R85, RZ, R85, RZ ;  /* 0x00000055ff55723e */ /* 0x000fe400048070ff */
[----:B------:R-:W-:Y:S01]  /*b110*/  F2FP.SATFINITE.E4M3.F32.PACK_AB_MERGE_C R84, RZ, R84, RZ ;  /* 0x00000054ff54723e */ /* 0x000fe200048070ff */
[----:B------:R-:W4:Y:S01]  /*b120*/  MUFU.EX2 R141, R94 ;  /* 0x0000005e008d7308 */ /* 0x000f220000000800 */
[----:B--2---:R-:W-:Y:S01]  /*b130*/  @!P2 FMUL R90, R90, R90 ;  /* 0x0000005a5a5aa220 */ /* 0x004fe20000400000 */
[----:B------:R-:W-:Y:S01]  /*b140*/  FSETP.GEU.AND P2, PT, R98, -126, PT ;  /* 0xc2fc00006200780b */ /* 0x000fe20003f4e000 */
[----:B------:R-:W-:Y:S01]  /*b150*/  @!P4 FMUL R95, R95, 0.5 ;  /* 0x3f0000005f5fc820 */ /* 0x000fe20000400000 */
[----:B-1----:R-:W-:Y:S01]  /*b160*/  FADD R91, R29, R92 ;  /* 0x0000005c1d5b7221 */ /* 0x002fe20000000000 */
[----:B------:R-:W-:Y:S02]  /*b170*/  F2FP.SATFINITE.E4M3.F32.PACK_AB_MERGE_C R29, RZ, R29, RZ ;  /* 0x0000001dff1d723e */ /* 0x000fe400048070ff */
[----:B------:R-:W-:Y:S01]  /*b180*/  F2FP.SATFINITE.E4M3.F32.PACK_AB_MERGE_C R60, RZ, R60, RZ ;  /* 0x0000003cff3c723e */ /* 0x000fe200048070ff */
[----:B------:R1:W2:Y:S01]  /*b190*/  MUFU.EX2 R144, R95 ;  /* 0x0000005f00907308 */ /* 0x0002a20000000800 */
[----:B---3--:R-:W-:Y:S01]  /*b1a0*/  @!P3 FMUL R140, R140, R140 ;  /* 0x0000008c8c8cb220 */ /* 0x008fe20000400000 */
[----:B------:R-:W-:Y:S01]  /*b1b0*/  FSETP.GEU.AND P3, PT, R99, -126, PT ;  /* 0xc2fc00006300780b */ /* 0x000fe20003f6e000 */
[----:B------:R-:W-:-:S01]  /*b1c0*/  FADD R148, R91, R148 ;  /* 0x000000945b947221 */ /* 0x000fc20000000000 */
[----:B------:R-:W-:-:S02]  /*b1d0*/  LOP3.LUT R29, R29, 0xffff, RZ, 0xc0, !PT ;  /* 0x0000ffff1d1d7812 */ /* 0x000fc400078ec0ff */
[----:B------:R-:W-:Y:S01]  /*b1e0*/  F2FP.SATFINITE.E4M3.F32.PACK_AB_MERGE_C R61, RZ, R61, RZ ;  /* 0x0000003dff3d723e */ /* 0x000fe200048070ff */
[----:B------:R-:W-:Y:S01]  /*b1f0*/  @!P2 FMUL R98, R98, 0.5 ;  /* 0x3f0000006262a820 */ /* 0x000fe20000400000 */
[----:B------:R-:W-:-:S01]  /*b200*/  FADD R91, R145, R148 ;  /* 0x00000094915b7221 */ /* 0x000fc20000000000 */
[----:B----4-:R-:W-:Y:S01]  /*b210*/  @!P5 FMUL R141, R141, R141 ;  /* 0x0000008d8d8dd220 */ /* 0x010fe20000400000 */
[----:B------:R-:W-:Y:S01]  /*b220*/  FSETP.GEU.AND P5, PT, R102, -126, PT ;  /* 0xc2fc00006600780b */ /* 0x000fe20003fae000 */
[----:B------:R3:W4:Y:S01]  /*b230*/  MUFU.EX2 R145, R98 ;  /* 0x0000006200917308 */ /* 0x0007220000000800 */
[----:B-1----:R-:W-:-:S01]  /*b240*/  FADD R95, R20, R81 ;  /* 0x00000051145f7221 */ /* 0x002fc20000000000 */
[----:B------:R-:W-:Y:S01]  /*b250*/  FADD R148, R48, R113 ;  /* 0x0000007130947221 */ /* 0x000fe20000000000 */
[----:B------:R-:W-:Y:S01]  /*b260*/  F2FP.SATFINITE.E4M3.F32.PACK_AB_MERGE_C R20, RZ, R20, RZ ;  /* 0x00000014ff14723e */ /* 0x000fe200048070ff */
[----:B------:R-:W-:Y:S01]  /*b270*/  @!P3 FMUL R99, R99, 0.5 ;  /* 0x3f0000006363b820 */ /* 0x000fe20000400000 */
[----:B------:R-:W-:Y:S01]  /*b280*/  F2FP.SATFINITE.E4M3.F32.PACK_AB_MERGE_C R48, RZ, R48, RZ ;  /* 0x00000030ff30723e */ /* 0x000fe200048070ff */
[----:B--2---:R-:W-:Y:S01]  /*b290*/  @!P4 FMUL R144, R144, R144 ;  /* 0x000000909090c220 */ /* 0x004fe20000400000 */
[----:B------:R-:W-:Y:S01]  /*b2a0*/  FSETP.GEU.AND P4, PT, R103, -126, PT ;  /* 0xc2fc00006700780b */ /* 0x000fe20003f8e000 */
[----:B------:R-:W1:Y:S01]  /*b2b0*/  MUFU.EX2 R94, R99 ;  /* 0x00000063005e7308 */ /* 0x000e620000000800 */
[----:B------:R-:W-:-:S01]  /*b2c0*/  FADD R148, R95, R148 ;  /* 0x000000945f947221 */ /* 0x000fc20000000000 */
[----:B---3--:R-:W-:Y:S01]  /*b2d0*/  FADD R98, R32, R97 ;  /* 0x0000006120627221 */ /* 0x008fe20000000000 */
[----:B------:R-:W-:Y:S01]  /*b2e0*/  LOP3.LUT R19, R20, 0xff, RZ, 0xc0, !PT ;  /* 0x000000ff14137812 */ /* 0x000fe200078ec0ff */
[----:B------:R-:W-:Y:S01]  /*b2f0*/  @!P5 FMUL R102, R102, 0.5 ;  /* 0x3f0000006666d820 */ /* 0x000fe20000400000 */
[----:B------:R-:W-:Y:S01]  /*b300*/  F2FP.SATFINITE.E4M3.F32.PACK_AB_MERGE_C R32, RZ, R32, RZ ;  /* 0x00000020ff20723e */ /* 0x000fe200048070ff */
[----:B------:R-:W-:Y:S01]  /*b310*/  FADD R149, R98, R149 ;  /* 0x0000009562957221 */ /* 0x000fe20000000000 */
[----:B------:R-:W-:Y:S01]  /*b320*/  LOP3.LUT R20, R25, 0xffff, RZ, 0xc0, !PT ;  /* 0x0000ffff19147812 */ /* 0x000fe200078ec0ff */
[----:B------:R2:W3:Y:S01]  /*b330*/  MUFU.EX2 R95, R102 ;  /* 0x00000066005f7308 */ /* 0x0004e20000000800 */
[----:B----4-:R-:W-:Y:S01]  /*b340*/  @!P2 FMUL R145, R145, R145 ;  /* 0x000000919191a220 */ /* 0x010fe20000400000 */
[----:B------:R-:W-:Y:S01]  /*b350*/  FSETP.GEU.AND P2, PT, R106, -126, PT ;  /* 0xc2fc00006a00780b */ /* 0x000fe20003f4e000 */
[----:B------:R-:W-:-:S01]  /*b360*/  FADD R148, R148, R149 ;  /* 0x0000009594947221 */ /* 0x000fc20000000000 */
[----:B------:R-:W-:Y:S01]  /*b370*/  @!P4 FMUL R103, R103, 0.5 ;  /* 0x3f0000006767c820 */ /* 0x000fe20000400000 */
[----:B------:R-:W-:-:S01]  /*b380*/  FADD R149, R49, R112 ;  /* 0x0000007031957221 */ /* 0x000fc20000000000 */
[----:B------:R-:W-:Y:S01]  /*b390*/  LOP3.LUT R25, R40, 0xff, RZ, 0xc0, !PT ;  /* 0x000000ff28197812 */ /* 0x000fe200078ec0ff */
[----:B------:R-:W-:-:S01]  /*b3a0*/  FADD R132, R132, R91 ;  /* 0x0000005b84847221 */ /* 0x000fc20000000000 */
[----:B------:R4:W5:Y:S01]  /*b3b0*/  MUFU.EX2 R98, R103 ;  /* 0x0000006700627308 */ /* 0x0009620000000800 */
[----:B-1----:R-:W-:Y:S01]  /*b3c0*/  @!P3 FMUL R94, R94, R94 ;  /* 0x0000005e5e5eb220 */ /* 0x002fe20000400000 */
[----:B------:R-:W-:Y:S01]  /*b3d0*/  FSETP.GEU.AND P3, PT, R107, -126, PT ;  /* 0xc2fc00006b00780b */ /* 0x000fe20003f6e000 */
[----:B--2---:R-:W-:-:S01]  /*b3e0*/  FADD R102, R21, R80 ;  /* 0x0000005015667221 */ /* 0x004fc20000000000 */
[----:B------:R-:W-:Y:S01]  /*b3f0*/  F2FP.SATFINITE.E4M3.F32.PACK_AB_MERGE_C R21, RZ, R21, RZ ;  /* 0x00000015ff15723e */ /* 0x000fe200048070ff */
[----:B------:R-:W-:-:S01]  /*b400*/  FADD R133, R133, R148 ;  /* 0x0000009485857221 */ /* 0x000fc20000000000 */
[----:B------:R-:W-:Y:S01]  /*b410*/  F2FP.SATFINITE.E4M3.F32.PACK_AB_MERGE_C R49, RZ, R49, RZ ;  /* 0x00000031ff31723e */ /* 0x000fe200048070ff */
[----:B------:R-:W-:Y:S01]  /*b420*/  @!P2 FMUL R106, R106, 0.5 ;  /* 0x3f0000006a6aa820 */ /* 0x000fe20000400000 */
[----:B------:R-:W-:Y:S01]  /*b430*/  FADD R149, R102, R149 ;  /* 0x0000009566957221 */ /* 0x000fe20000000000 */
[----:B---3--:R-:W-:Y:S01]  /*b440*/  @!P5 FMUL R95, R95, R95 ;  /* 0x0000005f5f5fd220 */ /* 0x008fe20000400000 */
[----:B------:R-:W-:Y:S01]  /*b450*/  FSETP.GEU.AND P5, PT, R122, -126, PT ;  /* 0xc2fc00007a00780b */ /* 0x000fe20003fae000 */
[----:B------:R1:W2:Y:S01]  /*b460*/  MUFU.EX2 R99, R106 ;  /* 0x0000006a00637308 */ /* 0x0002a20000000800 */
[----:B----4-:R-:W-:-:S01]  /*b470*/  FADD R103, R33, R96 ;  /* 0x0000006021677221 */ /* 0x010fc20000000000 */
[----:B------:R-:W-:Y:S01]  /*b480*/  LOP3.LUT R18, R21, 0xffff, RZ, 0xc0, !PT ;  /* 0x0000ffff15127812 */ /* 0x000fe200078ec0ff */
[----:B------:R-:W-:-:S01]  /*b490*/  FADD R137, R38, R95 ;  /* 0x0000005f26897221 */ /* 0x000fc20000000000 */
[----:B------:R-:W-:Y:S01]  /*b4a0*/  @!P3 FMUL R107, R107, 0.5 ;  /* 0x3f0000006b6bb820 */ /* 0x000fe20000400000 */
[----:B------:R-:W-:-:S01]  /*b4b0*/  FADD R232, R103, R232 ;  /* 0x000000e867e87221 */ /* 0x000fc20000000000 */
[----:B-----5:R-:W-:Y:S01]  /*b4c0*/  @!P4 FMUL R98, R98, R98 ;  /* 0x000000626262c220 */ /* 0x020fe20000400000 */
[----:B------:R-:W-:Y:S01]  /*b4d0*/  FSETP.GEU.AND P4, PT, R110, -126, PT ;  /* 0xc2fc00006e00780b */ /* 0x000fe20003f8e000 */
[----:B------:R3:W4:Y:S01]  /*b4e0*/  MUFU.EX2 R102, R107 ;  /* 0x0000006b00667308 */ /* 0x0007220000000800 */
[----:B------:R-:W-:-:S01]  /*b4f0*/  FADD R103, R149, R232 ;  /* 0x000000e895677221 */ /* 0x000fc20000000000 */
[----:B-1----:R-:W-:Y:S01]  /*b500*/  F2FP.SATFINITE.E4M3.F32.PACK_AB_MERGE_C R106, RZ, R15, RZ ;  /* 0x0000000fff6a723e */ /* 0x002fe200048070ff */
[----:B------:R-:W-:-:S01]  /*b510*/  FADD R91, R39, R98 ;  /* 0x00000062275b7221 */ /* 0x000fc20000000000 */
[----:B------:R-:W-:Y:S01]  /*b520*/  @!P5 FMUL R122, R122, 0.5 ;  /* 0x3f0000007a7ad820 */ /* 0x000fe20000400000 */
[----:B------:R-:W-:Y:S01]  /*b530*/  F2FP.SATFINITE.E4M3.F32.PACK_AB_MERGE_C R33, RZ, R33, RZ ;  /* 0x00000021ff21723e */ /* 0x000fe200048070ff */
[----:B------:R-:W-:Y:S01]  /*b540*/  FADD R103, R136, R103 ;  /* 0x0000006788677221 */ /* 0x000fe20000000000 */
[----:B------:R-:W-:Y:S01]  /*b550*/  PRMT R19, R18, 0x7604, R19 ;  /* 0x0000760412137816 */ /* 0x000fe20000000013 */
[----:B------:R1:W5:Y:S01]  /*b560*/  MUFU.EX2 R149, R122 ;  /* 0x0000007a00957308 */ /* 0x0003620000000800 */
[----:B--2---:R-:W-:Y:S01]  /*b570*/  @!P2 FMUL R99, R99, R99 ;  /* 0x000000636363a220 */ /* 0x004fe20000400000 */
[----:B------:R-:W-:Y:S01]  /*b580*/  FSETP.GEU.AND P2, PT, R138, -126, PT ;  /* 0xc2fc00008a00780b */ /* 0x000fe20003f4e000 */
[----:B------:R-:W-:-:S01]  /*b590*/  FADD R128, R128, R133 ;  /* 0x0000008580807221 */ /* 0x000fc20000000000 */
[----:B------:R-:W-:Y:S01]  /*b5a0*/  @!P4 FMUL R110, R110, 0.5 ;  /* 0x3f0000006e6ec820 */ /* 0x000fe20000400000 */
[----:B---3--:R-:W-:Y:S01]  /*b5b0*/  LOP3.LUT R107, R106, 0xffff, RZ, 0xc0, !PT ;  /* 0x0000ffff6a6b7812 */ /* 0x008fe200078ec0ff */
[----:B------:R-:W-:Y:S01]  /*b5c0*/  FADD R106, R27, R90 ;  /* 0x0000005a1b6a7221 */ /* 0x000fe20000000000 */
[----:B------:R-:W-:Y:S01]  /*b5d0*/  PRMT R18, R23, 0x7604, R22 ;  /* 0x0000760417127816 */ /* 0x000fe20000000016 */
[----:B------:R-:W2:Y:S01]  /*b5e0*/  MUFU.EX2 R15, R110 ;  /* 0x0000006e000f7308 */ /* 0x000ea20000000800 */
[----:B----4-:R-:W-:Y:S01]  /*b5f0*/  @!P3 FMUL R102, R102, R102 ;  /* 0x000000666666b220 */ /* 0x010fe20000400000 */
[----:B------:R-:W-:Y:S01]  /*b600*/  FSETP.GEU.AND P3, PT, R123, -126, PT ;  /* 0xc2fc00007b00780b */ /* 0x000fe20003f6e000 */
[----:B-1----:R-:W-:-:S01]  /*b610*/  FADD R122, R42, R99 ;  /* 0x000000632a7a7221 */ /* 0x002fc20000000000 */
[----:B------:R-:W-:Y:S01]  /*b620*/  PRMT R14, R107, 0x7604, R14 ;  /* 0x000076046b0e7816 */ /* 0x000fe2000000000e */
[----:B------:R-:W-:-:S01]  /*b630*/  FADD R103, R132, R103 ;  /* 0x0000006784677221 */ /* 0x000fc20000000000 */
[----:B------:R-:W-:Y:S01]  /*b640*/  LOP3.LUT R23, R32, 0xff, RZ, 0xc0, !PT ;  /* 0x000000ff20177812 */ /* 0x000fe200078ec0ff */
[----:B------:R-:W-:Y:S01]  /*b650*/  @!P2 FMUL R138, R138, 0.5 ;  /* 0x3f0000008a8aa820 */ /* 0x000fe20000400000 */
[----:B------:R-:W-:Y:S01]  /*b660*/  LOP3.LUT R22, R33, 0xffff, RZ, 0xc0, !PT ;  /* 0x0000ffff21167812 */ /* 0x000fe200078ec0ff */
[----:B-----5:R-:W-:Y:S01]  /*b670*/  @!P5 FMUL R149, R149, R149 ;  /* 0x000000959595d220 */ /* 0x020fe20000400000 */
[----:B------:R-:W-:Y:S01]  /*b680*/  FSETP.GEU.AND P5, PT, R111, -126, PT ;  /* 0xc2fc00006f00780b */ /* 0x000fe20003fae000 */
[----:B------:R-:W1:Y:S01]  /*b690*/  MUFU.EX2 R107, R138 ;  /* 0x0000008a006b7308 */ /* 0x000e620000000800 */
[----:B------:R-:W-:Y:S01]  /*b6a0*/  LOP3.LUT R21, R24, 0xff, RZ, 0xc0, !PT ;  /* 0x000000ff18157812 */ /* 0x000fe200078ec0ff */
[----:B------:R-:W-:Y:S01]  /*b6b0*/  FADD R151, R58, R149 ;  /* 0x000000953a977221 */ /* 0x000fe20000000000 */
[----:B------:R-:W-:Y:S01]  /*b6c0*/  PRMT R23, R22, 0x7604, R23 ;  /* 0x0000760416177816 */ /* 0x000fe20000000017 */
[----:B------:R-:W-:Y:S01]  /*b6d0*/  @!P3 FMUL R123, R123, 0.5 ;  /* 0x3f0000007b7bb820 */ /* 0x000fe20000400000 */
[----:B------:R-:W-:Y:S01]  /*b6e0*/  LOP3.LUT R24, R41, 0xffff, RZ, 0xc0, !PT ;  /* 0x0000ffff29187812 */ /* 0x000fe200078ec0ff */
[----:B--2---:R-:W-:Y:S01]  /*b6f0*/  @!P4 FMUL R15, R15, R15 ;  /* 0x0000000f0f0fc220 */ /* 0x004fe20000400000 */
[----:B------:R-:W-:Y:S01]  /*b700*/  FSETP.GEU.AND P4, PT, R139, -126, PT ;  /* 0xc2fc00008b00780b */ /* 0x000fe20003f8e000 */
[----:B------:R-:W-:Y:S01]  /*b710*/  FADD R232, R106, R151 ;  /* 0x000000976ae87221 */ /* 0x000fe20000000000 */
[----:B------:R-:W-:Y:S01]  /*b720*/  PRMT R22, R37, 0x7604, R36 ;  /* 0x0000760425167816 */ /* 0x000fe20000000024 */
[----:B------:R2:W3:Y:S01]  /*b730*/  MUFU.EX2 R106, R123 ;  /* 0x0000007b006a7308 */ /* 0x0004e20000000800 */
[----:B------:R-:W-:Y:S01]  /*b740*/  LOP3.LUT R37, R68, 0xffff, RZ, 0xc0, !PT ;  /* 0x0000ffff44257812 */ /* 0x000fe200078ec0ff */
[----:B------:R-:W-:Y:S01]  /*b750*/  @!P5 FMUL R111, R111, 0.5 ;  /* 0x3f0000006f6fd820 */ /* 0x000fe20000400000 */
[----:B------:R-:W-:Y:S01]  /*b760*/  F2FP.SATFINITE.E4M3.F32.PACK_AB_MERGE_C R68, RZ, R26, RZ ;  /* 0x0000001aff44723e */ /* 0x000fe200048070ff */
[----:B------:R-:W-:Y:S01]  /*b770*/  FADD R103, R128, R103 ;  /* 0x0000006780677221 */ /* 0x000fe20000000000 */
[----:B------:R-:W-:Y:S01]  /*b780*/  PRMT R25, R24, 0x7604, R25 ;  /* 0x0000760418197816 */ /* 0x000fe20000000019 */
[----:B-1----:R-:W-:-:S02]  /*b790*/  @!P2 FMUL R107, R107, R107 ;  /* 0x0000006b6b6ba220 */ /* 0x002fc40000400000 */
[----:B------:R-:W1:Y:S01]  /*b7a0*/  MUFU.EX2 R110, R111 ;  /* 0x0000006f006e7308 */ /* 0x000e620000000800 */
[----:B------:R-:W-:Y:S01]  /*b7b0*/  FSETP.GEU.AND P2, PT, R126, -126, PT ;  /* 0xc2fc00007e00780b */ /* 0x000fe20003f4e000 */
[----:B------:R-:W-:Y:S01]  /*b7c0*/  @!P4 FMUL R139, R139, 0.5 ;  /* 0x3f0000008b8bc820 */ /* 0x000fe20000400000 */
[----:B------:R-:W-:-:S01]  /*b7d0*/  FADD R151, R74, R107 ;  /* 0x0000006b4a977221 */ /* 0x000fc20000000000 */
[----:B--2---:R-:W-:Y:S01]  /*b7e0*/  FADD R123, R11, R140 ;  /* 0x0000008c0b7b7221 */ /* 0x004fe20000000000 */
[----:B------:R-:W-:Y:S02]  /*b7f0*/  LOP3.LUT R41, R73, 0xff, RZ, 0xc0, !PT ;  /* 0x000000ff49297812 */ /* 0x000fe400078ec0ff */
[----:B------:R-:W-:Y:S01]  /*b800*/  FADD R151, R122, R151 ;  /* 0x000000977a977221 */ /* 0x000fe20000000000 */
[----:B------:R2:W4:Y:S01]  /*b810*/  MUFU.EX2 R138, R139 ;  /* 0x0000008b008a7308 */ /* 0x0005220000000800 */
[----:B---3--:R-:W-:Y:S01]  /*b820*/  @!P3 FMUL R106, R106, R106 ;  /* 0x0000006a6a6ab220 */ /* 0x008fe20000400000 */
[----:B------:R-:W-:Y:S01]  /*b830*/  FSETP.GEU.AND P3, PT, R114, -126, PT ;  /* 0xc2fc00007200780b */ /* 0x000fe20003f6e000 */
[----:B------:R-:W-:-:S01]  /*b840*/  FADD R122, R232, R151 ;  /* 0x00000097e87a7221 */ /* 0x000fc20000000000 */
[----:B------:R-:W-:Y:S01]  /*b850*/  PRMT R24, R45, 0x7604, R44 ;  /* 0x000076042d187816 */ /* 0x000fe2000000002c */
[----:B------:R-:W-:-:S01]  /*b860*/  FADD R232, R59, R106 ;  /* 0x0000006a3be87221 */ /* 0x000fc20000000000 */
[----:B------:R-:W-:Y:S01]  /*b870*/  @!P2 FMUL R126, R126, 0.5 ;  /* 0x3f0000007e7ea820 */ /* 0x000fe20000400000 */
[----:B------:R-:W-:Y:S01]  /*b880*/  F2FP.SATFINITE.E4M3.F32.PACK_AB_MERGE_C R81, RZ, R81, RZ ;  /* 0x00000051ff51723e */ /* 0x000fe200048070ff */
[----:B-1----:R-:W-:Y:S01]  /*b890*/  @!P5 FMUL R110, R110, R110 ;  /* 0x0000006e6e6ed220 */ /* 0x002fe20000400000 */
[----:B------:R-:W-:Y:S01]  /*b8a0*/  FSETP.GEU.AND P5, PT, R142, -126, PT ;  /* 0xc2fc00008e00780b */ /* 0x000fe20003fae000 */
[----:B------:R-:W1:Y:S01]  /*b8b0*/  MUFU.EX2 R111, R126 ;  /* 0x0000007e006f7308 */ /* 0x000e620000000800 */
[----:B------:R-:W-:-:S01]  /*b8c0*/  FADD R151, R123, R232 ;  /* 0x000000e87b977221 */ /* 0x000fc20000000000 */
[----:B--2---:R-:W-:Y:S01]  /*b8d0*/  FADD R139, R43, R102 ;  /* 0x000000662b8b7221 */ /* 0x004fe20000000000 */
[----:B------:R-:W-:-:S02]  /*b8e0*/  F2FP.SATFINITE.E4M3.F32.PACK_AB_MERGE_C R80, RZ, R80, RZ ;  /* 0x00000050ff50723e */ /* 0x000fc400048070ff */
[----:B------:R-:W-:Y:S01]  /*b8f0*/  @!P3 FMUL R114, R114, 0.5 ;  /* 0x3f0000007272b820 */ /* 0x000fe20000400000 */
[----:B------:R-:W-:Y:S01]  /*b900*/  LOP3.LUT R44, R69, 0xff, RZ, 0xc0, !PT ;  /* 0x000000ff452c7812 */ /* 0x000fe200078ec0ff */
[----:B----4-:R-:W-:Y:S01]  /*b910*/  @!P4 FMUL R138, R138, R138 ;  /* 0x0000008a8a8ac220 */ /* 0x010fe20000400000 */
[----:B------:R-:W-:Y:S01]  /*b920*/  FSETP.GEU.AND P4, PT, R127, -126, PT ;  /* 0xc2fc00007f00780b */ /* 0x000fe20003f8e000 */
[----:B------:R2:W3:Y:S01]  /*b930*/  MUFU.EX2 R123, R114 ;  /* 0x00000072007b7308 */ /* 0x0004e20000000800 */
[----:B------:R-:W-:Y:S01]  /*b940*/  PRMT R21, R20, 0x7604, R21 ;  /* 0x0000760414157816 */ /* 0x000fe20000000015 */
[----:B------:R-:W-:Y:S01]  /*b950*/  FADD R232, R75, R138 ;  /* 0x0000008a4be87221 */ /* 0x000fe20000000000 */
[----:B------:R-:W-:Y:S01]  /*b960*/  LOP3.LUT R26, R129, 0xff, RZ, 0xc0, !PT ;  /* 0x000000ff811a7812 */ /* 0x000fe200078ec0ff */
[----:B------:R-:W-:Y:S01]  /*b970*/  @!P5 FMUL R142, R142, 0.5 ;  /* 0x3f0000008e8ed820 */ /* 0x000fe20000400000 */
[----:B------:R-:W-:Y:S01]  /*b980*/  LOP3.LUT R69, R68, 0xffff, RZ, 0xc0, !PT ;  /* 0x0000ffff44457812 */ /* 0x000fe200078ec0ff */
[----:B------:R-:W-:Y:S01]  /*b990*/  FADD R232, R139, R232 ;  /* 0x000000e88be87221 */ /* 0x000fe20000000000 */
[----:B------:R-:W-:Y:S01]  /*b9a0*/  PRMT R20, R29, 0x7604, R28 ;  /* 0x000076041d147816 */ /* 0x000fe2000000001c */
[----:B------:R-:W4:Y:S01]  /*b9b0*/  MUFU.EX2 R139, R142 ;  /* 0x0000008e008b7308 */ /* 0x000f220000000800 */
[----:B-1----:R-:W-:Y:S01]  /*b9c0*/  @!P2 FMUL R111, R111, R111 ;  /* 0x0000006f6f6fa220 */ /* 0x002fe20000400000 */
[----:B------:R-:W-:Y:S01]  /*b9d0*/  FSETP.GEU.AND P2, PT, R115, -126, PT ;  /* 0xc2fc00007300780b */ /* 0x000fe20003f4e000 */
[----:B------:R-:W-:-:S01]  /*b9e0*/  FADD R126, R151, R232 ;  /* 0x000000e8977e7221 */ /* 0x000fc20000000000 */
[----:B------:R-:W-:Y:S01]  /*b9f0*/  FADD R151, R30, R141 ;  /* 0x0000008d1e977221 */ /* 0x000fe20000000000 */
[----:B--2---:R-:W-:-:S01]  /*ba00*/  FADD R114, R62, R111 ;  /* 0x0000006f3e727221 */ /* 0x004fc20000000000 */
[----:B------:R-:W-:Y:S01]  /*ba10*/  @!P4 FMUL R127, R127, 0.5 ;  /* 0x3f0000007f7fc820 */ /* 0x000fe20000400000 */
[----:B------:R-:W-:Y:S01]  /*ba20*/  F2FP.SATFINITE.E4M3.F32.PACK_AB_MERGE_C R30, RZ, R30, RZ ;  /* 0x0000001eff1e723e */ /* 0x000fe200048070ff */
[----:B---3--:R-:W-:Y:S01]  /*ba30*/  @!P3 FMUL R123, R123, R123 ;  /* 0x0000007b7b7bb220 */ /* 0x008fe20000400000 */
[----:B------:R-:W-:-:S01]  /*ba40*/  FADD R233, R151, R114 ;  /* 0x0000007297e97221 */ /* 0x000fc20000000000 */
[----:B------:R-:W-:Y:S01]  /*ba50*/  FSETP.GEU.AND P3, PT, R143, -126, PT ;  /* 0xc2fc00008f00780b */ /* 0x000fe20003f6e000 */
[----:B------:R1:W2:Y:S01]  /*ba60*/  MUFU.EX2 R114, R127 ;  /* 0x0000007f00727308 */ /* 0x0002a20000000800 */
[----:B------:R-:W-:-:S01]  /*ba70*/  FADD R151, R46, R15 ;  /* 0x0000000f2e977221 */ /* 0x000fc20000000000 */
[----:B------:R-:W-:-:S02]  /*ba80*/  IMAD.U32 R30, R30, 0x10000, RZ ;  /* 0x000100001e1e7824 */ /* 0x000fc400078e00ff */
[----:B------:R-:W-:Y:S01]  /*ba90*/  @!P2 FMUL R115, R115, 0.5 ;  /* 0x3f0000007373a820 */ /* 0x000fe20000400000 */
[----:B------:R-:W-:Y:S01]  /*baa0*/  F2FP.SATFINITE.E4M3.F32.PACK_AB_MERGE_C R141, RZ, R141, RZ ;  /* 0x0000008dff8d723e */ /* 0x000fe200048070ff */
[----:B----4-:R-:W-:Y:S01]  /*bab0*/  @!P5 FMUL R139, R139, R139 ;  /* 0x0000008b8b8bd220 */ /* 0x010fe20000400000 */
[----:B------:R-:W-:Y:S01]  /*bac0*/  FSETP.GEU.AND P5, PT, R118, -126, PT ;  /* 0xc2fc00007600780b */ /* 0x000fe20003fae000 */
[----:B------:R-:W3:Y:S02]  /*bad0*/  MUFU.EX2 R142, R115 ;  /* 0x00000073008e7308 */ /* 0x000ee40000000800 */
[----:B------:R-:W-:-:S01]  /*bae0*/  FADD R232, R78, R139 ;  /* 0x0000008b4ee87221 */ /* 0x000fc20000000000 */
[----:B------:R-:W-:Y:S01]  /*baf0*/  LOP3.LUT R17, R17, 0xff0000, R30, 0xf8, !PT ;  /* 0x00ff000011117812 */ /* 0x000fe200078ef81e */
[----:B------:R-:W-:Y:S02]  /*bb00*/  IMAD.U32 R30, R141, 0x10000, RZ ;  /* 0x000100008d1e7824 */ /* 0x000fe400078e00ff */
[----:B------:R-:W-:Y:S01]  /*bb10*/  @!P3 FMUL R143, R143, 0.5 ;  /* 0x3f0000008f8fb820 */ /* 0x000fe20000400000 */
[----:B------:R-:W-:-:S01]  /*bb20*/  FADD R232, R151, R232 ;  /* 0x000000e897e87221 */ /* 0x000fc20000000000 */
[----:B------:R-:W-:Y:S01]  /*bb30*/  FADD R151, R31, R144 ;  /* 0x000000901f977221 */ /* 0x000fe20000000000 */
[----:B------:R-:W-:-:S02]  /*bb40*/  PRMT R41, R72, 0x7604, R41 ;  /* 0x0000760448297816 */ /* 0x000fc40000000029 */
[----:B-1----:R-:W-:Y:S01]  /*bb50*/  FADD R127, R233, R232 ;  /* 0x000000e8e97f7221 */ /* 0x002fe20000000000 */
[----:B--2---:R-:W-:Y:S01]  /*bb60*/  @!P4 FMUL R114, R114, R114 ;  /* 0x000000727272c220 */ /* 0x004fe20000400000 */
[----:B------:R-:W1:Y:S01]  /*bb70*/  MUFU.EX2 R232, R143 ;  /* 0x0000008f00e87308 */ /* 0x000e620000000800 */
[----:B------:R-:W-:Y:S01]  /*bb80*/  FSETP.GEU.AND P4, PT, R130, -126, PT ;  /* 0xc2fc00008200780b */ /* 0x000fe20003f8e000 */
[----:B------:R-:W-:Y:S01]  /*bb90*/  @!P5 FMUL R118, R118, 0.5 ;  /* 0x3f0000007676d820 */ /* 0x000fe20000400000 */
[----:B------:R-:W-:-:S01]  /*bba0*/  FADD R234, R63, R114 ;  /* 0x000000723fea7221 */ /* 0x000fc20000000000 */
[----:B------:R-:W-:Y:S01]  /*bbb0*/  F2FP.SATFINITE.E4M3.F32.PACK_AB_MERGE_C R95, RZ, R95, RZ ;  /* 0x0000005fff5f723e */ /* 0x000fe200048070ff */
[----:B---3--:R-:W-:Y:S01]  /*bbc0*/  @!P2 FMUL R142, R142, R142 ;  /* 0x0000008e8e8ea220 */ /* 0x008fe20000400000 */
[----:B------:R-:W-:Y:S01]  /*bbd0*/  FSETP.GEU.AND P2, PT, R146, -126, PT ;  /* 0xc2fc00009200780b */ /* 0x000fe20003f4e000 */
[----:B------:R-:W-:-:S01]  /*bbe0*/  FADD R233, R151, R234 ;  /* 0x000000ea97e97221 */ /* 0x000fc20000000000 */
[----:B------:R-:W-:Y:S01]  /*bbf0*/  FADD R151, R47, R110 ;  /* 0x0000006e2f977221 */ /* 0x000fe20000000000 */
[----:B------:R-:W2:Y:S01]  /*bc00*/  MUFU.EX2 R115, R118 ;  /* 0x0000007600737308 */ /* 0x000ea20000000800 */
[----:B------:R-:W-:-:S02]  /*bc10*/  F2FP.SATFINITE.E4M3.F32.PACK_AB_MERGE_C R15, RZ, R15, RZ ;  /* 0x0000000fff0f723e */ /* 0x000fc400048070ff */
[----:B------:R-:W-:Y:S02]  /*bc20*/  LOP3.LUT R29, R48, 0xff, RZ, 0xc0, !PT ;  /* 0x000000ff301d7812 */ /* 0x000fe400078ec0ff */
[----:B------:R-:W-:Y:S01]  /*bc30*/  @!P4 FMUL R130, R130, 0.5 ;  /* 0x3f0000008282c820 */ /* 0x000fe20000400000 */
[----:B------:R-:W-:Y:S01]  /*bc40*/  LOP3.LUT R28, R49, 0xffff, RZ, 0xc0, !PT ;  /* 0x0000ffff311c7812 */ /* 0x000fe200078ec0ff */
[----:B-1----:R-:W-:Y:S02]  /*bc50*/  @!P3 FMUL R232, R232, R232 ;  /* 0x000000e8e8e8b220 */ /* 0x002fe40000400000 */
[----:B------:R-:W1:Y:S01]  /*bc60*/  MUFU.EX2 R143, R130 ;  /* 0x00000082008f7308 */ /* 0x000e620000000800 */
[----:B------:R-:W-:Y:S01]  /*bc70*/  FSETP.GEU.AND P3, PT, R131, -126, PT ;  /* 0xc2fc00008300780b */ /* 0x000fe20003f6e000 */
[----:B------:R-:W-:Y:S01]  /*bc80*/  @!P2 FMUL R146, R146, 0.5 ;  /* 0x3f0000009292a820 */ /* 0x000fe20000400000 */
[----:B------:R-:W-:-:S01]  /*bc90*/  FADD R234, R79, R232 ;  /* 0x000000e84fea7221 */ /* 0x000fc20000000000 */
[----:B------:R-:W-:-:S02]  /*bca0*/  F2FP.SATFINITE.E4M3.F32.PACK_AB_MERGE_C R27, RZ, R27, RZ ;  /* 0x0000001bff1b723e */ /* 0x000fc400048070ff */
[----:B------:R-:W-:Y:S01]  /*bcb0*/  LOP3.LUT R40, R77, 0xff, RZ, 0xc0, !PT ;  /* 0x000000ff4d287812 */ /* 0x000fe200078ec0ff */
[----:B------:R-:W-:Y:S01]  /*bcc0*/  FADD R234, R151, R234 ;  /* 0x000000ea97ea7221 */ /* 0x000fe20000000000 */
[----:B------:R-:W-:Y:S01]  /*bcd0*/  LOP3.LUT R45, R76, 0xffff, RZ, 0xc0, !PT ;  /* 0x0000ffff4c2d7812 */ /* 0x000fe200078ec0ff */
[----:B------:R3:W4:Y:S01]  /*bce0*/  MUFU.EX2 R151, R146 ;  /* 0x0000009200977308 */ /* 0x0007220000000800 */
[----:B--2---:R-:W-:Y:S01]  /*bcf0*/  @!P5 FMUL R115, R115, R115 ;  /* 0x000000737373d220 */ /* 0x004fe20000400000 */
[----:B------:R-:W-:Y:S01]  /*bd00*/  FSETP.GEU.AND P5, PT, R134, -126, PT ;  /* 0xc2fc00008600780b */ /* 0x000fe20003fae000 */
[----:B------:R-:W-:-:S01]  /*bd10*/  FADD R118, R233, R234 ;  /* 0x000000eae9767221 */ /* 0x000fc20000000000 */
[----:B------:R-:W-:Y:S01]  /*bd20*/  FADD R233, R34, R145 ;  /* 0x0000009122e97221 */ /* 0x000fe20000000000 */
[----:B------:R-:W-:Y:S01]  /*bd30*/  @!P3 FMUL R131, R131, 0.5 ;  /* 0x3f0000008383b820 */ /* 0x000fe20000400000 */
[----:B------:R-:W-:Y:S01]  /*bd40*/  F2FP.SATFINITE.E4M3.F32.PACK_AB_MERGE_C R34, RZ, R34, RZ ;  /* 0x00000022ff22723e */ /* 0x000fe200048070ff */
[----:B------:R-:W-:-:S02]  /*bd50*/  IMAD.U32 R27, R27, 0x10000, RZ ;  /* 0x000100001b1b7824 */ /* 0x000fc400078e00ff */
[----:B-1----:R-:W-:Y:S01]  /*bd60*/  @!P4 FMUL R143, R143, R143 ;  /* 0x0000008f8f8fc220 */ /* 0x002fe20000400000 */
[----:B------:R-:W-:Y:S01]  /*bd70*/  FSETP.GEU.AND P4, PT, R147, -126, PT ;  /* 0xc2fc00009300780b */ /* 0x000fe20003f8e000 */
[----:B---3--:R-:W-:Y:S01]  /*bd80*/  FADD R146, R50, R123 ;  /* 0x0000007b32927221 */ /* 0x008fe20000000000 */
[----:B------:R1:W2:Y:S01]  /*bd90*/  MUFU.EX2 R130, R131 ;  /* 0x0000008300827308 */ /* 0x0002a20000000800 */
[----:B------:R-:W-:-:S01]  /*bda0*/  FADD R234, R66, R143 ;  /* 0x0000008f42ea7221 */ /* 0x000fc20000000000 */
[----:B------:R-:W-:Y:S01]  /*bdb0*/  LOP3.LUT R81, R81, 0xff, RZ, 0xc0, !PT ;  /* 0x000000ff51517812 */ /* 0x000fe200078ec0ff */
[----:B------:R-:W-:Y:S02]  /*bdc0*/  @!P5 FMUL R134, R134, 0.5 ;  /* 0x3f0000008686d820 */ /* 0x000fe40000400000 */
[----:B------:R-:W-:Y:S01]  /*bdd0*/  FADD R234, R233, R234 ;  /* 0x000000eae9ea7221 */ /* 0x000fe20000000000 */
[----:B----4-:R-:W-:Y:S01]  /*bde0*/  @!P2 FMUL R151, R151, R151 ;  /* 0x000000979797a220 */ /* 0x010fe20000400000 */
[----:B------:R-:W-:Y:S01]  /*bdf0*/  FSETP.GEU.AND P2, PT, R150, -126, PT ;  /* 0xc2fc00009600780b */ /* 0x000fe20003f4e000 */
[----:B------:R3:W4:Y:S01]  /*be00*/  MUFU.EX2 R233, R134 ;  /* 0x0000008600e97308 */ /* 0x0007220000000800 */
[----:B------:R-:W-:Y:S01]  /*be10*/  LOP3.LUT R80, R80, 0xffff, RZ, 0xc0, !PT ;  /* 0x0000ffff50507812 */ /* 0x000fe200078ec0ff */
[----:B------:R-:W-:Y:S01]  /*be20*/  FADD R235, R82, R151 ;  /* 0x0000009752eb7221 */ /* 0x000fe20000000000 */
[----:B------:R-:W-:Y:S01]  /*be30*/  @!P4 FMUL R147, R147, 0.5 ;  /* 0x3f0000009393c820 */ /* 0x000fe20000400000 */
[----:B------:R-:W-:-:S02]  /*be40*/  LOP3.LUT R49, R89, 0xff, RZ, 0xc0, !PT ;  /* 0x000000ff59317812 */ /* 0x000fc400078ec0ff */
[----:B-1----:R-:W-:-:S01]  /*be50*/  FADD R131, R146, R235 ;  /* 0x000000eb92837221 */ /* 0x002fc20000000000 */
[----:B------:R-:W-:Y:S01]  /*be60*/  LOP3.LUT R36, R56, 0xff, RZ, 0xc0, !PT ;  /* 0x000000ff38247812 */ /* 0x000fe200078ec0ff */
[----:B------:R-:W1:Y:S01]  /*be70*/  MUFU.EX2 R146, R147 ;  /* 0x0000009300927308 */ /* 0x000e620000000800 */
[----:B--2---:R-:W-:Y:S01]  /*be80*/  @!P3 FMUL R130, R130, R130 ;  /* 0x000000828282b220 */ /* 0x004fe20000400000 */
[----:B---3--:R-:W-:Y:S01]  /*be90*/  FADD R134, R35, R94 ;  /* 0x0000005e23867221 */ /* 0x008fe20000000000 */
[----:B------:R-:W-:Y:S01]  /*bea0*/  FSETP.GEU.AND P3, PT, R87, -126, PT ;  /* 0xc2fc00005700780b */ /* 0x000fe20003f6e000 */
[----:B------:R-:W-:Y:S01]  /*beb0*/  @!P2 FMUL R150, R150, 0.5 ;  /* 0x3f0000009696a820 */ /* 0x000fe20000400000 */
[----:B------:R-:W-:-:S01]  /*bec0*/  FADD R237, R67, R130 ;  /* 0x0000008243ed7221 */ /* 0x000fc20000000000 */
[----:B------:R-:W-:Y:S01]  /*bed0*/  FADD R131, R234, R131 ;  /* 0x00000083ea837221 */ /* 0x000fe20000000000 */
[----:B------:R-:W-:Y:S01]  /*bee0*/  PRMT R26, R69, 0x7604, R26 ;  /* 0x00007604451a7816 */ /* 0x000fe2000000001a */
[----:B------:R-:W2:Y:S01]  /*bef0*/  MUFU.EX2 R235, R150 ;  /* 0x0000009600eb7308 */ /* 0x000ea20000000800 */
[----:B----4-:R-:W-:Y:S01]  /*bf00*/  @!P5 FMUL R233, R233, R233 ;  /* 0x000000e9e9e9d220 */ /* 0x010fe20000400000 */
[----:B------:R-:W-:Y:S01]  /*bf10*/  FSETP.GEU.AND P5, PT, R119, -126, PT ;  /* 0xc2fc00007700780b */ /* 0x000fe20003fae000 */
[----:B------:R-:W-:-:S01]  /*bf20*/  FADD R237, R134, R237 ;  /* 0x000000ed86ed7221 */ /* 0x000fc20000000000 */
[----:B------:R-:W-:Y:S01]  /*bf30*/  FADD R134, R51, R142 ;  /* 0x0000008e33867221 */ /* 0x000fe20000000000 */
[----:B------:R-:W-:-:S01]  /*bf40*/  FADD R234, R70, R233 ;  /* 0x000000e946ea7221 */ /* 0x000fc20000000000 */
[----:B------:R-:W-:Y:S01]  /*bf50*/  F2FP.SATFINITE.E4M3.F32.PACK_AB_MERGE_C R93, RZ, R93, RZ ;  /* 0x0000005dff5d723e */ /* 0x000fe200048070ff */
[----:B------:R-:W-:-:S02]  /*bf60*/  IMAD.U32 R69, R34, 0x10000, RZ ;  /* 0x0001000022457824 */ /* 0x000fc400078e00ff */
[----:B------:R-:W-:Y:S01]  /*bf70*/  @!P3 FMUL R87, R87, 0.5 ;  /* 0x3f0000005757b820 */ /* 0x000fe20000400000 */
[----:B-1----:R-:W-:Y:S01]  /*bf80*/  @!P4 FMUL R146, R146, R146 ;  /* 0x000000929292c220 */ /* 0x002fe20000400000 */
[----:B------:R-:W-:Y:S01]  /*bf90*/  FSETP.GEU.AND P4, PT, R135, -126, PT ;  /* 0xc2fc00008700780b */ /* 0x000fe20003f8e000 */
[----:B------:R-:W-:-:S01]  /*bfa0*/  FADD R236, R137, R234 ;  /* 0x000000ea89ec7221 */ /* 0x000fc20000000000 */
[----:B------:R-:W-:Y:S01]  /*bfb0*/  F2FP.SATFINITE.E4M3.F32.PACK_AB_MERGE_C R92, RZ, R92, RZ ;  /* 0x0000005cff5c723e */ /* 0x000fe200048070ff */
[----:B------:R-:W-:-:S01]  /*bfc0*/  FADD R147, R83, R146 ;  /* 0x0000009253937221 */ /* 0x000fc20000000000 */
[----:B------:R-:W-:Y:S01]  /*bfd0*/  F2FP.SATFINITE.E4M3.F32.PACK_AB_MERGE_C R97, RZ, R97, RZ ;  /* 0x00000061ff61723e */ /* 0x000fe200048070ff */
[----:B------:R-:W-:Y:S01]  /*bfe0*/  @!P5 FMUL R119, R119, 0.5 ;  /* 0x3f0000007777d820 */ /* 0x000fe20000400000 */
[----:B------:R-:W-:Y:S01]  /*bff0*/  F2FP.SATFINITE.E4M3.F32.PACK_AB_MERGE_C R96, RZ, R96, RZ ;  /* 0x00000060ff60723e */ /* 0x000fe200048070ff */
[----:B--2---:R-:W-:Y:S01]  /*c000*/  @!P2 FMUL R235, R235, R235 ;  /* 0x000000ebebeba220 */ /* 0x004fe20000400000 */
[----:B------:R-:W-:Y:S01]  /*c010*/  FSETP.GEU.AND P2, PT, R10, -126, PT ;  /* 0xc2fc00000a00780b */ /* 0x000fe20003f4e000 */
[----:B------:R-:W-:-:S01]  /*c020*/  FADD R150, R134, R147 ;  /* 0x0000009386967221 */ /* 0x000fc20000000000 */
[----:B------:R-:W-:Y:S01]  /*c030*/  F2FP.SATFINITE.E4M3.F32.PACK_AB_MERGE_C R105, RZ, R105, RZ ;  /* 0x00000069ff69723e */ /* 0x000fe200048070ff */
[----:B------:R-:W1:Y:S01]  /*c040*/  MUFU.EX2 R134, R119 ;  /* 0x0000007700867308 */ /* 0x000e620000000800 */
[----:B------:R-:W-:Y:S01]  /*c050*/  F2FP.SATFINITE.E4M3.F32.PACK_AB_MERGE_C R104, RZ, R104, RZ ;  /* 0x00000068ff68723e */ /* 0x000fe200048070ff */
[----:B------:R-:W-:Y:S01]  /*c060*/  @!P4 FMUL R135, R135, 0.5 ;  /* 0x3f0000008787c820 */ /* 0x000fe20000400000 */
[----:B------:R-:W-:-:S01]  /*c070*/  FADD R147, R237, R150 ;  /* 0x00000096ed937221 */ /* 0x000fc20000000000 */
[----:B------:R-:W-:Y:S01]  /*c080*/  LOP3.LUT R41, R41, 0xff0000, R30, 0xf8, !PT ;  /* 0x00ff000029297812 */ /* 0x000fe200078ef81e */
[----:B------:R-:W-:-:S01]  /*c090*/  FADD R137, R54, R115 ;  /* 0x0000007336897221 */ /* 0x000fc20000000000 */
[----:B------:R-:W-:Y:S01]  /*c0a0*/  PRMT R29, R28, 0x7604, R29 ;  /* 0x000076041c1d7816 */ /* 0x000fe2000000001d */
[----:B------:R-:W-:Y:S01]  /*c0b0*/  IMAD.U32 R34, R95, 0x10000, RZ ;  /* 0x000100005f227824 */ /* 0x000fe200078e00ff */
[----:B------:R-:W2:Y:S01]  /*c0c0*/  MUFU.EX2 R150, R135 ;  /* 0x0000008700967308 */ /* 0x000ea20000000800 */
[----:B------:R-:W-:Y:S01]  /*c0d0*/  F2FP.SATFINITE.E4M3.F32.PACK_AB_MERGE_C R64, RZ, R64, RZ ;  /* 0x00000040ff40723e */ /* 0x000fe200048070ff */
[----:B------:R-:W-:Y:S01]  /*c0e0*/  @!P2 FMUL R10, R10, 0.5 ;  /* 0x3f0000000a0aa820 */ /* 0x000fe20000400000 */
[----:B------:R-:W-:Y:S01]  /*c0f0*/  F2FP.SATFINITE.E4M3.F32.PACK_AB_MERGE_C R65, RZ, R65, RZ ;  /* 0x00000041ff41723e */ /* 0x000fe200048070ff */
[----:B------:R-:W-:Y:S01]  /*c100*/  IMAD.U32 R30, R15, 0x10000, RZ ;  /* 0x000100000f1e7824 */ /* 0x000fe200078e00ff */
[----:B------:R-:W-:Y:S01]  /*c110*/  PRMT R44, R37, 0x7604, R44 ;  /* 0x00007604252c7816 */ /* 0x000fe2000000002c */
[----:B------:R-:W-:Y:S01]  /*c120*/  FADD R234, R86, R235 ;  /* 0x000000eb56ea7221 */ /* 0x000fe20000000000 */
[----:B------:R-:W-:Y:S01]  /*c130*/  PRMT R28, R53, 0x7604, R52 ;  /* 0x00007604351c7816 */ /* 0x000fe20000000034 */
[----:B------:R-:W3:Y:S01]  /*c140*/  MUFU.EX2 R87, R87 ;  /* 0x0000005700577308 */ /* 0x000ee20000000800 */
[----:B------:R-:W-:Y:S01]  /*c150*/  PRMT R40, R45, 0x7604, R40 ;  /* 0x000076042d287816 */ /* 0x000fe20000000028 */
[----:B------:R-:W-:Y:S01]  /*c160*/  FADD R137, R137, R234 ;  /* 0x000000ea89897221 */ /* 0x000fe20000000000 */
[----:B------:R-:W-:Y:S01]  /*c170*/  PRMT R37, R80, 0x7604, R81 ;  /* 0x0000760450257816 */ /* 0x000fe20000000051 */
[----:B-1----:R-:W-:Y:S01]  /*c180*/  @!P5 FMUL R134, R134, R134 ;  /* 0x000000868686d220 */ /* 0x002fe20000400000 */
[----:B------:R-:W-:Y:S01]  /*c190*/  PRMT R49, R88, 0x7604, R49 ;  /* 0x0000760458317816 */ /* 0x000fe20000000031 */
[----:B------:R-:W-:Y:S01]  /*c1a0*/  FADD R234, R236, R137 ;  /* 0x00000089ecea7221 */ /* 0x000fe20000000000 */
[----:B------:R-:W-:Y:S01]  /*c1b0*/  F2FP.SATFINITE.E4M3.F32.PACK_AB_MERGE_C R115, RZ, R115, RZ ;  /* 0x00000073ff73723e */ /* 0x000fe200048070ff */
[----:B------:R-:W1:Y:S01]  /*c1c0*/  MUFU.EX2 R10, R10 ;  /* 0x0000000a000a7308 */ /* 0x000e620000000800 */
[----:B------:R-:W-:Y:S01]  /*c1d0*/  F2FP.SATFINITE.E4M3.F32.PACK_AB_MERGE_C R111, RZ, R111, RZ ;  /* 0x0000006fff6f723e */ /* 0x000fe200048070ff */
[----:B--2---:R-:W-:Y:S01]  /*c1e0*/  @!P4 FMUL R150, R150, R150 ;  /* 0x000000969696c220 */ /* 0x004fe20000400000 */
[----:B------:R-:W-:Y:S01]  /*c1f0*/  PRMT R36, R57, 0x7604, R36 ;  /* 0x0000760439247816 */ /* 0x000fe20000000024 */
[----:B------:R-:W-:Y:S01]  /*c200*/  FADD R122, R122, R131 ;  /* 0x000000837a7a7221 */ /* 0x000fe20000000000 */
[----:B------:R-:W-:Y:S01]  /*c210*/  LOP3.LUT R52, R85, 0xff, RZ, 0xc0, !PT ;  /* 0x000000ff55347812 */ /* 0x000fe200078ec0ff */
[----:B------:R-:W-:Y:S01]  /*c220*/  FADD R236, R71, R150 ;  /* 0x0000009647ec7221 */ /* 0x000fe20000000000 */
[----:B------:R-:W-:Y:S01]  /*c230*/  LOP3.LUT R45, R84, 0xffff, RZ, 0xc0, !PT ;  /* 0x0000ffff542d7812 */ /* 0x000fe200078ec0ff */
[----:B------:R-:W-:Y:S01]  /*c240*/  FADD R126, R126, R147 ;  /* 0x000000937e7e7221 */ /* 0x000fe20000000000 */
[----:B------:R-:W-:Y:S01]  /*c250*/  F2FP.SATFINITE.E4M3.F32.PACK_AB_MERGE_C R42, RZ, R42, RZ ;  /* 0x0000002aff2a723e */ /* 0x000fe200048070ff */
[----:B------:R-:W-:Y:S01]  /*c260*/  FADD R119, R91, R236 ;  /* 0x000000ec5b777221 */ /* 0x000fe20000000000 */
[----:B------:R-:W-:Y:S01]  /*c270*/  LOP3.LUT R33, R60, 0xff, RZ, 0xc0, !PT ;  /* 0x000000ff3c217812 */ /* 0x000fe200078ec0ff */
[----:B---3--:R-:W-:Y:S01]  /*c280*/  @!P3 FMUL R87, R87, R87 ;  /* 0x000000575757b220 */ /* 0x008fe20000400000 */
[----:B------:R-:W-:Y:S01]  /*c290*/  LOP3.LUT R32, R61, 0xffff, RZ, 0xc0, !PT ;  /* 0x0000ffff3d207812 */ /* 0x000fe200078ec0ff */
[----:B------:R-:W-:Y:S01]  /*c2a0*/  FADD R91, R55, R134 ;  /* 0x00000086375b7221 */ /* 0x000fe20000000000 */
[----:B------:R-:W-:Y:S01]  /*c2b0*/  LOP3.LUT R48, R93, 0xff, RZ, 0xc0, !PT ;  /* 0x000000ff5d307812 */ /* 0x000fe200078ec0ff */
[----:B------:R-:W-:Y:S01]  /*c2c0*/  FADD R127, R127, R234 ;  /* 0x000000ea7f7f7221 */ /* 0x000fe20000000000 */
[----:B------:R-:W-:Y:S01]  /*c2d0*/  LOP3.LUT R53, R92, 0xffff, RZ, 0xc0, !PT ;  /* 0x0000ffff5c357812 */ /* 0x000fe200078ec0ff */
[----:B-1----:R-:W-:Y:S01]  /*c2e0*/  @!P2 FMUL R10, R10, R10 ;  /* 0x0000000a0a0aa220 */ /* 0x002fe20000400000 */
[----:B------:R-:W-:Y:S01]  /*c2f0*/  LOP3.LUT R97, R97, 0xff, RZ, 0xc0, !PT ;  /* 0x000000ff61617812 */ /* 0x000fe200078ec0ff */
[----:B------:R-:W-:Y:S01]  /*c300*/  FADD R122, R122, R127 ;  /* 0x0000007f7a7a7221 */ /* 0x000fe20000000000 */
[----:B------:R-:W-:Y:S01]  /*c310*/  LOP3.LUT R96, R96, 0xffff, RZ, 0xc0, !PT ;  /* 0x0000ffff60607812 */ /* 0x000fe200078ec0ff */
[----:B------:R-:W-:Y:S01]  /*c320*/  FADD R236, R87, R10 ;  /* 0x0000000a57ec7221 */ /* 0x000fe20000000000 */
[----:B------:R-:W-:-:S02]  /*c330*/  LOP3.LUT R57, R105, 0xff, RZ, 0xc0, !PT ;  /* 0x000000ff69397812 */ /* 0x000fc400078ec0ff */
[----:B------:R-:W-:Y:S01]  /*c340*/  LOP3.LUT R104, R104, 0xffff, RZ, 0xc0, !PT ;  /* 0x0000ffff68687812 */ /* 0x000fe200078ec0ff */
[----:B------:R-:W-:-:S01]  /*c350*/  FADD R236, R91, R236 ;  /* 0x000000ec5bec7221 */ /* 0x000fc20000000000 */
[----:B------:R-:W-:Y:S02]  /*c360*/  LOP3.LUT R64, R64, 0xff, RZ, 0xc0, !PT ;  /* 0x000000ff40407812 */ /* 0x000fe400078ec0ff */
[----:B------:R-:W-:Y:S01]  /*c370*/  LOP3.LUT R65, R65, 0xffff, RZ, 0xc0, !PT ;  /* 0x0000ffff41417812 */ /* 0x000fe200078ec0ff */
[----:B------:R-:W-:Y:S01]  /*c380*/  FADD R91, R119, R236 ;  /* 0x000000ec775b7221 */ /* 0x000fe20000000000 */
[----:B------:R-:W-:Y:S02]  /*c390*/  F2FP.SATFINITE.E4M3.F32.PACK_AB_MERGE_C R101, RZ, R101, RZ ;  /* 0x00000065ff65723e */ /* 0x000fe400048070ff */
[----:B------:R-:W-:Y:S01]  /*c3a0*/  F2FP.SATFINITE.E4M3.F32.PACK_AB_MERGE_C R100, RZ, R100, RZ ;  /* 0x00000064ff64723e */ /* 0x000fe200048070ff */
[----:B------:R-:W-:-:S01]  /*c3b0*/  FADD R91, R118, R91 ;  /* 0x0000005b765b7221 */ /* 0x000fc20000000000 */
[----:B------:R-:W-:-:S02]  /*c3c0*/  F2FP.SATFINITE.E4M3.F32.PACK_AB_MERGE_C R109, RZ, R109, RZ ;  /* 0x0000006dff6d723e */ /* 0x000fc400048070ff */
[----:B------:R-:W-:Y:S01]  /*c3d0*/  F2FP.SATFINITE.E4M3.F32.PACK_AB_MERGE_C R108, RZ, R108, RZ ;  /* 0x0000006cff6c723e */ /* 0x000fe200048070ff */
[----:B------:R-:W-:Y:S01]  /*c3e0*/  FADD R91, R126, R91 ;  /* 0x0000005b7e5b7221 */ /* 0x000fe20000000000 */
[----:B------:R-:W-:Y:S02]  /*c3f0*/  F2FP.SATFINITE.E4M3.F32.PACK_AB_MERGE_C R113, RZ, R113, RZ ;  /* 0x00000071ff71723e */ /* 0x000fe400048070ff */
[----:B------:R-:W-:Y:S01]  /*c400*/  F2FP.SATFINITE.E4M3.F32.PACK_AB_MERGE_C R112, RZ, R112, RZ ;  /* 0x00000070ff70723e */ /* 0x000fe200048070ff */
[----:B------:R-:W-:-:S01]  /*c410*/  FADD R122, R122, R91 ;  /* 0x0000005b7a7a7221 */ /* 0x000fc20000000000 */
[----:B------:R-:W-:Y:S02]  /*c420*/  F2FP.SATFINITE.E4M3.F32.PACK_AB_MERGE_C R117, RZ, R117, RZ ;  /* 0x00000075ff75723e */ /* 0x000fe400048070ff */
[----:B------:R-:W-:Y:S02]  /*c430*/  F2FP.SATFINITE.E4M3.F32.PACK_AB_MERGE_C R116, RZ, R116, RZ ;  /* 0x00000074ff74723e */ /* 0x000fe400048070ff */
[----:B------:R-:W-:Y:S01]  /*c440*/  LOP3.LUT R37, R37, 0xff0000, R34, 0xf8, !PT ;  /* 0x00ff000025257812 */ /* 0x000fe200078ef822 */
[----:B------:R-:W-:Y:S01]  /*c450*/  IMAD.U32 R34, R115, 0x10000, RZ ;  /* 0x0001000073227824 */ /* 0x000fe200078e00ff */
[----:B------:R-:W-:Y:S01]  /*c460*/  LOP3.LUT R49, R49, 0xff0000, R30, 0xf8, !PT ;  /* 0x00ff000031317812 */ /* 0x000fe200078ef81e */
[----:B------:R-:W-:Y:S01]  /*c470*/  IMAD.U32 R30, R111, 0x10000, RZ ;  /* 0x000100006f1e7824 */ /* 0x000fe200078e00ff */
[----:B------:R-:W-:-:S02]  /*c480*/  PRMT R52, R45, 0x7604, R52 ;  /* 0x000076042d347816 */ /* 0x000fc40000000034 */
[----:B------:R-:W-:Y:S01]  /*c490*/  LOP3.LUT R14, R14, 0xff0000, R27, 0xf8, !PT ;  /* 0x00ff00000e0e7812 */ /* 0x000fe200078ef81b */
[----:B------:R-:W-:Y:S01]  /*c4a0*/  IMAD.U32 R27, R42, 0x10000, RZ ;  /* 0x000100002a1b7824 */ /* 0x000fe200078e00ff */
[----:B------:R-:W-:Y:S02]  /*c4b0*/  PRMT R33, R32, 0x7604, R33 ;  /* 0x0000760420217816 */ /* 0x000fe40000000021 */
[----:B------:R-:W-:Y:S02]  /*c4c0*/  PRMT R48, R53, 0x7604, R48 ;  /* 0x0000760435307816 */ /* 0x000fe40000000030 */
[----:B------:R-:W-:Y:S02]  /*c4d0*/  PRMT R45, R96, 0x7604, R97 ;  /* 0x00007604602d7816 */ /* 0x000fe40000000061 */
[----:B------:R-:W-:Y:S02]  /*c4e0*/  PRMT R57, R104, 0x7604, R57 ;  /* 0x0000760468397816 */ /* 0x000fe40000000039 */
[----:B------:R-:W-:-:S02]  /*c4f0*/  F2FP.SATFINITE.E4M3.F32.PACK_AB_MERGE_C R233, RZ, R233, RZ ;  /* 0x000000e9ffe9723e */ /* 0x000fc400048070ff */
[----:B------:R-:W-:Y:S02]  /*c500*/  F2FP.SATFINITE.E4M3.F32.PACK_AB_MERGE_C R107, RZ, R107, RZ ;  /* 0x0000006bff6b723e */ /* 0x000fe400048070ff */
[----:B------:R-:W-:Y:S02]  /*c510*/  PRMT R32, R65, 0x7604, R64 ;  /* 0x0000760441207816 */ /* 0x000fe40000000040 */
[----:B------:R-:W-:Y:S02]  /*c520*/  LOP3.LUT R60, R101, 0xff, RZ, 0xc0, !PT ;  /* 0x000000ff653c7812 */ /* 0x000fe400078ec0ff */
[----:B------:R-:W-:Y:S02]  /*c530*/  LOP3.LUT R53, R100, 0xffff, RZ, 0xc0, !PT ;  /* 0x0000ffff64357812 */ /* 0x000fe400078ec0ff */
[----:B------:R-:W-:Y:S02]  /*c540*/  F2FP.SATFINITE.E4M3.F32.PACK_AB_MERGE_C R58, RZ, R58, RZ ;  /* 0x0000003aff3a723e */ /* 0x000fe400048070ff */
[----:B------:R-:W-:-:S02]  /*c550*/  LOP3.LUT R56, R109, 0xff, RZ, 0xc0, !PT ;  /* 0x000000ff6d387812 */ /* 0x000fc400078ec0ff */
[----:B------:R-:W-:Y:S02]  /*c560*/  LOP3.LUT R61, R108, 0xffff, RZ, 0xc0, !PT ;  /* 0x0000ffff6c3d7812 */ /* 0x000fe400078ec0ff */
[----:B------:R-:W-:Y:S02]  /*c570*/  LOP3.LUT R113, R113, 0xff, RZ, 0xc0, !PT ;  /* 0x000000ff71717812 */ /* 0x000fe400078ec0ff */
[----:B------:R-:W-:Y:S02]  /*c580*/  LOP3.LUT R112, R112, 0xffff, RZ, 0xc0, !PT ;  /* 0x0000ffff70707812 */ /* 0x000fe400078ec0ff */
[----:B------:R-:W-:Y:S02]  /*c590*/  LOP3.LUT R65, R117, 0xff, RZ, 0xc0, !PT ;  /* 0x000000ff75417812 */ /* 0x000fe400078ec0ff */
[----:B------:R-:W-:Y:S02]  /*c5a0*/  LOP3.LUT R116, R116, 0xffff, RZ, 0xc0, !PT ;  /* 0x0000ffff74747812 */ /* 0x000fe400078ec0ff */
[----:B------:R-:W-:-:S02]  /*c5b0*/  F2FP.SATFINITE.E4M3.F32.PACK_AB_MERGE_C R31, RZ, R31, RZ ;  /* 0x0000001fff1f723e */ /* 0x000fc400048070ff */
[----:B------:R-:W-:Y:S02]  /*c5c0*/  F2FP.SATFINITE.E4M3.F32.PACK_AB_MERGE_C R121, RZ, R121, RZ ;  /* 0x00000079ff79723e */ /* 0x000fe400048070ff */
[----:B------:R-:W-:Y:S02]  /*c5d0*/  F2FP.SATFINITE.E4M3.F32.PACK_AB_MERGE_C R120, RZ, R120, RZ ;  /* 0x00000078ff78723e */ /* 0x000fe400048070ff */
[----:B------:R-:W-:Y:S02]  /*c5e0*/  F2FP.SATFINITE.E4M3.F32.PACK_AB_MERGE_C R125, RZ, R125, RZ ;  /* 0x0000007dff7d723e */ /* 0x000fe400048070ff */
[----:B------:R-:W-:Y:S02]  /*c5f0*/  F2FP.SATFINITE.E4M3.F32.PACK_AB_MERGE_C R124, RZ, R124, RZ ;  /* 0x0000007cff7c723e */ /* 0x000fe400048070ff */
[----:B------:R-:W-:Y:S01]  /*c600*/  LOP3.LUT R45, R45, 0xff0000, R34, 0xf8, !PT ;  /* 0x00ff00002d2d7812 */ /* 0x000fe200078ef822 */
[----:B------:R-:W-:Y:S01]  /*c610*/  IMAD.U32 R34, R233, 0x10000, RZ ;  /* 0x00010000e9227824 */ /* 0x000fe200078e00ff */
[----:B------:R-:W-:Y:S01]  /*c620*/  LOP3.LUT R57, R57, 0xff0000, R30, 0xf8, !PT ;  /* 0x00ff000039397812 */ /* 0x000fe200078ef81e */
[----:B------:R-:W-:Y:S01]  /*c630*/  IMAD.U32 R30, R107, 0x10000, RZ ;  /* 0x000100006b1e7824 */ /* 0x000fe200078e00ff */
[----:B------:R-:W-:-:S02]  /*c640*/  F2FP.SATFINITE.E4M3.F32.PACK_AB_MERGE_C R35, RZ, R35, RZ ;  /* 0x00000023ff23723e */ /* 0x000fc400048070ff */
[----:B------:R-:W-:Y:S02]  /*c650*/  PRMT R60, R53, 0x7604, R60 ;  /* 0x00007604353c7816 */ /* 0x000fe4000000003c */
[----:B------:R-:W-:Y:S01]  /*c660*/  LOP3.LUT R18, R18, 0xff0000, R27, 0xf8, !PT ;  /* 0x00ff000012127812 */ /* 0x000fe200078ef81b */
[----:B------:R-:W-:Y:S01]  /*c670*/  IMAD.U32 R27, R58, 0x10000, RZ ;  /* 0x000100003a1b7824 */ /* 0x000fe200078e00ff */
[----:B------:R-:W-:Y:S02]  /*c680*/  PRMT R56, R61, 0x7604, R56 ;  /* 0x000076043d387816 */ /* 0x000fe40000000038 */
[----:B------:R-:W-:Y:S02]  /*c690*/  PRMT R53, R112, 0x7604, R113 ;  /* 0x0000760470357816 */ /* 0x000fe40000000071 */
[----:B------:R-:W-:Y:S02]  /*c6a0*/  PRMT R65, R116, 0x7604, R65 ;  /* 0x0000760474417816 */ /* 0x000fe40000000041 */
[----:B------:R-:W-:-:S02]  /*c6b0*/  F2FP.SATFINITE.E4M3.F32.PACK_AB_MERGE_C R151, RZ, R151, RZ ;  /* 0x00000097ff97723e */ /* 0x000fc400048070ff */
[----:B------:R-:W-:Y:S02]  /*c6c0*/  LOP3.LUT R31, R31, 0xffff, RZ, 0xc0, !PT ;  /* 0x0000ffff1f1f7812 */ /* 0x000fe400078ec0ff */
[----:B------:R-:W-:Y:S02]  /*c6d0*/  LOP3.LUT R64, R121, 0xff, RZ, 0xc0, !PT ;  /* 0x000000ff79407812 */ /* 0x000fe400078ec0ff */
[----:B------:R-:W-:Y:S02]  /*c6e0*/  LOP3.LUT R61, R120, 0xffff, RZ, 0xc0, !PT ;  /* 0x0000ffff783d7812 */ /* 0x000fe400078ec0ff */
[----:B------:R-:W-:Y:S02]  /*c6f0*/  F2FP.SATFINITE.E4M3.F32.PACK_AB_MERGE_C R74, RZ, R74, RZ ;  /* 0x0000004aff4a723e */ /* 0x000fe400048070ff */
[----:B------:R-:W-:Y:S02]  /*c700*/  F2FP.SATFINITE.E4M3.F32.PACK_AB_MERGE_C R11, RZ, R11, RZ ;  /* 0x0000000bff0b723e */ /* 0x000fe400048070ff */
[----:B------:R-:W-:-:S02]  /*c710*/  LOP3.LUT R125, R125, 0xff, RZ, 0xc0, !PT ;  /* 0x000000ff7d7d7812 */ /* 0x000fc400078ec0ff */
[----:B------:R-:W-:Y:S02]  /*c720*/  LOP3.LUT R124, R124, 0xffff, RZ, 0xc0, !PT ;  /* 0x0000ffff7c7c7812 */ /* 0x000fe400078ec0ff */
[----:B------:R-:W-:Y:S02]  /*c730*/  F2FP.SATFINITE.E4M3.F32.PACK_AB_MERGE_C R38, RZ, R38, RZ ;  /* 0x00000026ff26723e */ /* 0x000fe400048070ff */
[----:B------:R-:W-:Y:S02]  /*c740*/  F2FP.SATFINITE.E4M3.F32.PACK_AB_MERGE_C R46, RZ, R46, RZ ;  /* 0x0000002eff2e723e */ /* 0x000fe400048070ff */
[----:B------:R-:W-:Y:S01]  /*c750*/  F2FP.SATFINITE.E4M3.F32.PACK_AB_MERGE_C R39, RZ, R39, RZ ;  /* 0x00000027ff27723e */ /* 0x000fe200048070ff */
[----:B------:R-:W-:Y:S01]  /*c760*/  IMAD.U32 R38, R38, 0x10000, RZ ;  /* 0x0001000026267824 */ /* 0x000fe200078e00ff */
[----:B------:R-:W-:Y:S01]  /*c770*/  LOP3.LUT R35, R35, 0xffff, RZ, 0xc0, !PT ;  /* 0x0000ffff23237812 */ /* 0x000fe200078ec0ff */
[----:B------:R-:W-:Y:S01]  /*c780*/  IMAD.U32 R46, R46, 0x10000, RZ ;  /* 0x000100002e2e7824 */ /* 0x000fe200078e00ff */
[----:B------:R-:W-:-:S02]  /*c790*/  F2FP.SATFINITE.E4M3.F32.PACK_AB_MERGE_C R47, RZ, R47, RZ ;  /* 0x0000002fff2f723e */ /* 0x000fc400048070ff */
[----:B------:R-:W-:Y:S01]  /*c7a0*/  F2FP.SATFINITE.E4M3.F32.PACK_AB_MERGE_C R98, RZ, R98, RZ ;  /* 0x00000062ff62723e */ /* 0x000fe200048070ff */
[----:B------:R-:W-:Y:S01]  /*c7b0*/  IMAD.SHL.U32 R35, R35, 0x1000000, RZ ;  /* 0x0100000023237824 */ /* 0x000fe200078e00ff */
[----:B------:R-:W-:Y:S02]  /*c7c0*/  F2FP.SATFINITE.E4M3.F32.PACK_AB_MERGE_C R50, RZ, R50, RZ ;  /* 0x00000032ff32723e */ /* 0x000fe400048070ff */
[----:B------:R-:W-:Y:S02]  /*c7d0*/  F2FP.SATFINITE.E4M3.F32.PACK_AB_MERGE_C R143, RZ, R143, RZ ;  /* 0x0000008fff8f723e */ /* 0x000fe400048070ff */
[----:B------:R-:W-:Y:S01]  /*c7e0*/  LOP3.LUT R53, R53, 0xff0000, R34, 0xf8, !PT ;  /* 0x00ff000035357812 */ /* 0x000fe200078ef822 */
[----:B------:R-:W-:Y:S01]  /*c7f0*/  IMAD.U32 R34, R151, 0x10000, RZ ;  /* 0x0001000097227824 */ /* 0x000fe200078e00ff */
[----:B------:R-:W-:Y:S01]  /*c800*/  LOP3.LUT R65, R65, 0xff0000, R30, 0xf8, !PT ;  /* 0x00ff000041417812 */ /* 0x000fe200078ef81e */
[----:B------:R-:W-:Y:S01]  /*c810*/  IMAD.SHL.U32 R30, R31, 0x1000000, RZ ;  /* 0x010000001f1e7824 */ /* 0x000fe200078e00ff */
[----:B------:R-:W-:Y:S01]  /*c820*/  F2FP.SATFINITE.E4M3.F32.PACK_AB_MERGE_C R130, RZ, R130, RZ ;  /* 0x00000082ff82723e */ /* 0x000fe200048070ff */
[----:B------:R-:W-:Y:S01]  /*c830*/  IMAD.U32 R143, R143, 0x10000, RZ ;  /* 0x000100008f8f7824 */ /* 0x000fe200078e00ff */
[----:B------:R-:W-:-:S02]  /*c840*/  F2FP.SATFINITE.E4M3.F32.PACK_AB_MERGE_C R150, RZ, R150, RZ ;  /* 0x00000096ff96723e */ /* 0x000fc400048070ff */
[----:B------:R-:W-:Y:S02]  /*c850*/  PRMT R64, R61, 0x7604, R64 ;  /* 0x000076043d407816 */ /* 0x000fe40000000040 */
[----:B------:R-:W-:Y:S01]  /*c860*/  LOP3.LUT R22, R22, 0xff0000, R27, 0xf8, !PT ;  /* 0x00ff000016167812 */ /* 0x000fe200078ef81b */
[----:B------:R-:W-:Y:S01]  /*c870*/  IMAD.U32 R27, R74, 0x10000, RZ ;  /* 0x000100004a1b7824 */ /* 0x000fe200078e00ff */
[----:B------:R-:W-:Y:S02]  /*c880*/  LOP3.LUT R11, R11, 0xffff, RZ, 0xc0, !PT ;  /* 0x0000ffff0b0b7812 */ /* 0x000fe400078ec0ff */
[----:B------:R-:W-:Y:S02]  /*c890*/  PRMT R61, R124, 0x7604, R125 ;  /* 0x000076047c3d7816 */ /* 0x000fe4000000007d */
[----:B------:R-:W-:Y:S01]  /*c8a0*/  LOP3.LUT R39, R39, 0xffff, RZ, 0xc0, !PT ;  /* 0x0000ffff27277812 */ /* 0x000fe200078ec0ff */
[----:B------:R-:W-:Y:S01]  /*c8b0*/  IMAD.SHL.U32 R11, R11, 0x1000000, RZ ;  /* 0x010000000b0b7824 */ /* 0x000fe200078e00ff */
[----:B------:R-:W-:-:S02]  /*c8c0*/  LOP3.LUT R47, R47, 0xffff, RZ, 0xc0, !PT ;  /* 0x0000ffff2f2f7812 */ /* 0x000fc400078ec0ff */
[----:B------:R-:W-:Y:S02]  /*c8d0*/  LOP3.LUT R98, R98, 0xffff, RZ, 0xc0, !PT ;  /* 0x0000ffff62627812 */ /* 0x000fe400078ec0ff */
[----:B------:R-:W-:Y:S02]  /*c8e0*/  F2FP.SATFINITE.E4M3.F32.PACK_AB_MERGE_C R90, RZ, R90, RZ ;  /* 0x0000005aff5a723e */ /* 0x000fe400048070ff */
[----:B------:R-:W-:Y:S01]  /*c8f0*/  F2FP.SATFINITE.E4M3.F32.PACK_AB_MERGE_C R140, RZ, R140, RZ ;  /* 0x0000008cff8c723e */ /* 0x000fe200048070ff */
[----:B------:R-:W-:Y:S01]  /*c900*/  IMAD.SHL.U32 R98, R98, 0x1000000, RZ ;  /* 0x0100000062627824 */ /* 0x000fe200078e00ff */
[----:B------:R-:W-:Y:S01]  /*c910*/  LOP3.LUT R16, R16, 0xff0000, R69, 0xf8, !PT ;  /* 0x00ff000010107812 */ /* 0x000fe200078ef845 */
[----:B------:R-:W-:Y:S01]  /*c920*/  IMAD.U32 R69, R50, 0x10000, RZ ;  /* 0x0001000032457824 */ /* 0x000fe200078e00ff */
[----:B------:R-:W-:Y:S02]  /*c930*/  F2FP.SATFINITE.E4M3.F32.PACK_AB_MERGE_C R54, RZ, R54, RZ ;  /* 0x00000036ff36723e */ /* 0x000fe400048070ff */
[----:B------:R-:W-:-:S02]  /*c940*/  F2FP.SATFINITE.E4M3.F32.PACK_AB_MERGE_C R62, RZ, R62, RZ ;  /* 0x0000003eff3e723e */ /* 0x000fc400048070ff */
[----:B------:R-:W-:Y:S01]  /*c950*/  F2FP.SATFINITE.E4M3.F32.PACK_AB_MERGE_C R139, RZ, R139, RZ ;  /* 0x0000008bff8b723e */ /* 0x000fe200048070ff */
[----:B------:R-:W-:Y:S01]  /*c960*/  IMAD.U32 R54, R54, 0x10000, RZ ;  /* 0x0001000036367824 */ /* 0x000fe200078e00ff */
[----:B------:R-:W-:Y:S01]  /*c970*/  F2FP.SATFINITE.E4M3.F32.PACK_AB_MERGE_C R43, RZ, R43, RZ ;  /* 0x0000002bff2b723e */ /* 0x000fe200048070ff */
[----:B------:R-:W-:Y:S01]  /*c980*/  IMAD.U32 R62, R62, 0x10000, RZ ;  /* 0x000100003e3e7824 */ /* 0x000fe200078e00ff */
[----:B------:R-:W-:Y:S01]  /*c990*/  F2FP.SATFINITE.E4M3.F32.PACK_AB_MERGE_C R55, RZ, R55, RZ ;  /* 0x00000037ff37723e */ /* 0x000fe200048070ff */
[----:B------:R-:W-:Y:S01]  /*c9a0*/  IMAD.U32 R139, R139, 0x10000, RZ ;  /* 0x000100008b8b7824 */ /* 0x000fe200078e00ff */
[----:B------:R-:W-:Y:S02]  /*c9b0*/  F2FP.SATFINITE.E4M3.F32.PACK_AB_MERGE_C R63, RZ, R63, RZ ;  /* 0x0000003fff3f723e */ /* 0x000fe400048070ff */
[----:B------:R-:W-:Y:S02]  /*c9c0*/  LOP3.LUT R130, R130, 0xffff, RZ, 0xc0, !PT ;  /* 0x0000ffff82827812 */ /* 0x000fe400078ec0ff */
[----:B------:R-:W-:-:S02]  /*c9d0*/  LOP3.LUT R150, R150, 0xffff, RZ, 0xc0, !PT ;  /* 0x0000ffff96967812 */ /* 0x000fc400078ec0ff */
[----:B------:R-:W-:Y:S02]  /*c9e0*/  F2FP.SATFINITE.E4M3.F32.PACK_AB_MERGE_C R232, RZ, R232, RZ ;  /* 0x000000e8ffe8723e */ /* 0x000fe400048070ff */
[----:B------:R-:W-:Y:S01]  /*c9f0*/  F2FP.SATFINITE.E4M3.F32.PACK_AB_MERGE_C R66, RZ, R66, RZ ;  /* 0x00000042ff42723e */ /* 0x000fe200048070ff */
[----:B------:R-:W-:Y:S01]  /*ca00*/  IMAD.SHL.U32 R150, R150, 0x1000000, RZ ;  /* 0x0100000096967824 */ /* 0x000fe200078e00ff */
[----:B------:R-:W-:Y:S01]  /*ca10*/  LOP3.LUT R61, R61, 0xff0000, R34, 0xf8, !PT ;  /* 0x00ff00003d3d7812 */ /* 0x000fe200078ef822 */
[----:B------:R-:W-:Y:S01]  /*ca20*/  IMAD.SHL.U32 R34, R39, 0x1000000, RZ ;  /* 0x0100000027227824 */ /* 0x000fe200078e00ff */
[----:B------:R-:W-:Y:S01]  /*ca30*/  LOP3.LUT R17, R17, R30, RZ, 0xfc, !PT ;  /* 0x0000001e11117212 */ /* 0x000fe200078efcff */
[----:B------:R-:W-:Y:S01]  /*ca40*/  IMAD.SHL.U32 R30, R47, 0x1000000, RZ ;  /* 0x010000002f1e7824 */ /* 0x000fe200078e00ff */
[----:B------:R-:W-:Y:S02]  /*ca50*/  F2FP.SATFINITE.E4M3.F32.PACK_AB_MERGE_C R51, RZ, R51, RZ ;  /* 0x00000033ff33723e */ /* 0x000fe400048070ff */
[----:B------:R-:W-:Y:S01]  /*ca60*/  LOP3.LUT R28, R28, 0xff0000, R27, 0xf8, !PT ;  /* 0x00ff00001c1c7812 */ /* 0x000fe200078ef81b */
[----:B------:R-:W-:Y:S01]  /*ca70*/  IMAD.U32 R27, R90, 0x10000, RZ ;  /* 0x000100005a1b7824 */ /* 0x000fe200078e00ff */
[----:B------:R-:W-:-:S02]  /*ca80*/  LOP3.LUT R140, R140, 0xffff, RZ, 0xc0, !PT ;  /* 0x0000ffff8c8c7812 */ /* 0x000fc400078ec0ff */
[----:B------:R-:W-:Y:S02]  /*ca90*/  LOP3.LUT R19, R19, 0xff0000, R38, 0xf8, !PT ;  /* 0x00ff000013137812 */ /* 0x000fe400078ef826 */
[----:B------:R-:W-:Y:S02]  /*caa0*/  LOP3.LUT R21, R21, 0xff0000, R46, 0xf8, !PT ;  /* 0x00ff000015157812 */ /* 0x000fe400078ef82e */
[----:B------:R-:W-:Y:S01]  /*cab0*/  LOP3.LUT R16, R16, R35, RZ, 0xfc, !PT ;  /* 0x0000002310107212 */ /* 0x000fe200078efcff */
[----:B------:R-:W-:Y:S01]  /*cac0*/  IMAD.SHL.U32 R35, R130, 0x1000000, RZ ;  /* 0x0100000082237824 */ /* 0x000fe200078e00ff */
[----:B------:R-:W-:Y:S02]  /*cad0*/  LOP3.LUT R43, R43, 0xffff, RZ, 0xc0, !PT ;  /* 0x0000ffff2b2b7812 */ /* 0x000fe400078ec0ff */
[----:B------:R-:W-:Y:S02]  /*cae0*/  LOP3.LUT R55, R55, 0xffff, RZ, 0xc0, !PT ;  /* 0x0000ffff37377812 */ /* 0x000fe400078ec0ff */
[----:B------:R-:W-:Y:S01]  /*caf0*/  F2FP.SATFINITE.E4M3.F32.PACK_AB_MERGE_C R59, RZ, R59, RZ ;  /* 0x0000003bff3b723e */ /* 0x000fe200048070ff */
[----:B------:R-:W-:Y:S01]  /*cb00*/  IMAD.SHL.U32 R43, R43, 0x1000000, RZ ;  /* 0x010000002b2b7824 */ /* 0x000fe200078e00ff */
[----:B------:R-:W-:-:S02]  /*cb10*/  LOP3.LUT R63, R63, 0xffff, RZ, 0xc0, !PT ;  /* 0x0000ffff3f3f7812 */ /* 0x000fc400078ec0ff */
[----:B------:R-:W-:Y:S02]  /*cb20*/  F2FP.SATFINITE.E4M3.F32.PACK_AB_MERGE_C R10, RZ, R10, RZ ;  /* 0x0000000aff0a723e */ /* 0x000fe400048070ff */
[----:B------:R-:W-:Y:S02]  /*cb30*/  LOP3.LUT R232, R232, 0xffff, RZ, 0xc0, !PT ;  /* 0x0000ffffe8e87812 */ /* 0x000fe400078ec0ff */
[----:B------:R-:W-:Y:S01]  /*cb40*/  LOP3.LUT R20, R20, 0xff0000, R69, 0xf8, !PT ;  /* 0x00ff000014147812 */ /* 0x000fe200078ef845 */
[----:B------:R-:W-:Y:S01]  /*cb50*/  IMAD.U32 R69, R66, 0x10000, RZ ;  /* 0x0001000042457824 */ /* 0x000fe200078e00ff */
[----:B------:R-:W-:Y:S02]  /*cb60*/  F2FP.SATFINITE.E4M3.F32.PACK_AB_MERGE_C R70, RZ, R70, RZ ;  /* 0x00000046ff46723e */ /* 0x000fe400048070ff */
[----:B------:R-:W-:Y:S02]  /*cb70*/  F2FP.SATFINITE.E4M3.F32.PACK_AB_MERGE_C R82, RZ, R82, RZ ;  /* 0x00000052ff52723e */ /* 0x000fe400048070ff */
[----:B------:R-:W-:Y:S01]  /*cb80*/  F2FP.SATFINITE.E4M3.F32.PACK_AB_MERGE_C R145, RZ, R145, RZ ;  /* 0x00000091ff91723e */ /* 0x000fe200048070ff */
[----:B------:R-:W-:Y:S01]  /*cb90*/  IMAD.U32 R70, R70, 0x10000, RZ ;  /* 0x0001000046467824 */ /* 0x000fe200078e00ff */
[----:B------:R-:W-:Y:S01]  /*cba0*/  LOP3.LUT R56, R56, 0xff0000, R143, 0xf8, !PT ;  /* 0x00ff000038387812 */ /* 0x000fe200078ef88f */
        /* <DEDUP_REMOVED lines=8> */
[----:B------:R-:W-:Y:S01]  /*cc30*/  LOP3.LUT R14, R14, R11, RZ, 0xfc, !PT ;  /* 0x0000000b0e0e7212 */ /* 0x000fe200078efcff */
[----:B------:R-:W-:Y:S01]  /*cc40*/  IMAD.SHL.U32 R11, R140, 0x1000000, RZ ;  /* 0x010000008c0b7824 */ /* 0x000fe200078e00ff */
[----:B------:R-:W-:Y:S02]  /*cc50*/  F2FP.SATFINITE.E4M3.F32.PACK_AB_MERGE_C R78, RZ, R78, RZ ;  /* 0x0000004eff4e723e */ /* 0x000fe400048070ff */
[----:B------:R-:W-:Y:S01]  /*cc60*/  LOP3.LUT R19, R19, R34, RZ, 0xfc, !PT ;  /* 0x0000002213137212 */ /* 0x000fe200078efcff */
[----:B------:R-:W-:Y:S01]  /*cc70*/  IMAD.SHL.U32 R34, R55, 0x1000000, RZ ;  /* 0x0100000037227824 */ /* 0x000fe200078e00ff */
[----:B------:R-:W-:Y:S01]  /*cc80*/  LOP3.LUT R21, R21, R30, RZ, 0xfc, !PT ;  /* 0x0000001e15157212 */ /* 0x000fe200078efcff */
[----:B------:R-:W-:Y:S01]  /*cc90*/  IMAD.SHL.U32 R30, R63, 0x1000000, RZ ;  /* 0x010000003f1e7824 */ /* 0x000fe200078e00ff */
[----:B------:R-:W-:-:S02]  /*cca0*/  LOP3.LUT R59, R59, 0xffff, RZ, 0xc0, !PT ;  /* 0x0000ffff3b3b7812 */ /* 0x000fc400078ec0ff */
[----:B------:R-:W-:Y:S02]  /*ccb0*/  F2FP.SATFINITE.E4M3.F32.PACK_AB_MERGE_C R79, RZ, R79, RZ ;  /* 0x0000004fff4f723e */ /* 0x000fe400048070ff */
[----:B------:R-:W-:Y:S01]  /*ccc0*/  F2FP.SATFINITE.E4M3.F32.PACK_AB_MERGE_C R102, RZ, R102, RZ ;  /* 0x00000066ff66723e */ /* 0x000fe200048070ff */
[----:B------:R-:W-:Y:S01]  /*ccd0*/  IMAD.SHL.U32 R59, R59, 0x1000000, RZ ;  /* 0x010000003b3b7824 */ /* 0x000fe200078e00ff */
[----:B------:R-:W-:Y:S01]  /*cce0*/  LOP3.LUT R98, R37, R98, RZ, 0xfc, !PT ;  /* 0x0000006225627212 */ /* 0x000fe200078efcff */
[----:B------:R-:W-:Y:S01]  /*ccf0*/  IMAD.SHL.U32 R37, R232, 0x1000000, RZ ;  /* 0x01000000e8257824 */ /* 0x000fe200078e00ff */
[----:B------:R-:W-:Y:S02]  /*cd00*/  F2FP.SATFINITE.E4M3.F32.PACK_AB_MERGE_C R110, RZ, R110, RZ ;  /* 0x0000006eff6e723e */ /* 0x000fe400048070ff */
[----:B------:R-:W-:Y:S02]  /*cd10*/  LOP3.LUT R10, R10, 0xffff, RZ, 0xc0, !PT ;  /* 0x0000ffff0a0a7812 */ /* 0x000fe400078ec0ff */
[----:B------:R-:W-:-:S02]  /*cd20*/  LOP3.LUT R44, R44, 0xff0000, R27, 0xf8, !PT ;  /* 0x00ff00002c2c7812 */ /* 0x000fc400078ef81b */
[----:B------:R-:W-:Y:S01]  /*cd30*/  LOP3.LUT R23, R23, 0xff0000, R54, 0xf8, !PT ;  /* 0x00ff000017177812 */ /* 0x000fe200078ef836 */
[----:B------:R-:W-:Y:S01]  /*cd40*/  IMAD.SHL.U32 R39, R10, 0x1000000, RZ ;  /* 0x010000000a277824 */ /* 0x000fe200078e00ff */
[----:B------:R-:W-:Y:S02]  /*cd50*/  LOP3.LUT R25, R25, 0xff0000, R62, 0xf8, !PT ;  /* 0x00ff000019197812 */ /* 0x000fe400078ef83e */
[----:B------:R-:W-:Y:S02]  /*cd60*/  F2FP.SATFINITE.E4M3.F32.PACK_AB_MERGE_C R86, RZ, R86, RZ ;  /* 0x00000056ff56723e */ /* 0x000fe400048070ff */
[----:B------:R-:W-:Y:S02]  /*cd70*/  F2FP.SATFINITE.E4M3.F32.PACK_AB_MERGE_C R99, RZ, R99, RZ ;  /* 0x00000063ff63723e */ /* 0x000fe400048070ff */
[----:B------:R-:W-:Y:S01]  /*cd80*/  F2FP.SATFINITE.E4M3.F32.PACK_AB_MERGE_C R123, RZ, R123, RZ ;  /* 0x0000007bff7b723e */ /* 0x000fe200048070ff */
[----:B------:R-:W-:Y:S01]  /*cd90*/  IMAD.U32 R73, R86, 0x10000, RZ ;  /* 0x0001000056497824 */ /* 0x000fe200078e00ff */
[----:B------:R-:W-:-:S02]  /*cda0*/  LOP3.LUT R64, R64, 0xff0000, R139, 0xf8, !PT ;  /* 0x00ff000040407812 */ /* 0x000fc400078ef88b */
[----:B------:R-:W-:Y:S01]  /*cdb0*/  LOP3.LUT R67, R67, 0xffff, RZ, 0xc0, !PT ;  /* 0x0000ffff43437812 */ /* 0x000fe200078ec0ff */
[----:B------:R-:W-:Y:S01]  /*cdc0*/  IMAD.U32 R123, R123, 0x10000, RZ ;  /* 0x000100007b7b7824 */ /* 0x000fe200078e00ff */
[----:B------:R-:W-:Y:S02]  /*cdd0*/  LOP3.LUT R71, R71, 0xffff, RZ, 0xc0, !PT ;  /* 0x0000ffff47477812 */ /* 0x000fe400078ec0ff */
[----:B------:R-:W-:Y:S01]  /*cde0*/  F2FP.SATFINITE.E4M3.F32.PACK_AB_MERGE_C R75, RZ, R75, RZ ;  /* 0x0000004bff4b723e */ /* 0x000fe200048070ff */
[----:B------:R-:W-:Y:S01]  /*cdf0*/  IMAD.SHL.U32 R67, R67, 0x1000000, RZ ;  /* 0x0100000043437824 */ /* 0x000fe200078e00ff */
[----:B------:R-:W-:Y:S02]  /*ce00*/  F2FP.SATFINITE.E4M3.F32.PACK_AB_MERGE_C R87, RZ, R87, RZ ;  /* 0x00000057ff57723e */ /* 0x000fe400048070ff */
[----:B------:R-:W-:Y:S02]  /*ce10*/  LOP3.LUT R83, R83, 0xffff, RZ, 0xc0, !PT ;  /* 0x0000ffff53537812 */ /* 0x000fe400078ec0ff */
[----:B------:R-:W-:-:S02]  /*ce20*/  LOP3.LUT R94, R94, 0xffff, RZ, 0xc0, !PT ;  /* 0x0000ffff5e5e7812 */ /* 0x000fc400078ec0ff */
[----:B------:R-:W-:Y:S02]  /*ce30*/  F2FP.SATFINITE.E4M3.F32.PACK_AB_MERGE_C R142, RZ, R142, RZ ;  /* 0x0000008eff8e723e */ /* 0x000fe400048070ff */
[----:B------:R-:W-:Y:S01]  /*ce40*/  F2FP.SATFINITE.E4M3.F32.PACK_AB_MERGE_C R134, RZ, R134, RZ ;  /* 0x00000086ff86723e */ /* 0x000fe200048070ff */
[----:B------:R-:W-:Y:S01]  /*ce50*/  IMAD.SHL.U32 R15, R94, 0x1000000, RZ ;  /* 0x010000005e0f7824 */ /* 0x000fe200078e00ff */
[----:B------:R-:W-:Y:S02]  /*ce60*/  F2FP.SATFINITE.E4M3.F32.PACK_AB_MERGE_C R114, RZ, R114, RZ ;  /* 0x00000072ff72723e */ /* 0x000fe400048070ff */
[----:B------:R-:W-:Y:S02]  /*ce70*/  LOP3.LUT R35, R56, R35, RZ, 0xfc, !PT ;  /* 0x0000002338237212 */ /* 0x000fe400078efcff */
[----:B------:R-:W-:Y:S02]  /*ce80*/  LOP3.LUT R150, R53, R150, RZ, 0xfc, !PT ;  /* 0x0000009635967212 */ /* 0x000fe400078efcff */
[----:B------:R-:W-:Y:S01]  /*ce90*/  LOP3.LUT R24, R24, 0xff0000, R69, 0xf8, !PT ;  /* 0x00ff000018187812 */ /* 0x000fe200078ef845 */
[----:B------:R-:W-:Y:S01]  /*cea0*/  IMAD.U32 R69, R78, 0x10000, RZ ;  /* 0x000100004e457824 */ /* 0x000fe200078e00ff */
[----:B------:R-:W-:-:S02]  /*ceb0*/  F2FP.SATFINITE.E4M3.F32.PACK_AB_MERGE_C R149, RZ, R149, RZ ;  /* 0x00000095ff95723e */ /* 0x000fc400048070ff */
[----:B------:R-:W-:Y:S02]  /*cec0*/  LOP3.LUT R79, R79, 0xffff, RZ, 0xc0, !PT ;  /* 0x0000ffff4f4f7812 */ /* 0x000fe400078ec0ff */
[----:B------:R-:W-:Y:S01]  /*ced0*/  F2FP.SATFINITE.E4M3.F32.PACK_AB_MERGE_C R144, RZ, R144, RZ ;  /* 0x00000090ff90723e */ /* 0x000fe200048070ff */
[----:B------:R-:W-:Y:S01]  /*cee0*/  IMAD.U32 R149, R149, 0x10000, RZ ;  /* 0x0001000095957824 */ /* 0x000fe200078e00ff */
[----:B------:R-:W-:Y:S01]  /*cef0*/  LOP3.LUT R102, R102, 0xffff, RZ, 0xc0, !PT ;  /* 0x0000ffff66667812 */ /* 0x000fe200078ec0ff */
[----:B------:R-:W-:Y:S01]  /*cf00*/  IMAD.SHL.U32 R79, R79, 0x1000000, RZ ;  /* 0x010000004f4f7824 */ /* 0x000fe200078e00ff */
[----:B------:R-:W-:Y:S02]  /*cf10*/  LOP3.LUT R110, R110, 0xffff, RZ, 0xc0, !PT ;  /* 0x0000ffff6e6e7812 */ /* 0x000fe400078ec0ff */
[----:B------:R-:W-:Y:S01]  /*cf20*/  F2FP.SATFINITE.E4M3.F32.PACK_AB_MERGE_C R106, RZ, R106, RZ ;  /* 0x0000006aff6a723e */ /* 0x000fe200048070ff */
[----:B------:R-:W-:Y:S01]  /*cf30*/  IMAD.SHL.U32 R27, R102, 0x1000000, RZ ;  /* 0x01000000661b7824 */ /* 0x000fe200078e00ff */
[----:B------:R-:W-:Y:S01]  /*cf40*/  LOP3.LUT R11, R44, R11, RZ, 0xfc, !PT ;  /* 0x0000000b2c0b7212 */ /* 0x000fe200078efcff */
[----:B------:R-:W-:Y:S01]  /*cf50*/  IMAD.SHL.U32 R110, R110, 0x1000000, RZ ;  /* 0x010000006e6e7824 */ /* 0x000fe200078e00ff */
[----:B------:R-:W-:-:S02]  /*cf60*/  SHF.L.U32 R99, R99, 0x10, RZ ;  /* 0x0000001063637819 */ /* 0x000fc400000006ff */
[----:B------:R-:W-:Y:S02]  /*cf70*/  LOP3.LUT R18, R18, R43, RZ, 0xfc, !PT ;  /* 0x0000002b12127212 */ /* 0x000fe400078efcff */
[----:B------:R-:W-:Y:S01]  /*cf80*/  LOP3.LUT R23, R23, R34, RZ, 0xfc, !PT ;  /* 0x0000002217177212 */ /* 0x000fe200078efcff */
[----:B------:R-:W-:Y:S01]  /*cf90*/  IMAD.SHL.U32 R34, R71, 0x1000000, RZ ;  /* 0x0100000047227824 */ /* 0x000fe200078e00ff */
[----:B------:R-:W-:Y:S01]  /*cfa0*/  LOP3.LUT R25, R25, R30, RZ, 0xfc, !PT ;  /* 0x0000001e19197212 */ /* 0x000fe200078efcff */
[----:B------:R-:W-:Y:S01]  /*cfb0*/  IMAD.SHL.U32 R30, R83, 0x1000000, RZ ;  /* 0x01000000531e7824 */ /* 0x000fe200078e00ff */
[----:B------:R-:W-:Y:S02]  /*cfc0*/  LOP3.LUT R75, R75, 0xffff, RZ, 0xc0, !PT ;  /* 0x0000ffff4b4b7812 */ /* 0x000fe400078ec0ff */
[----:B------:R-:W-:Y:S02]  /*cfd0*/  LOP3.LUT R87, R87, 0xffff, RZ, 0xc0, !PT ;  /* 0x0000ffff57577812 */ /* 0x000fe400078ec0ff */
[----:B------:R-:W-:-:S02]  /*cfe0*/  LOP3.LUT R142, R142, 0xffff, RZ, 0xc0, !PT ;  /* 0x0000ffff8e8e7812 */ /* 0x000fc400078ec0ff */
[----:B------:R-:W-:Y:S01]  /*cff0*/  LOP3.LUT R134, R134, 0xffff, RZ, 0xc0, !PT ;  /* 0x0000ffff86867812 */ /* 0x000fe200078ec0ff */
[----:B------:R-:W-:Y:S01]  /*d000*/  IMAD.SHL.U32 R87, R87, 0x1000000, RZ ;  /* 0x0100000057577824 */ /* 0x000fe200078e00ff */
[----:B------:R-:W-:Y:S01]  /*d010*/  LOP3.LUT R114, R114, 0xffff, RZ, 0xc0, !PT ;  /* 0x0000ffff72727812 */ /* 0x000fe200078ec0ff */
[----:B------:R-:W-:Y:S01]  /*d020*/  IMAD.SHL.U32 R31, R142, 0x1000000, RZ ;  /* 0x010000008e1f7824 */ /* 0x000fe200078e00ff */
[----:B------:R-:W-:Y:S01]  /*d030*/  LOP3.LUT R64, R64, R37, RZ, 0xfc, !PT ;  /* 0x0000002540407212 */ /* 0x000fe200078efcff */
[----:B------:R-:W-:Y:S01]  /*d040*/  IMAD.MOV.U32 R37, RZ, RZ, 0x3021 ;  /* 0x00003021ff257424 */ /* 0x000fe200078e00ff */
[----:B------:R-:W-:Y:S01]  /*d050*/  SEL R10, R17, R14, P6 ;  /* 0x0000000e110a7207 */ /* 0x000fe20003000000 */
[----:B------:R-:W-:Y:S01]  /*d060*/  IMAD.SHL.U32 R134, R134, 0x1000000, RZ ;  /* 0x0100000086867824 */ /* 0x000fe200078e00ff */
[----:B------:R-:W-:Y:S01]  /*d070*/  SEL R44, R150, R35, P6 ;  /* 0x00000023962c7207 */ /* 0x000fe20003000000 */
[----:B------:R-:W-:Y:S01]  /*d080*/  IMAD.SHL.U32 R114, R114, 0x1000000, RZ ;  /* 0x0100000072727824 */ /* 0x000fe200078e00ff */
[----:B------:R-:W-:-:S02]  /*d090*/  SEL R14, R14, R17, P6 ;  /* 0x000000110e0e7207 */ /* 0x000fc40003000000 */
[----:B------:R-:W-:Y:S01]  /*d0a0*/  SEL R150, R35, R150, P6 ;  /* 0x0000009623967207 */ /* 0x000fe20003000000 */
[----:B------:R-:W-:Y:S01]  /*d0b0*/  IMAD.MOV.U32 R35, RZ, RZ, 0x2130 ;  /* 0x00002130ff237424 */ /* 0x000fe200078e00ff */
[----:B------:R-:W-:Y:S02]  /*d0c0*/  LOP3.LUT R29, R29, 0xff0000, R70, 0xf8, !PT ;  /* 0x00ff00001d1d7812 */ /* 0x000fe400078ef846 */
[----:B------:R-:W-:Y:S02]  /*d0d0*/  LOP3.LUT R33, R33, 0xff0000, R82, 0xf8, !PT ;  /* 0x00ff000021217812 */ /* 0x000fe400078ef852 */
[----:B------:R-:W-:Y:S02]  /*d0e0*/  LOP3.LUT R40, R40, 0xff0000, R145, 0xf8, !PT ;  /* 0x00ff000028287812 */ /* 0x000fe400078ef891 */
[----:B------:R-:W-:Y:S02]  /*d0f0*/  LOP3.LUT R20, R20, R51, RZ, 0xfc, !PT ;  /* 0x0000003314147212 */ /* 0x000fe400078efcff */
[----:B------:R-:W-:-:S02]  /*d100*/  LOP3.LUT R144, R144, 0xffff, RZ, 0xc0, !PT ;  /* 0x0000ffff90907812 */ /* 0x000fc400078ec0ff */
[----:B------:R-:W-:Y:S02]  /*d110*/  LOP3.LUT R106, R106, 0xffff, RZ, 0xc0, !PT ;  /* 0x0000ffff6a6a7812 */ /* 0x000fe400078ec0ff */
[----:B------:R-:W-:Y:S01]  /*d120*/  F2FP.SATFINITE.E4M3.F32.PACK_AB_MERGE_C R138, RZ, R138, RZ ;  /* 0x0000008aff8a723e */ /* 0x000fe200048070ff */
[----:B------:R-:W-:Y:S01]  /*d130*/  IMAD.SHL.U32 R144, R144, 0x1000000, RZ ;  /* 0x0100000090907824 */ /* 0x000fe200078e00ff */
[----:B------:R-:W-:Y:S02]  /*d140*/  SEL R17, R19, R16, P6 ;  /* 0x0000001013117207 */ /* 0x000fe40003000000 */
[----:B------:R-:W-:Y:S02]  /*d150*/  SEL R16, R16, R19, P6 ;  /* 0x0000001310107207 */ /* 0x000fe40003000000 */
[----:B------:R-:W-:Y:S02]  /*d160*/  LOP3.LUT R36, R36, 0xff0000, R69, 0xf8, !PT ;  /* 0x00ff000024247812 */ /* 0x000fe400078ef845 */
[----:B------:R-:W-:-:S02]  /*d170*/  LOP3.LUT R52, R52, 0xff0000, R99, 0xf8, !PT ;  /* 0x00ff000034347812 */ /* 0x000fc400078ef863 */
[----:B------:R-:W-:Y:S02]  /*d180*/  F2FP.SATFINITE.E4M3.F32.PACK_AB_MERGE_C R235, RZ, R235, RZ ;  /* 0x000000ebffeb723e */ /* 0x000fe400048070ff */
[----:B------:R-:W-:Y:S02]  /*d190*/  LOP3.LUT R22, R22, R59, RZ, 0xfc, !PT ;  /* 0x0000003b16167212 */ /* 0x000fe400078efcff */
[----:B------:R-:W-:Y:S01]  /*d1a0*/  SHF.L.U32 R75, R75, 0x18, RZ ;  /* 0x000000184b4b7819 */ /* 0x000fe200000006ff */
[----:B------:R-:W-:Y:S01]  /*d1b0*/  IMAD.U32 R235, R235, 0x10000, RZ ;  /* 0x00010000ebeb7824 */ /* 0x000fe200078e00ff */
[----:B------:R-:W-:Y:S02]  /*d1c0*/  F2FP.SATFINITE.E4M3.F32.PACK_AB_MERGE_C R146, RZ, R146, RZ ;  /* 0x00000092ff92723e */ /* 0x000fe400048070ff */
[----:B------:R-:W-:Y:S02]  /*d1d0*/  SEL R19, R21, R18, P6 ;  /* 0x0000001215137207 */ /* 0x000fe40003000000 */
[----:B------:R-:W-:-:S02]  /*d1e0*/  SEL R18, R18, R21, P6 ;  /* 0x0000001512127207 */ /* 0x000fc40003000000 */
[----:B------:R-:W-:Y:S02]  /*d1f0*/  LOP3.LUT R32, R32, 0xff0000, R73, 0xf8, !PT ;  /* 0x00ff000020207812 */ /* 0x000fe400078ef849 */
[----:B------:R-:W-:Y:S02]  /*d200*/  LOP3.LUT R48, R48, 0xff0000, R123, 0xf8, !PT ;  /* 0x00ff000030307812 */ /* 0x000fe400078ef87b */
[----:B------:R-:W-:Y:S02]  /*d210*/  LOP3.LUT R24, R24, R67, RZ, 0xfc, !PT ;  /* 0x0000004318187212 */ /* 0x000fe400078efcff */
[----:B------:R-:W-:Y:S02]  /*d220*/  LOP3.LUT R29, R29, R34, RZ, 0xfc, !PT ;  /* 0x000000221d1d7212 */ /* 0x000fe400078efcff */
[----:B------:R-:W-:Y:S01]  /*d230*/  LOP3.LUT R30, R33, R30, RZ, 0xfc, !PT ;  /* 0x0000001e211e7212 */ /* 0x000fe200078efcff */
[----:B------:R-:W-:Y:S01]  /*d240*/  IMAD.SHL.U32 R33, R106, 0x1000000, RZ ;  /* 0x010000006a217824 */ /* 0x000fe200078e00ff */
[----:B------:R-:W-:-:S02]  /*d250*/  LOP3.LUT R15, R40, R15, RZ, 0xfc, !PT ;  /* 0x0000000f280f7212 */ /* 0x000fc400078efcff */
[----:B------:R-:W-:Y:S02]  /*d260*/  LOP3.LUT R138, R138, 0xffff, RZ, 0xc0, !PT ;  /* 0x0000ffff8a8a7812 */ /* 0x000fe400078ec0ff */
[----:B------:R-:W-:Y:S02]  /*d270*/  SEL R21, R23, R20, P6 ;  /* 0x0000001417157207 */ /* 0x000fe40003000000 */
[-C--:B------:R-:W-:Y:S01]  /*d280*/  SHF.R.U32.HI R37, RZ, R0.reuse, R37 ;  /* 0x00000000ff257219 */ /* 0x080fe20000011625 */
[----:B------:R-:W-:Y:S01]  /*d290*/  IMAD.SHL.U32 R138, R138, 0x1000000, RZ ;  /* 0x010000008a8a7824 */ /* 0x000fe200078e00ff */
[----:B------:R-:W-:Y:S02]  /*d2a0*/  SEL R20, R20, R23, P6 ;  /* 0x0000001714147207 */ /* 0x000fe40003000000 */
[----:B------:R-:W-:Y:S02]  /*d2b0*/  SHF.R.U32.HI R35, RZ, R0, R35 ;  /* 0x00000000ff237219 */ /* 0x000fe40000011623 */
[----:B------:R-:W-:-:S02]  /*d2c0*/  LOP3.LUT R60, R60, 0xff0000, R149, 0xf8, !PT ;  /* 0x00ff00003c3c7812 */ /* 0x000fc400078ef895 */
[----:B------:R-:W-:Y:S02]  /*d2d0*/  LOP3.LUT R28, R28, R75, RZ, 0xfc, !PT ;  /* 0x0000004b1c1c7212 */ /* 0x000fe400078efcff */
[----:B------:R-:W-:Y:S02]  /*d2e0*/  LOP3.LUT R79, R36, R79, RZ, 0xfc, !PT ;  /* 0x0000004f244f7212 */ /* 0x000fe400078efcff */
[----:B------:R-:W-:Y:S02]  /*d2f0*/  LOP3.LUT R27, R52, R27, RZ, 0xfc, !PT ;  /* 0x0000001b341b7212 */ /* 0x000fe400078efcff */
[----:B------:R-:W-:Y:S02]  /*d300*/  LOP3.LUT R110, R49, R110, RZ, 0xfc, !PT ;  /* 0x0000006e316e7212 */ /* 0x000fe400078efcff */
[----:B------:R-:W-:Y:S02]  /*d310*/  LOP3.LUT R146, R146, 0xffff, RZ, 0xc0, !PT ;  /* 0x0000ffff92927812 */ /* 0x000fe400078ec0ff */
[----:B------:R-:W-:-:S02]  /*d320*/  SEL R23, R25, R22, P6 ;  /* 0x0000001619177207 */ /* 0x000fc40003000000 */
[----:B------:R-:W-:Y:S01]  /*d330*/  SEL R22, R22, R25, P6 ;  /* 0x0000001916167207 */ /* 0x000fe20003000000 */
[----:B------:R-:W-:Y:S01]  /*d340*/  IMAD.SHL.U32 R146, R146, 0x1000000, RZ ;  /* 0x0100000092927824 */ /* 0x000fe200078e00ff */
[----:B------:R-:W-:Y:S02]  /*d350*/  LOP3.LUT R87, R32, R87, RZ, 0xfc, !PT ;  /* 0x0000005720577212 */ /* 0x000fe400078efcff */
[----:B------:R-:W-:Y:S02]  /*d360*/  LOP3.LUT R31, R48, R31, RZ, 0xfc, !PT ;  /* 0x0000001f301f7212 */ /* 0x000fe400078efcff */
[----:B------:R-:W-:Y:S02]  /*d370*/  LOP3.LUT R134, R45, R134, RZ, 0xfc, !PT ;  /* 0x000000862d867212 */ /* 0x000fe400078efcff */
[----:B------:R-:W-:Y:S02]  /*d380*/  LOP3.LUT R114, R57, R114, RZ, 0xfc, !PT ;  /* 0x0000007239727212 */ /* 0x000fe400078efcff */
[----:B------:R-:W-:-:S02]  /*d390*/  SEL R25, R29, R24, P6 ;  /* 0x000000181d197207 */ /* 0x000fc40003000000 */
[----:B------:R-:W-:Y:S02]  /*d3a0*/  SEL R36, R98, R15, P6 ;  /* 0x0000000f62247207 */ /* 0x000fe40003000000 */
[----:B------:R-:W-:Y:S02]  /*d3b0*/  LOP3.LUT R51, R37, 0xf, RZ, 0xc0, !PT ;  /* 0x0000000f25337812 */ /* 0x000fe400078ec0ff */
[----:B------:R-:W-:Y:S02]  /*d3c0*/  SEL R24, R24, R29, P6 ;  /* 0x0000001d18187207 */ /* 0x000fe40003000000 */
[----:B------:R-:W-:Y:S01]  /*d3d0*/  LOP3.LUT R57, R35, 0xf, RZ, 0xc0, !PT ;  /* 0x0000000f23397812 */ /* 0x000fe200078ec0ff */
[----:B------:R-:W-:Y:S01]  /*d3e0*/  SHFL.IDX PT, R43, R36, R51, 0x1c1f ;  /* 0x001c1f33242b7589 */ /* 0x000fe200000e0000 */
[----:B------:R-:W-:Y:S02]  /*d3f0*/  LOP3.LUT R144, R41, R144, RZ, 0xfc, !PT ;  /* 0x0000009029907212 */ /* 0x000fe400078efcff */
[----:B------:R-:W-:Y:S01]  /*d400*/  LOP3.LUT R33, R60, R33, RZ, 0xfc, !PT ;  /* 0x000000213c217212 */ /* 0x000fe200078efcff */
[----:B------:R-:W-:Y:S01]  /*d410*/  SHFL.IDX PT, R35, R25, R51, 0x1c1f ;  /* 0x001c1f3319237589 */ /* 0x000fe200000e0000 */
[----:B------:R-:W-:-:S02]  /*d420*/  SEL R29, R79, R28, P6 ;  /* 0x0000001c4f1d7207 */ /* 0x000fc40003000000 */
[----:B------:R-:W-:Y:S01]  /*d430*/  SEL R38, R110, R27, P6 ;  /* 0x0000001b6e267207 */ /* 0x000fe20003000000 */
[----:B------:R-:W1:Y:S01]  /*d440*/  SHFL.IDX PT, R36, R24, R57, 0x1c1f ;  /* 0x001c1f3918247589 */ /* 0x000e6200000e0000 */
[----:B------:R-:W-:Y:S02]  /*d450*/  FSETP.GEU.AND P2, PT, R12, -126, PT ;  /* 0xc2fc00000c00780b */ /* 0x000fe40003f4e000 */
[----:B------:R-:W-:Y:S01]  /*d460*/  FSETP.GEU.AND P3, PT, R13, -126, PT ;  /* 0xc2fc00000d00780b */ /* 0x000fe20003f6e000 */
[----:B------:R-:W-:Y:S01]  /*d470*/  SHFL.IDX PT, R45, R38, R51, 0x1c1f ;  /* 0x001c1f33262d7589 */ /* 0x000fe200000e0000 */
[----:B------:R-:W-:Y:S02]  /*d480*/  SEL R28, R28, R79, P6 ;  /* 0x0000004f1c1c7207 */ /* 0x000fe40003000000 */
[----:B------:R-:W-:Y:S01]  /*d490*/  LOP3.LUT R26, R26, 0xff0000, R235, 0xf8, !PT ;  /* 0x00ff00001a1a7812 */ /* 0x000fe200078ef8eb */
[----:B------:R-:W-:Y:S01]  /*d4a0*/  SHFL.IDX PT, R37, R29, R51, 0x1c1f ;  /* 0x001c1f331d257589 */ /* 0x000fe200000e0000 */
[----:B------:R-:W-:-:S02]  /*d4b0*/  SEL R32, R87, R30, P6 ;  /* 0x0000001e57207207 */ /* 0x000fc40003000000 */
[----:B------:R-:W-:Y:S01]  /*d4c0*/  SEL R40, R134, R31, P6 ;  /* 0x0000001f86287207 */ /* 0x000fe20003000000 */
[----:B------:R-:W2:Y:S01]  /*d4d0*/  SHFL.IDX PT, R38, R28, R57, 0x1c1f ;  /* 0x001c1f391c267589 */ /* 0x000ea200000e0000 */
[----:B------:R-:W-:Y:S01]  /*d4e0*/  SEL R30, R30, R87, P6 ;  /* 0x000000571e1e7207 */ /* 0x000fe20003000000 */
[----:B------:R-:W-:Y:S01]  /*d4f0*/  @!P2 FMUL R12, R12, 0.5 ;  /* 0x3f0000000c0ca820 */ /* 0x000fe20000400000 */
[----:B------:R-:W-:Y:S01]  /*d500*/  LOP3.LUT R65, R65, R138, RZ, 0xfc, !PT ;  /* 0x0000008a41417212 */ /* 0x000fe200078efcff */
[----:B------:R-:W-:Y:S01]  /*d510*/  SHFL.IDX PT, R47, R40, R51, 0x1c1f ;  /* 0x001c1f33282f7589 */ /* 0x000fe200000e0000 */
[----:B------:R-:W-:Y:S01]  /*d520*/  SEL R34, R144, R11, P6 ;  /* 0x0000000b90227207 */ /* 0x000fe20003000000 */
[----:B------:R-:W-:Y:S01]  /*d530*/  @!P3 FMUL R13, R13, 0.5 ;  /* 0x3f0000000d0db820 */ /* 0x000fe20000400000 */
[----:B------:R-:W-:Y:S01]  /*d540*/  SEL R42, R114, R33, P6 ;  /* 0x00000021722a7207 */ /* 0x000fe20003000000 */
[----:B------:R-:W-:Y:S01]  /*d550*/  SHFL.IDX PT, R40, R30, R57, 0x1c1f ;  /* 0x001c1f391e287589 */ /* 0x000fe200000e0000 */
[----:B------:R-:W-:Y:S01]  /*d560*/  SEL R11, R11, R144, P6 ;  /* 0x000000900b0b7207 */ /* 0x000fe20003000000 */
[----:B------:R-:W3:Y:S01]  /*d570*/  MUFU.EX2 R12, R12 ;  /* 0x0000000c000c7308 */ /* 0x000ee20000000800 */
[----:B------:R-:W-:Y:S01]  /*d580*/  LOP3.LUT R61, R61, R146, RZ, 0xfc, !PT ;  /* 0x000000923d3d7212 */ /* 0x000fe200078efcff */
[----:B------:R-:W-:Y:S01]  /*d590*/  SHFL.IDX PT, R48, R42, R51, 0x1c1f ;  /* 0x001c1f332a307589 */ /* 0x000fe200000e0000 */
[----:B------:R-:W-:-:S02]  /*d5a0*/  LOP3.LUT R26, R26, R39, RZ, 0xfc, !PT ;  /* 0x000000271a1a7212 */ /* 0x000fc400078efcff */
[----:B------:R-:W-:Y:S01]  /*d5b0*/  SEL R15, R15, R98, P6 ;  /* 0x000000620f0f7207 */ /* 0x000fe20003000000 */
[----:B------:R-:W4:Y:S01]  /*d5c0*/  SHFL.IDX PT, R39, R32, R51, 0x1c1f ;  /* 0x001c1f3320277589 */ /* 0x000f2200000e0000 */
[----:B------:R-:W-:Y:S01]  /*d5d0*/  SEL R46, R64, R65, P6 ;  /* 0x00000041402e7207 */ /* 0x000fe20003000000 */
[----:B------:R-:W5:Y:S01]  /*d5e0*/  MUFU.EX2 R13, R13 ;  /* 0x0000000d000d7308 */ /* 0x000f620000000800 */
[----:B------:R-:W-:Y:S01]  /*d5f0*/  SEL R27, R27, R110, P6 ;  /* 0x0000006e1b1b7207 */ /* 0x000fe20003000000 */
[----:B------:R1:W-:Y:S01]  /*d600*/  SHFL.IDX PT, R41, R34, R51, 0x1c1f ;  /* 0x001c1f3322297589 */ /* 0x0003e200000e0000 */
[----:B------:R-:W-:Y:S02]  /*d610*/  SEL R49, R26, R61, P6 ;  /* 0x0000003d1a317207 */ /* 0x000fe40003000000 */
[----:B------:R-:W-:Y:S01]  /*d620*/  SEL R31, R31, R134, P6 ;  /* 0x000000861f1f7207 */ /* 0x000fe20003000000 */
[----:B------:R-:W4:Y:S01]  /*d630*/  SHFL.IDX PT, R42, R11, R57, 0x1c1f ;  /* 0x001c1f390b2a7589 */ /* 0x000f2200000e0000 */
[----:B------:R-:W-:-:S02]  /*d640*/  SEL R33, R33, R114, P6 ;  /* 0x0000007221217207 */ /* 0x000fc40003000000 */
[----:B------:R-:W-:Y:S01]  /*d650*/  SEL R64, R65, R64, P6 ;  /* 0x0000004041407207 */ /* 0x000fe20003000000 */
[----:B------:R-:W-:Y:S01]  /*d660*/  SHFL.IDX PT, R50, R44, R51, 0x1c1f ;  /* 0x001c1f332c327589 */ /* 0x000fe200000e0000 */
[----:B------:R-:W-:Y:S01]  /*d670*/  SEL R26, R61, R26, P6 ;  /* 0x0000001a3d1a7207 */ /* 0x000fe20003000000 */
[----:B---3--:R-:W-:Y:S01]  /*d680*/  @!P2 FMUL R12, R12, R12 ;  /* 0x0000000c0c0ca220 */ /* 0x008fe20000400000 */
[CCC-:B-1----:R-:W-:Y:S01]  /*d690*/  PRMT R34, R35.reuse, R6.reuse, R36.reuse ;  /* 0x0000000623227216 */ /* 0x1c2fe20000000024 */
[----:B------:R-:W1:Y:S01]  /*d6a0*/  SHFL.IDX PT, R44, R15, R57, 0x1c1f ;  /* 0x001c1f390f2c7589 */ /* 0x000e6200000e0000 */
[----:B------:R-:W-:Y:S01]  /*d6b0*/  PRMT R35, R35, R7, R36 ;  /* 0x0000000723237216 */ /* 0x000fe20000000024 */
[----:B------:R-:W-:Y:S01]  /*d6c0*/  FFMA R5, R12, R5, R103 ;  /* 0x000000050c057223 */ /* 0x000fe20000000067 */
[CCC-:B--2---:R-:W-:Y:S01]  /*d6d0*/  PRMT R36, R37.reuse, R6.reuse, R38.reuse ;  /* 0x0000000625247216 */ /* 0x1c4fe20000000026 */
[----:B------:R-:W-:Y:S01]  /*d6e0*/  SHFL.IDX PT, R52, R46, R51, 0x1c1f ;  /* 0x001c1f332e347589 */ /* 0x000fe200000e0000 */
[----:B------:R-:W-:Y:S01]  /*d6f0*/  PRMT R37, R37, R7, R38 ;  /* 0x0000000725257216 */ /* 0x000fe20000000026 */
[----:B-----5:R-:W-:Y:S01]  /*d700*/  @!P3 FMUL R13, R13, R13 ;  /* 0x0000000d0d0db220 */ /* 0x020fe20000400000 */
[----:B------:R-:W-:Y:S01]  /*d710*/  SHF.L.U32 R56, R9, 0x1f, RZ ;  /* 0x0000001f09387819 */ /* 0x000fe200000006ff */
[----:B------:R-:W2:Y:S01]  /*d720*/  SHFL.IDX PT, R46, R27, R57, 0x1c1f ;  /* 0x001c1f391b2e7589 */ /* 0x000ea200000e0000 */
[----:B----4-:R-:W-:Y:S01]  /*d730*/  PRMT R38, R39, R6, R40 ;  /* 0x0000000627267216 */ /* 0x010fe20000000028 */
[----:B------:R-:W-:Y:S01]  /*d740*/  FFMA R4, R13, R4, R122 ;  /* 0x000000040d047223 */ /* 0x000fe2000000007a */
[-C--:B------:R-:W-:Y:S01]  /*d750*/  PRMT R39, R39, R7.reuse, R40 ;  /* 0x0000000727277216 */ /* 0x080fe20000000028 */
[----:B------:R-:W-:Y:S01]  /*d760*/  SHFL.IDX PT, R10, R10, R51, 0x1c1f ;  /* 0x001c1f330a0a7589 */ /* 0x000fe200000e0000 */
[----:B------:R3:W4:Y:S01]  /*d770*/  SYNCS.PHASECHK.TRANS64.TRYWAIT P2, [UR10+0x37000], R56 ;  /* 0x03700038ff0075a7 */ /* 0x000722000804014a */
[-C--:B------:R-:W-:Y:S01]  /*d780*/  FMUL R216, R216, R12.reuse ;  /* 0x0000000cd8d87220 */ /* 0x080fe20000400000 */
[----:B------:R-:W-:Y:S01]  /*d790*/  FMUL R217, R217, R12 ;  /* 0x0000000cd9d97220 */ /* 0x000fe20000400000 */
[----:B------:R-:W-:Y:S01]  /*d7a0*/  SHFL.IDX PT, R17, R17, R51, 0x1c1f ;  /* 0x001c1f3311117589 */ /* 0x000fe200000e0000 */
[C-C-:B------:R-:W-:Y:S01]  /*d7b0*/  PRMT R40, R41.reuse, R6, R42.reuse ;  /* 0x0000000629287216 */ /* 0x140fe2000000002a */
[-C--:B------:R-:W-:Y:S01]  /*d7c0*/  FMUL R220, R220, R12.reuse ;  /* 0x0000000cdcdc7220 */ /* 0x080fe20000400000 */
[-C--:B------:R-:W-:Y:S01]  /*d7d0*/  PRMT R41, R41, R7.reuse, R42 ;  /* 0x0000000729297216 */ /* 0x080fe2000000002a */
[----:B------:R-:W-:Y:S01]  /*d7e0*/  SHFL.IDX PT, R19, R19, R51, 0x1c1f ;  /* 0x001c1f3313137589 */ /* 0x000fe200000e0000 */
[-C--:B------:R-:W-:Y:S01]  /*d7f0*/  FMUL R221, R221, R12.reuse ;  /* 0x0000000cdddd7220 */ /* 0x080fe20000400000 */
[-C--:B------:R-:W-:Y:S01]  /*d800*/  FMUL R224, R224, R12.reuse ;  /* 0x0000000ce0e07220 */ /* 0x080fe20000400000 */
[----:B------:R-:W-:Y:S01]  /*d810*/  FMUL R225, R225, R12 ;  /* 0x0000000ce1e17220 */ /* 0x000fe20000400000 */
[----:B------:R-:W-:Y:S01]  /*d820*/  SHFL.IDX PT, R21, R21, R51, 0x1c1f ;  /* 0x001c1f3315157589 */ /* 0x000fe200000e0000 */
[C-C-:B-1----:R-:W-:Y:S01]  /*d830*/  PRMT R42, R43.reuse, R6, R44.reuse ;  /* 0x000000062b2a7216 */ /* 0x142fe2000000002c */
[-C--:B------:R-:W-:Y:S01]  /*d840*/  FMUL R228, R228, R12.reuse ;  /* 0x0000000ce4e47220 */ /* 0x080fe20000400000 */
[-C--:B------:R-:W-:Y:S01]  /*d850*/  PRMT R43, R43, R7.reuse, R44 ;  /* 0x000000072b2b7216 */ /* 0x080fe2000000002c */
[----:B------:R-:W-:Y:S01]  /*d860*/  SHFL.IDX PT, R23, R23, R51, 0x1c1f ;  /* 0x001c1f3317177589 */ /* 0x000fe200000e0000 */
[-C--:B------:R-:W-:Y:S01]  /*d870*/  FMUL R229, R229, R12.reuse ;  /* 0x0000000ce5e57220 */ /* 0x080fe20000400000 */
[-C--:B------:R-:W-:Y:S01]  /*d880*/  FMUL R200, R200, R12.reuse ;  /* 0x0000000cc8c87220 */ /* 0x080fe20000400000 */
[----:B------:R-:W-:Y:S01]  /*d890*/  FMUL R201, R201, R12 ;  /* 0x0000000cc9c97220 */ /* 0x000fe20000400000 */
[----:B------:R-:W-:Y:S01]  /*d8a0*/  SHFL.IDX PT, R54, R49, R51, 0x1c1f ;  /* 0x001c1f3331367589 */ /* 0x000fe200000e0000 */
[C-C-:B--2---:R-:W-:Y:S01]  /*d8b0*/  PRMT R44, R45.reuse, R6, R46.reuse ;  /* 0x000000062d2c7216 */ /* 0x144fe2000000002e */
[-C--:B------:R-:W-:Y:S01]  /*d8c0*/  FMUL R204, R204, R12.reuse ;  /* 0x0000000ccccc7220 */ /* 0x080fe20000400000 */
[-C--:B------:R-:W-:Y:S01]  /*d8d0*/  PRMT R45, R45, R7.reuse, R46 ;  /* 0x000000072d2d7216 */ /* 0x080fe2000000002e */
[----:B------:R-:W1:Y:S01]  /*d8e0*/  SHFL.IDX PT, R25, R14, R57, 0x1c1f ;  /* 0x001c1f390e197589 */ /* 0x000e6200000e0000 */
[-C--:B------:R-:W-:Y:S01]  /*d8f0*/  FMUL R205, R205, R12.reuse ;  /* 0x0000000ccdcd7220 */ /* 0x080fe20000400000 */
[-C--:B------:R-:W-:Y:S01]  /*d900*/  FMUL R208, R208, R12.reuse ;  /* 0x0000000cd0d07220 */ /* 0x080fe20000400000 */
[-C--:B------:R-:W-:Y:S01]  /*d910*/  FMUL R209, R209, R12.reuse ;  /* 0x0000000cd1d17220 */ /* 0x080fe20000400000 */
[----:B------:R-:W2:Y:S01]  /*d920*/  SHFL.IDX PT, R14, R31, R57, 0x1c1f ;  /* 0x001c1f391f0e7589 */ /* 0x000ea200000e0000 */
[-C--:B------:R-:W-:Y:S01]  /*d930*/  FMUL R212, R212, R12.reuse ;  /* 0x0000000cd4d47220 */ /* 0x080fe20000400000 */
[-C--:B------:R-:W-:Y:S01]  /*d940*/  FMUL R213, R213, R12.reuse ;  /* 0x0000000cd5d57220 */ /* 0x080fe20000400000 */
[-C--:B------:R-:W-:Y:S01]  /*d950*/  FMUL R184, R184, R12.reuse ;  /* 0x0000000cb8b87220 */ /* 0x080fe20000400000 */
[----:B------:R-:W5:Y:S01]  /*d960*/  SHFL.IDX PT, R49, R33, R57, 0x1c1f ;  /* 0x001c1f3921317589 */ /* 0x000f6200000e0000 */
[-C--:B------:R-:W-:Y:S01]  /*d970*/  FMUL R185, R185, R12.reuse ;  /* 0x0000000cb9b97220 */ /* 0x080fe20000400000 */
[-C--:B------:R-:W-:Y:S01]  /*d980*/  FMUL R188, R188, R12.reuse ;  /* 0x0000000cbcbc7220 */ /* 0x080fe20000400000 */
[-C--:B------:R-:W-:Y:S01]  /*d990*/  FMUL R189, R189, R12.reuse ;  /* 0x0000000cbdbd7220 */ /* 0x080fe20000400000 */
[----:B------:R-:W3:Y:S01]  /*d9a0*/  SHFL.IDX PT, R51, R150, R57, 0x1c1f ;  /* 0x001c1f3996337589 */ /* 0x000ee200000e0000 */
[-C--:B------:R-:W-:Y:S01]  /*d9b0*/  FMUL R192, R192, R12.reuse ;  /* 0x0000000cc0c07220 */ /* 0x080fe20000400000 */
[-C--:B------:R-:W-:Y:S01]  /*d9c0*/  FMUL R193, R193, R12.reuse ;  /* 0x0000000cc1c17220 */ /* 0x080fe20000400000 */
[-C--:B------:R-:W-:Y:S01]  /*d9d0*/  FMUL R196, R196, R12.reuse ;  /* 0x0000000cc4c47220 */ /* 0x080fe20000400000 */
[----:B------:R-:W4:Y:S01]  /*d9e0*/  SHFL.IDX PT, R16, R16, R57, 0x1c1f ;  /* 0x001c1f3910107589 */ /* 0x000f2200000e0000 */
[-C--:B------:R-:W-:Y:S01]  /*d9f0*/  FMUL R197, R197, R12.reuse ;  /* 0x0000000cc5c57220 */ /* 0x080fe20000400000 */
[-C--:B------:R-:W-:Y:S01]  /*da00*/  FMUL R168, R168, R12.reuse ;  /* 0x0000000ca8a87220 */ /* 0x080fe20000400000 */
[-C--:B------:R-:W-:Y:S01]  /*da10*/  FMUL R169, R169, R12.reuse ;  /* 0x0000000ca9a97220 */ /* 0x080fe20000400000 */
[----:B------:R-:W4:Y:S01]  /*da20*/  SHFL.IDX PT, R18, R18, R57, 0x1c1f ;  /* 0x001c1f3912127589 */ /* 0x000f2200000e0000 */
[-C--:B------:R-:W-:Y:S01]  /*da30*/  FMUL R172, R172, R12.reuse ;  /* 0x0000000cacac7220 */ /* 0x080fe20000400000 */
[-C--:B------:R-:W-:Y:S01]  /*da40*/  FMUL R173, R173, R12.reuse ;  /* 0x0000000cadad7220 */ /* 0x080fe20000400000 */
[----:B------:R-:W-:Y:S01]  /*da50*/  FMUL R176, R176, R12 ;  /* 0x0000000cb0b07220 */ /* 0x000fe20000400000 */
[----:B------:R-:W4:Y:S01]  /*da60*/  SHFL.IDX PT, R20, R20, R57, 0x1c1f ;  /* 0x001c1f3914147589 */ /* 0x000f2200000e0000 */
[----:B-1----:R-:W-:Y:S01]  /*da70*/  PRMT R24, R10, R6, R25 ;  /* 0x000000060a187216 */ /* 0x002fe20000000019 */
[-C--:B------:R-:W-:Y:S01]  /*da80*/  FMUL R177, R177, R12.reuse ;  /* 0x0000000cb1b17220 */ /* 0x080fe20000400000 */
[----:B------:R-:W-:Y:S01]  /*da90*/  FMUL R180, R180, R12 ;  /* 0x0000000cb4b47220 */ /* 0x000fe20000400000 */
[----:B------:R-:W1:Y:S01]  /*daa0*/  SHFL.IDX PT, R22, R22, R57, 0x1c1f ;  /* 0x001c1f3916167589 */ /* 0x000e6200000e0000 */
[----:B--2---:R-:W-:Y:S01]  /*dab0*/  PRMT R46, R47, R6, R14 ;  /* 0x000000062f2e7216 */ /* 0x004fe2000000000e */
[-C--:B------:R-:W-:Y:S01]  /*dac0*/  FMUL R181, R181, R12.reuse ;  /* 0x0000000cb5b57220 */ /* 0x080fe20000400000 */
[----:B------:R-:W-:Y:S01]  /*dad0*/  FMUL R152, R152, R12 ;  /* 0x0000000c98987220 */ /* 0x000fe20000400000 */
[----:B------:R-:W2:Y:S01]  /*dae0*/  SHFL.IDX PT, R53, R64, R57, 0x1c1f ;  /* 0x001c1f3940357589 */ /* 0x000ea200000e0000 */
[C-C-:B-----5:R-:W-:Y:S01]  /*daf0*/  PRMT R60, R48.reuse, R6, R49.reuse ;  /* 0x00000006303c7216 */ /* 0x160fe20000000031 */
[----:B------:R-:W-:Y:S01]  /*db00*/  FMUL R153, R153, R12 ;  /* 0x0000000c99997220 */ /* 0x000fe20000400000 */
[-C--:B------:R-:W-:Y:S01]  /*db10*/  PRMT R61, R48, R7.reuse, R49 ;  /* 0x00000007303d7216 */ /* 0x080fe20000000031 */
[----:B------:R4:W5:Y:S01]  /*db20*/  SHFL.IDX PT, R55, R26, R57, 0x1c1f ;  /* 0x001c1f391a377589 */ /* 0x00096200000e0000 */
[--C-:B---3--:R-:W-:Y:S01]  /*db30*/  PRMT R62, R50, R6, R51.reuse ;  /* 0x00000006323e7216 */ /* 0x108fe20000000033 */
[-C--:B------:R-:W-:Y:S01]  /*db40*/  FMUL R156, R156, R12.reuse ;  /* 0x0000000c9c9c7220 */ /* 0x080fe20000400000 */
[----:B------:R-:W-:Y:S01]  /*db50*/  PRMT R63, R50, R7, R51 ;  /* 0x00000007323f7216 */ /* 0x000fe20000000033 */
[-C--:B------:R-:W-:Y:S01]  /*db60*/  FMUL R157, R157, R12.reuse ;  /* 0x0000000c9d9d7220 */ /* 0x080fe20000400000 */
[-C--:B------:R-:W-:Y:S01]  /*db70*/  FMUL R160, R160, R12.reuse ;  /* 0x0000000ca0a07220 */ /* 0x080fe20000400000 */
[-C--:B------:R-:W-:Y:S01]  /*db80*/  FMUL R161, R161, R12.reuse ;  /* 0x0000000ca1a17220 */ /* 0x080fe20000400000 */
[-C--:B------:R-:W-:Y:S01]  /*db90*/  FMUL R164, R164, R12.reuse ;  /* 0x0000000ca4a47220 */ /* 0x080fe20000400000 */
[----:B------:R-:W-:Y:S01]  /*dba0*/  FMUL R165, R165, R12 ;  /* 0x0000000ca5a57220 */ /* 0x000fe20000400000 */
[-C--:B------:R-:W-:Y:S01]  /*dbb0*/  FMUL R218, R218, R13.reuse ;  /* 0x0000000ddada7220 */ /* 0x080fe20000400000 */
        /* <DEDUP_REMOVED lines=38> */
[----:B------:R-:W-:Y:S01]  /*de20*/  FMUL R167, R167, R13 ;  /* 0x0000000da7a77220 */ /* 0x000fe20000400000 */
[----:B------:R-:W-:-:S02]  /*de30*/  PRMT R25, R10, R7, R25 ;  /* 0x000000070a197216 */ /* 0x000fc40000000019 */
[CCC-:B----4-:R-:W-:Y:S02]  /*de40*/  PRMT R26, R17.reuse, R6.reuse, R16.reuse ;  /* 0x00000006111a7216 */ /* 0x1d0fe40000000010 */
[-C--:B------:R-:W-:Y:S02]  /*de50*/  PRMT R27, R17, R7.reuse, R16 ;  /* 0x00000007111b7216 */ /* 0x080fe40000000010 */
[CCC-:B------:R-:W-:Y:S02]  /*de60*/  PRMT R28, R19.reuse, R6.reuse, R18.reuse ;  /* 0x00000006131c7216 */ /* 0x1c0fe40000000012 */
[-C--:B------:R-:W-:Y:S02]  /*de70*/  PRMT R29, R19, R7.reuse, R18 ;  /* 0x00000007131d7216 */ /* 0x080fe40000000012 */
[C-C-:B------:R-:W-:Y:S02]  /*de80*/  PRMT R30, R21.reuse, R6, R20.reuse ;  /* 0x00000006151e7216 */ /* 0x140fe40000000014 */
[----:B------:R-:W-:-:S02]  /*de90*/  PRMT R31, R21, R7, R20 ;  /* 0x00000007151f7216 */ /* 0x000fc40000000014 */
[CCC-:B-1----:R-:W-:Y:S02]  /*dea0*/  PRMT R32, R23.reuse, R6.reuse, R22.reuse ;  /* 0x0000000617207216 */ /* 0x1c2fe40000000016 */
[-C--:B------:R-:W-:Y:S02]  /*deb0*/  PRMT R33, R23, R7.reuse, R22 ;  /* 0x0000000717217216 */ /* 0x080fe40000000016 */
[-C--:B------:R-:W-:Y:S02]  /*dec0*/  PRMT R47, R47, R7.reuse, R14 ;  /* 0x000000072f2f7216 */ /* 0x080fe4000000000e */
[CCC-:B--2---:R-:W-:Y:S02]  /*ded0*/  PRMT R48, R52.reuse, R6.reuse, R53.reuse ;  /* 0x0000000634307216 */ /* 0x1c4fe40000000035 */
[----:B------:R-:W-:Y:S02]  /*dee0*/  PRMT R49, R52, R7, R53 ;  /* 0x0000000734317216 */ /* 0x000fe40000000035 */
[----:B-----5:R-:W-:-:S02]  /*def0*/  PRMT R50, R54, R6, R55 ;  /* 0x0000000636327216 */ /* 0x020fc40000000037 */
[----:B------:R-:W-:Y:S01]  /*df00*/  PRMT R51, R54, R7, R55 ;  /* 0x0000000736337216 */ /* 0x000fe20000000037 */
[----:B------:R-:W-:Y:S06]  /*df10*/  @!P0 BRA `(.L_x_27) ;  /* 0x0000000000048947 */ /* 0x000fec0003800000 */
[----:B------:R-:W-:Y:S01]  /*df20*/  BPT.TRAP 0x1 ;  /* 0x000000040000795c */ /* 0x000fe20000300000 */
.L_x_27:
[----:B------:R-:W-:Y:S05]  /*df30*/  @P2 BRA `(.L_x_28) ;  /* 0x0000000000082947 */ /* 0x000fea0003800000 */
[----:B------:R-:W1:Y:S02]  /*df40*/  SYNCS.PHASECHK.TRANS64.TRYWAIT P2, [UR10+0x37000], R56 ;  /* 0x03700038ff0075a7 */ /* 0x000e64000804014a */
[----:B-1----:R-:W-:Y:S05]  /*df50*/  @!P2 BRA `(.L_x_29) ;  /* 0x00000048007ca947 */ /* 0x002fea0003800000 */
.L_x_28:
[----:B------:R-:W-:Y:S01]  /*df60*/  UIMAD UR10, UR5, 0xa00, UR6 ;  /* 0x00000a00050a78a4 */ /* 0x000fe2000f8e0206 */
[----:B------:R-:W-:Y:S01]  /*df70*/  WARPGROUP.ARRIVE ;  /* 0x00000000000079c5 */ /* 0x000fe20000000000 */
[----:B------:R-:W-:Y:S01]  /*df80*/  UMOV UR11, 0x40000040 ;  /* 0x40000040000b7882 */ /* 0x000fe20000000000 */
[----:B------:R-:W-:Y:S01]  /*df90*/  UMOV UR15, 0x40000040 ;  /* 0x40000040000f7882 */ /* 0x000fe20000000000 */
[----:B------:R-:W-:Y:S02]  /*dfa0*/  UIADD3 UR14, UR10, 0x100, URZ ;  /* 0x000001000a0e7890 */ /* 0x000fe4000fffe03f */
[----:B------:R-:W-:Y:S01]  /*dfb0*/  UIADD3 UR18, UR10, 0x200, URZ ;  /* 0x000002000a127890 */ /* 0x000fe2000fffe03f */
[----:B------:R-:W-:Y:S02]  /*dfc0*/  UMOV UR19, 0x40000040 ;  /* 0x4000004000137882 */ /* 0x000fe40000000000 */
[----:B------:R-:W-:Y:S01]  /*dfd0*/  QGMMA.64x32x32.F32.E4M3.E4M3 R216, R24, gdesc[UR8], R216, gsb0 ;  /* 0x0060000818d87df3 */ /* 0x000fe200080008d8 */
[----:B------:R-:W-:Y:S01]  /*dfe0*/  UIADD3 UR22, UR10, 0x300, URZ ;  /* 0x000003000a167890 */ /* 0x000fe2000fffe03f */
[----:B------:R-:W-:Y:S01]  /*dff0*/  UMOV UR23, 0x40000040 ;  /* 0x4000004000177882 */ /* 0x000fe20000000000 */
[----:B------:R-:W-:Y:S01]  /*e000*/  UIADD3 UR26, UR10, 0x400, URZ ;  /* 0x000004000a1a7890 */ /* 0x000fe2000fffe03f */
[----:B------:R-:W-:Y:S01]  /*e010*/  UMOV UR27, 0x40000040 ;  /* 0x40000040001b7882 */ /* 0x000fe20000000000 */
[----:B------:R-:W-:Y:S01]  /*e020*/  UMOV UR11, 0x40000040 ;  /* 0x40000040000b7882 */ /* 0x000fe20000000000 */
[----:B------:R-:W-:-:S02]  /*e030*/  WARPGROUP.DEPBAR.LE gsb0, 0x0 ;  /* 0x00008000000079c5 */ /* 0x000fc40000010000 */
        /* <DEDUP_REMOVED lines=169> */
[----:B------:R-:W-:Y:S01]  /*ead0*/  UIADD3 UR10, UR10, 0x906, URZ ;  /* 0x000009060a0a7890 */ /* 0x000fe2000fffe03f */
        /* <DEDUP_REMOVED lines=18> */
.L_x_30:
[----:B------:R-:W-:-:S04]  /*ec00*/  ULEA UR10, UR4, UR36, 0x3 ;  /* 0x00000024040a7291 */ /* 0x000fc8000f8e183f */
[----:B------:R-:W-:-:S04]  /*ec10*/  UIADD3 UR10, UR10, 0x37028, URZ ;  /* 0x000370280a0a7890 */ /* 0x000fc8000fffe03f */
[----:B------:R-:W-:-:S09]  /*ec20*/  UPRMT UR10, URZ, 0x654, UR10 ;  /* 0x000006543f0a7896 */ /* 0x000fd2000800000a */
[----:B------:R-:W-:Y:S01]  /*ec30*/  SYNCS.ARRIVE.TRANS64.RED.A1T0 RZ, [UR10], RZ ;  /* 0x000000ffffff79a7 */ /* 0x000fe2000810040a */
[----:B------:R-:W-:Y:S05]  /*ec40*/  @P1 BRA `(.L_x_31) ;  /* 0x0000000000041947 */ /* 0x000fea0003800000 */
[----:B------:R-:W-:Y:S01]  /*ec50*/  BPT.TRAP 0x1 ;  /* 0x000000040000795c */ /* 0x000fe20000300000 */
.L_x_31:
[----:B------:R-:W-:-:S04]  /*ec60*/  UIADD3 UR4, UR4, 0x1, URZ ;  /* 0x0000000104047890 */ /* 0x000fc8000fffe03f */
[----:B------:R-:W-:-:S04]  /*ec70*/  UISETP.NE.AND UP0, UPT, UR4, 0x5, UPT ;  /* 0x000000050400788c */ /* 0x000fc8000bf05270 */
[----:B------:R-:W-:Y:S01]  /*ec80*/  USEL UR10, UR4, URZ, UP0 ;  /* 0x0000003f040a7287 */ /* 0x000fe20008000000 */
[----:B------:R-:W-:Y:S11]  /*ec90*/  @!P0 BRA `(.L_x_32) ;  /* 0x0000000000048947 */ /* 0x000ff60003800000 */
[----:B------:R-:W-:Y:S01]  /*eca0*/  BPT.TRAP 0x1 ;  /* 0x000000040000795c */ /* 0x000fe20000300000 */
.L_x_32:
[----:B------:R-:W-:-:S04]  /*ecb0*/  ULEA UR4, UR10, UR36, 0x3 ;  /* 0x000000240a047291 */ /* 0x000fc8000f8e183f */
[----:B------:R-:W-:-:S04]  /*ecc0*/  UIADD3 UR4, UR4, 0x37028, URZ ;  /* 0x0003702804047890 */ /* 0x000fc8000fffe03f */
[----:B------:R-:W-:-:S09]  /*ecd0*/  UPRMT UR4, URZ, 0x654, UR4 ;  /* 0x000006543f047896 */ /* 0x000fd20008000004 */
[----:B------:R-:W-:Y:S01]  /*ece0*/  SYNCS.ARRIVE.TRANS64.RED.A1T0 RZ, [UR4], RZ ;  /* 0x000000ffffff79a7 */ /* 0x000fe20008100404 */
[----:B------:R-:W-:Y:S05]  /*ecf0*/  @P1 BRA `(.L_x_33) ;  /* 0x0000000000041947 */ /* 0x000fea0003800000 */
[----:B------:R-:W-:Y:S01]  /*ed00*/  BPT.TRAP 0x1 ;  /* 0x000000040000795c */ /* 0x000fe20000300000 */
.L_x_33:
[----:B------:R-:W-:Y:S01]  /*ed10*/  UIADD3 UR5, UR5, 0x1, URZ ;  /* 0x0000000105057890 */ /* 0x000fe2000fffe03f */
[C---:B------:R-:W-:Y:S01]  /*ed20*/  ISETP.GT.AND P2, PT, R8.reuse, 0x2, PT ;  /* 0x000000020800780c */ /* 0x040fe20003f44270 */
[----:B------:R-:W-:Y:S01]  /*ed30*/  UIADD3 UR4, UR10, 0x1, URZ ;  /* 0x000000010a047890 */ /* 0x000fe2000fffe03f */
[----:B------:R-:W-:Y:S01]  /*ed40*/  VIADD R8, R8, 0xffffffff ;  /* 0xffffffff08087836 */ /* 0x000fe20000000000 */
[----:B------:R-:W-:Y:S01]  /*ed50*/  UISETP.NE.AND UP2, UPT, UR5, 0x5, UPT ;  /* 0x000000050500788c */ /* 0x000fe2000bf45270 */
[----:B------:R-:W-:Y:S01]  /*ed60*/  IMAD.MOV.U32 R13, RZ, RZ, R3 ;  /* 0x000000ffff0d7224 */ /* 0x000fe200078e0003 */
[----:B------:R-:W-:Y:S01]  /*ed70*/  UISETP.NE.AND UP0, UPT, UR4, 0x5, UPT ;  /* 0x000000050400788c */ /* 0x000fe2000bf05270 */
[----:B-1----:R-:W-:Y:S01]  /*ed80*/  MOV R11, R2 ;  /* 0x00000002000b7202 */ /* 0x002fe20000000f00 */
[----:B------:R-:W-:Y:S02]  /*ed90*/  USEL UR10, URZ, 0x1, UP2 ;  /* 0x000000013f0a7887 */ /* 0x000fe40009000000 */
[----:B------:R-:W-:-:S02]  /*eda0*/  USEL UR4, UR4, URZ, UP0 ;  /* 0x0000003f04047287 */ /* 0x000fc40008000000 */
[----:B------:R-:W-:Y:S02]  /*edb0*/  USEL UR5, UR5, URZ, UP2 ;  /* 0x0000003f05057287 */ /* 0x000fe40009000000 */
[----:B------:R-:W-:Y:S01]  /*edc0*/  LOP3.LUT R9, R9, UR10, RZ, 0x3c, !PT ;  /* 0x0000000a09097c12 */ /* 0x000fe2000f8e3cff */
[----:B------:R-:W-:Y:S09]  /*edd0*/  @P2 BRA `(.L_x_34) ;  /* 0xffffff9000582947 */ /* 0x000ff2000383ffff */
.L_x_23:
[----:B------:R-:W1:Y:S01]  /*ede0*/  SHFL.BFLY PT, R0, R5, 0x1, 0x1f ;  /* 0x0c201f0005007f89 */ /* 0x000e6200000e0000 */
[----:B------:R-:W-:Y:S01]  /*edf0*/  BSSY B0, `(.L_x_35) ;  /* 0x0000023000007945 */ /* 0x000fe20003800000 */
[----:B------:R-:W-:Y:S02]  /*ee00*/  IMAD.MOV.U32 R8, RZ, RZ, 0x3f800000 ;  /* 0x3f800000ff087424 */ /* 0x000fe400078e00ff */
[----:B------:R-:W2:Y:S01]  /*ee10*/  SHFL.BFLY PT, R7, R4, 0x1, 0x1f ;  /* 0x0c201f0004077f89 */ /* 0x000ea200000e0000 */
[----:B------:R-:W-:Y:S02]  /*ee20*/  IMAD.MOV.U32 R10, RZ, RZ, 0x3f800000 ;  /* 0x3f800000ff0a7424 */ /* 0x000fe400078e00ff */
[----:B------:R-:W-:Y:S02]  /*ee30*/  IMAD.MOV.U32 R11, RZ, RZ, 0x7f800000 ;  /* 0x7f800000ff0b7424 */ /* 0x000fe400078e00ff */
[----:B-1----:R-:W-:Y:S01]  /*ee40*/  FADD R0, R0, R5 ;  /* 0x0000000500007221 */ /* 0x002fe20000000000 */
[----:B--2---:R-:W-:-:S04]  /*ee50*/  FADD R16, R7, R4 ;  /* 0x0000000407107221 */ /* 0x004fc80000000000 */
[----:B------:R-:W1:Y:S04]  /*ee60*/  SHFL.BFLY PT, R9, R0, 0x2, 0x1f ;  /* 0x0c401f0000097f89 */ /* 0x000e6800000e0000 */
[----:B------:R-:W2:Y:S01]  /*ee70*/  SHFL.BFLY PT, R17, R16, 0x2, 0x1f ;  /* 0x0c401f0010117f89 */ /* 0x000ea200000e0000 */
[C---:B-1----:R-:W-:Y:S01]  /*ee80*/  FSETP.NE.AND P0, PT, R0.reuse, -R9, PT ;  /* 0x800000090000720b */ /* 0x042fe20003f05000 */
[----:B------:R-:W-:Y:S01]  /*ee90*/  FADD R6, R0, R9 ;  /* 0x0000000900067221 */ /* 0x000fe20000000000 */
[----:B------:R-:W-:Y:S02]  /*eea0*/  IMAD.MOV.U32 R9, RZ, RZ, 0x7f800000 ;  /* 0x7f800000ff097424 */ /* 0x000fe400078e00ff */
[----:B--2---:R-:W-:-:S09]  /*eeb0*/  FADD R7, R16, R17 ;  /* 0x0000001110077221 */ /* 0x004fd20000000000 */
[----:B------:R-:W-:Y:S05]  /*eec0*/  @!P0 BRA `(.L_x_36) ;  /* 0x0000000000548947 */ /* 0x000fea0003800000 */
[----:B------:R-:W-:Y:S01]  /*eed0*/  VIADD R0, R6, 0x1800000 ;  /* 0x0180000006007836 */ /* 0x000fe20000000000 */
[----:B------:R-:W-:Y:S04]  /*eee0*/  BSSY B1, `(.L_x_37) ;  /* 0x000000c000017945 */ /* 0x000fe80003800000 */
[----:B------:R-:W-:-:S04]  /*eef0*/  LOP3.LUT R0, R0, 0x7f800000, RZ, 0xc0, !PT ;  /* 0x7f80000000007812 */ /* 0x000fc800078ec0ff */
[----:B------:R-:W-:-:S13]  /*ef00*/  ISETP.GT.U32.AND P0, PT, R0, 0x1ffffff, PT ;  /* 0x01ffffff0000780c */ /* 0x000fda0003f04070 */
[----:B------:R-:W-:Y:S05]  /*ef10*/  @P0 BRA `(.L_x_38) ;  /* 0x0000000000100947 */ /* 0x000fea0003800000 */
[----:B------:R-:W-:Y:S01]  /*ef20*/  IMAD.MOV.U32 R4, RZ, RZ, R6 ;  /* 0x000000ffff047224 */ /* 0x000fe200078e0006 */
[----:B------:R-:W-:-:S07]  /*ef30*/  MOV R15, 0xef50 ;  /* 0x0000ef50000f7802 */ /* 0x000fce0000000f00 */
[----:B------:R-:W-:Y:S05]  /*ef40*/  CALL.REL.NOINC `($__internal_0_$__cuda_sm20_rcp_rn_f32_slowpath) ;  /* 0x0000003c00287944 */ /* 0x000fea0003c00000 */
[----:B------:R-:W-:Y:S05]  /*ef50*/  BRA `(.L_x_39) ;  /* 0x0000000000107947 */ /* 0x000fea0003800000 */
.L_x_38:
[----:B------:R-:W1:Y:S02]  /*ef60*/  MUFU.RCP R5, R6 ;  /* 0x0000000600057308 */ /* 0x000e640000001000 */
[----:B-1----:R-:W-:-:S04]  /*ef70*/  FFMA R0, R6, R5, -1 ;  /* 0xbf80000006007423 */ /* 0x002fc80000000005 */
[----:B------:R-:W-:-:S04]  /*ef80*/  FADD.FTZ R0, -R0, -RZ ;  /* 0x800000ff00007221 */ /* 0x000fc80000010100 */
[----:B------:R-:W-:-:S07]  /*ef90*/  FFMA R10, R5, R0, R5 ;  /* 0x00000000050a7223 */ /* 0x000fce0000000005 */
.L_x_39:
[----:B------:R-:W-:Y:S05]  /*efa0*/  BSYNC B1 ;  /* 0x0000000000017941 */ /* 0x000fea0003800000 */
.L_x_37:
[----:B------:R-:W-:Y:S01]  /*efb0*/  FSETP.GEU.AND P0, PT, |R6|, 1.175494350822287508e-38, PT ;  /* 0x008000000600780b */ /* 0x000fe20003f0e200 */
[----:B------:R-:W-:-:S12]  /*efc0*/  ULDC UR4, c[0x0][0x600] ;  /* 0x0001800000047ab9 */ /* 0x000fd80000000800 */
[----:B------:R-:W-:-:S04]  /*efd0*/  @!P0 FMUL R6, R6, 16777216 ;  /* 0x4b80000006068820 */ /* 0x000fc80000400000 */
[----:B------:R-:W1:Y:S02]  /*efe0*/  MUFU.LG2 R0, R6 ;  /* 0x0000000600007308 */ /* 0x000e640000000c00 */
[----:B-1----:R-:W-:-:S04]  /*eff0*/  @!P0 FADD R0, R0, -24 ;  /* 0xc1c0000000008421 */ /* 0x002fc80000000000 */
[----:B------:R-:W-:-:S04]  /*f000*/  FMUL R11, R0, 0.69314718246459960938 ;  /* 0x3f317218000b7820 */ /* 0x000fc80000400000 */
[----:B------:R-:W-:-:S07]  /*f010*/  FFMA R11, R2, UR4, R11 ;  /* 0x00000004020b7c23 */ /* 0x000fce000800000b */
.L_x_36:
[----:B------:R-:W-:Y:S05]  /*f020*/  BSYNC B0 ;  /* 0x0000000000007941 */ /* 0x000fea0003800000 */
.L_x_35:
[----:B------:R-:W-:Y:S01]  /*f030*/  FSETP.NE.AND P0, PT, R16, -R17, PT ;  /* 0x800000111000720b */ /* 0x000fe20003f05000 */
[----:B------:R-:W-:Y:S01]  /*f040*/  ULDC UR4, c[0x0][0x608] ;  /* 0x0001820000047ab9 */ /* 0x000fe20000000800 */
[----:B------:R-:W-:Y:S01]  /*f050*/  BSSY B0, `(.L_x_40) ;  /* 0x0000041000007945 */ /* 0x000fe20003800000 */
[----:B------:R-:W-:-:S04]  /*f060*/  FMUL R10, R10, UR4 ;  /* 0x000000040a0a7c20 */ /* 0x000fc80008400000 */
        /* <DEDUP_REMOVED lines=40> */
[----:B------:R-:W-:Y:S06]  /*f2f0*/  @!P0 BRA `(.L_x_41) ;  /* 0x0000000000588947 */ /* 0x000fec0003800000 */
        /* <DEDUP_REMOVED lines=8> */
[----:B------:R-:W-:Y:S01]  /*f380*/  IMAD.MOV.U32 R8, RZ, RZ, R10 ;  /* 0x000000ffff087224 */ /* 0x000fe200078e000a */
[----:B------:R-:W-:Y:S06]  /*f390*/  BRA `(.L_x_44) ;  /* 0x0000000000107947 */ /* 0x000fec0003800000 */
.L_x_43:
[----:B------:R-:W1:Y:S02]  /*f3a0*/  MUFU.RCP R8, R7 ;  /* 0x0000000700087308 */ /* 0x000e640000001000 */
[----:B-1----:R-:W-:-:S04]  /*f3b0*/  FFMA R0, R7, R8, -1 ;  /* 0xbf80000007007423 */ /* 0x002fc80000000008 */
[----:B------:R-:W-:-:S04]  /*f3c0*/  FADD.FTZ R5, -R0, -RZ ;  /* 0x800000ff00057221 */ /* 0x000fc80000010100 */
[----:B------:R-:W-:-:S07]  /*f3d0*/  FFMA R8, R8, R5, R8 ;  /* 0x0000000508087223 */ /* 0x000fce0000000008 */
.L_x_44:
[----:B------:R-:W-:Y:S05]  /*f3e0*/  BSYNC B1 ;  /* 0x0000000000017941 */ /* 0x000fea0003800000 */
.L_x_42:
[----:B------:R-:W-:Y:S01]  /*f3f0*/  FSETP.GEU.AND P0, PT, |R7|, 1.175494350822287508e-38, PT ;  /* 0x008000000700780b */ /* 0x000fe20003f0e200 */
[----:B------:R-:W-:-:S12]  /*f400*/  ULDC UR4, c[0x0][0x600] ;  /* 0x0001800000047ab9 */ /* 0x000fd80000000800 */
[----:B------:R-:W-:-:S04]  /*f410*/  @!P0 FMUL R7, R7, 16777216 ;  /* 0x4b80000007078820 */ /* 0x000fc80000400000 */
[----:B------:R-:W1:Y:S02]  /*f420*/  MUFU.LG2 R0, R7 ;  /* 0x0000000700007308 */ /* 0x000e640000000c00 */
[----:B-1----:R-:W-:-:S04]  /*f430*/  @!P0 FADD R0, R0, -24 ;  /* 0xc1c0000000008421 */ /* 0x002fc80000000000 */
[----:B------:R-:W-:-:S04]  /*f440*/  FMUL R0, R0, 0.69314718246459960938 ;  /* 0x3f31721800007820 */ /* 0x000fc80000400000 */
[----:B------:R-:W-:-:S07]  /*f450*/  FFMA R9, R3, UR4, R0 ;  /* 0x0000000403097c23 */ /* 0x000fce0008000000 */
.L_x_41:
[----:B------:R-:W-:Y:S05]  /*f460*/  BSYNC B0 ;  /* 0x0000000000007941 */ /* 0x000fea0003800000 */
.L_x_40:
[----:B------:R-:W-:Y:S01]  /*f470*/  UIADD3 UR4, UR37, -0x1, URZ ;  /* 0xffffffff25047890 */ /* 0x000fe2000fffe03f */
[----:B------:R-:W1:Y:S01]  /*f480*/  S2R R18, SR_TID.X ;  /* 0x0000000000127919 */ /* 0x000e620000002100 */
[----:B------:R-:W-:Y:S01]  /*f490*/  ULDC UR5, c[0x0][0x608] ;  /* 0x0001820000057ab9 */ /* 0x000fe20000000800 */
[----:B------:R-:W-:Y:S01]  /*f4a0*/  ULDC.64 UR8, c[0x0][0x208] ;  /* 0x0000820000087ab9 */ /* 0x000fe20000000a00 */
[----:B------:R-:W-:Y:S02]  /*f4b0*/  FMUL R8, R8, UR5 ;  /* 0x0000000508087c20 */ /* 0x000fe40008400000 */
[----:B------:R-:W-:Y:S01]  /*f4c0*/  ISETP.NE.AND P0, PT, RZ, UR4, PT ;  /* 0x00000004ff007c0c */ /* 0x000fe2000bf05270 */
[----:B------:R-:W-:Y:S01]  /*f4d0*/  ULEA UR4, UR37, UR36, 0x3 ;  /* 0x0000002425047291 */ /* 0x000fe2000f8e183f */
[-C--:B------:R-:W-:Y:S01]  /*f4e0*/  FMUL R23, R218, R8.reuse ;  /* 0x00000008da177220 */ /* 0x080fe20000400000 */
[-C--:B------:R-:W-:Y:S01]  /*f4f0*/  FMUL R219, R219, R8.reuse ;  /* 0x00000008dbdb7220 */ /* 0x080fe20000400000 */
[----:B------:R-:W-:Y:S01]  /*f500*/  SEL R0, RZ, 0x1, P0 ;  /* 0x00000001ff007807 */ /* 0x000fe20000000000 */
[-C--:B------:R-:W-:Y:S01]  /*f510*/  FMUL R25, R222, R8.reuse ;  /* 0x00000008de197220 */ /* 0x080fe20000400000 */
[-C--:B------:R-:W-:Y:S01]  /*f520*/  FMUL R223, R223, R8.reuse ;  /* 0x00000008dfdf7220 */ /* 0x080fe20000400000 */
[-C--:B------:R-:W-:Y:S01]  /*f530*/  FMUL R27, R226, R8.reuse ;  /* 0x00000008e21b7220 */ /* 0x080fe20000400000 */
[----:B------:R-:W-:Y:S01]  /*f540*/  SHF.L.U32 R0, R0, 0x1f, RZ ;  /* 0x0000001f00007819 */ /* 0x000fe200000006ff */
[-C--:B------:R-:W-:Y:S01]  /*f550*/  FMUL R227, R227, R8.reuse ;  /* 0x00000008e3e37220 */ /* 0x080fe20000400000 */
[-C--:B------:R-:W-:Y:S01]  /*f560*/  FMUL R29, R230, R8.reuse ;  /* 0x00000008e61d7220 */ /* 0x080fe20000400000 */
[-C--:B------:R-:W-:Y:S01]  /*f570*/  FMUL R231, R231, R8.reuse ;  /* 0x00000008e7e77220 */ /* 0x080fe20000400000 */
[----:B------:R-:W2:Y:S01]  /*f580*/  SYNCS.PHASECHK.TRANS64.TRYWAIT P0, [UR4+0x37098], R0 ;  /* 0x03709800ff0075a7 */ /* 0x000ea20008000144 */
        /* <DEDUP_REMOVED lines=14> */
[----:B-1----:R-:W-:Y:S01]  /*f670*/  LOP3.LUT P1, RZ, R18, 0x3, RZ, 0xc0, !PT ;  /* 0x0000000312ff7812 */ /* 0x002fe2000782c0ff */
[-C--:B------:R-:W-:Y:S01]  /*f680*/  FMUL R45, R198, R8.reuse ;  /* 0x00000008c62d7220 */ /* 0x080fe20000400000 */
[----:B------:R-:W-:Y:S01]  /*f690*/  FMUL R199, R199, R8 ;  /* 0x00000008c7c77220 */ /* 0x000fe20000400000 */
[----:B------:R-:W-:Y:S01]  /*f6a0*/  LOP3.LUT R17, R18, 0x7f, RZ, 0xc0, !PT ;  /* 0x0000007f12117812 */ /* 0x000fe200078ec0ff */
[----:B--2---:R-:W-:Y:S09]  /*f6b0*/  @!P0 BRA `(.L_x_45) ;  /* 0x0000003000bc8947 */ /* 0x004ff20003800000 */
.L_x_100:
[----:B------:R-:W-:Y:S01]  /*f6c0*/  USHF.L.U32 UR42, UR42, 0x6, URZ ;  /* 0x000000062a2a7899 */ /* 0x000fe2000800063f */
[----:B------:R-:W-:Y:S01]  /*f6d0*/  BSSY B0, `(.L_x_46) ;  /* 0x0000018000007945 */ /* 0x000fe20003800000 */
[----:B------:R-:W-:Y:S02]  /*f6e0*/  SHF.R.U32.HI R18, RZ, 0x2, R18 ;  /* 0x00000002ff127819 */ /* 0x000fe40000011612 */
[----:B------:R-:W-:Y:S01]  /*f6f0*/  SHF.R.U32.HI R19, RZ, 0x5, R17 ;  /* 0x00000005ff137819 */ /* 0x000fe20000011611 */
[----:B------:R-:W-:Y:S07]  /*f700*/  @P1 BRA `(.L_x_47) ;  /* 0x0000000000501947 */ /* 0x000fee0003800000 */
[----:B------:R-:W2:Y:S01]  /*f710*/  S2UR UR4, SR_CTAID.Y ;  /* 0x00000000000479c3 */ /* 0x000ea20000002600 */
[----:B-1----:R-:W-:Y:S01]  /*f720*/  IMAD.SHL.U32 R3, R19, 0x10, RZ ;  /* 0x0000001013037824 */ /* 0x002fe200078e00ff */
[----:B------:R-:W-:Y:S01]  /*f730*/  LOP3.LUT R0, R18, 0x7, RZ, 0xc0, !PT ;  /* 0x0000000712007812 */ /* 0x000fe200078ec0ff */
[----:B------:R-:W-:-:S03]  /*f740*/  ULDC.64 UR6, c[0x0][0x688] ;  /* 0x0001a20000067ab9 */ /* 0x000fc60000000a00 */
[----:B------:R-:W-:Y:S02]  /*f750*/  LOP3.LUT R0, R3, 0xfffffff0, R0, 0xe2, !PT ;  /* 0xfffffff003007812 */ /* 0x000fe400078ee200 */
[----:B------:R-:W1:Y:S03]  /*f760*/  S2UR UR5, SR_CTAID.Z ;  /* 0x00000000000579c3 */ /* 0x000e660000002700 */
[----:B------:R-:W-:-:S04]  /*f770*/  VIADD R3, R0, UR42 ;  /* 0x0000002a00037c36 */ /* 0x000fc80008000000 */
[----:B------:R-:W-:Y:S01]  /*f780*/  VIADD R2, R3, 0x8 ;  /* 0x0000000803027836 */ /* 0x000fe20000000000 */
[----:B--2---:R-:W-:-:S04]  /*f790*/  UIMAD UR4, UR4, UR6, UR42 ;  /* 0x00000006040472a4 */ /* 0x004fc8000f8e022a */
[----:B-1----:R-:W-:-:S03]  /*f7a0*/  UIMAD UR4, UR5, UR7, UR4 ;  /* 0x00000007050472a4 */ /* 0x002fc6000f8e0204 */
[----:B------:R-:W-:Y:S02]  /*f7b0*/  ULDC UR5, c[0x0][0x288] ;  /* 0x0000a20000057ab9 */ /* 0x000fe40000000800 */
[----:B------:R-:W-:Y:S02]  /*f7c0*/  ISETP.GE.U32.AND P0, PT, R3, UR5, PT ;  /* 0x0000000503007c0c */ /* 0x000fe4000bf06070 */
[----:B------:R-:W-:Y:S02]  /*f7d0*/  IADD3 R0, P2, R0, UR4, RZ ;  /* 0x0000000400007c10 */ /* 0x000fe4000ff5e0ff */
[----:B------:R-:W-:Y:S01]  /*f7e0*/  ISETP.GE.U32.AND P1, PT, R2, UR5, PT ;  /* 0x0000000502007c0c */ /* 0x000fe2000bf26070 */
[----:B------:R-:W-:Y:S02]  /*f7f0*/  ULDC.64 UR4, c[0x0][0x680] ;  /* 0x0001a00000047ab9 */ /* 0x000fe40000000a00 */
[----:B------:R-:W-:Y:S01]  /*f800*/  IMAD.X R3, RZ, RZ, RZ, P2 ;  /* 0x000000ffff037224 */ /* 0x000fe200010e06ff */
[----:B------:R-:W-:-:S04]  /*f810*/  LEA R2, P2, R0, UR4, 0x2 ;  /* 0x0000000400027c11 */ /* 0x000fc8000f8410ff */
[----:B------:R-:W-:-:S05]  /*f820*/  LEA.HI.X R3, R0, UR5, R3, 0x2, P2 ;  /* 0x0000000500037c11 */ /* 0x000fca00090f1403 */
[----:B------:R2:W-:Y:S04]  /*f830*/  @!P0 STG.E desc[UR8][R2.64], R11 ;  /* 0x0000000b02008986 */ /* 0x0005e8000c101908 */
[----:B------:R2:W-:Y:S02]  /*f840*/  @!P1 STG.E desc[UR8][R2.64+0x20], R9 ;  /* 0x0000200902009986 */ /* 0x0005e4000c101908 */
.L_x_47:
[----:B------:R-:W-:Y:S05]  /*f850*/  BSYNC B0 ;  /* 0x0000000000007941 */ /* 0x000fea0003800000 */
.L_x_46:
[----:B------:R-:W-:Y:S01]  /*f860*/  ULDC.64 UR4, c[0x0][0x730] ;  /* 0x0001cc0000047ab9 */ /* 0x000fe20000000a00 */
[-C--:B------:R-:W-:Y:S01]  /*f870*/  FMUL R47, R170, R8.reuse ;  /* 0x00000008aa2f7220 */ /* 0x080fe20000400000 */
[----:B------:R-:W-:Y:S01]  /*f880*/  ISETP.NE.U32.AND P0, PT, RZ, UR4, PT ;  /* 0x00000004ff007c0c */ /* 0x000fe2000bf05070 */
[-C--:B------:R-:W-:Y:S01]  /*f890*/  FMUL R171, R171, R8.reuse ;  /* 0x00000008abab7220 */ /* 0x080fe20000400000 */
[-C--:B------:R-:W-:Y:S01]  /*f8a0*/  FMUL R49, R174, R8.reuse ;  /* 0x00000008ae317220 */ /* 0x080fe20000400000 */
[-C--:B------:R-:W-:Y:S01]  /*f8b0*/  FMUL R175, R175, R8.reuse ;  /* 0x00000008afaf7220 */ /* 0x080fe20000400000 */
[----:B------:R-:W-:Y:S01]  /*f8c0*/  ISETP.NE.AND.EX P0, PT, RZ, UR5, PT, P0 ;  /* 0x00000005ff007c0c */ /* 0x000fe2000bf05300 */
        /* <DEDUP_REMOVED lines=12> */
[----:B------:R-:W-:Y:S06]  /*f990*/  @P0 BRA `(.L_x_48) ;  /* 0x0000000000200947 */ /* 0x000fec0003800000 */
[----:B------:R-:W-:Y:S02]  /*f9a0*/  ULDC.64 UR4, c[0x0][0x728] ;  /* 0x0001ca0000047ab9 */ /* 0x000fe40000000a00 */
[----:B------:R-:W-:-:S04]  /*f9b0*/  ISETP.NE.U32.AND P0, PT, RZ, UR4, PT ;  /* 0x00000004ff007c0c */ /* 0x000fc8000bf05070 */
[----:B------:R-:W-:-:S13]  /*f9c0*/  ISETP.NE.AND.EX P0, PT, RZ, UR5, PT, P0 ;  /* 0x00000005ff007c0c */ /* 0x000fda000bf05300 */
[----:B------:R-:W-:Y:S05]  /*f9d0*/  @!P0 BRA `(.L_x_49) ;  /* 0x00000000000c8947 */ /* 0x000fea0003800000 */
[----:B-12---:R-:W1:Y:S02]  /*f9e0*/  LDC.64 R2, c[0x0][0x728] ;  /* 0x0001ca00ff027b82 */ /* 0x006e640000000a00 */
[----:B-1----:R4:W5:Y:S01]  /*f9f0*/  LDG.E R2, desc[UR8][R2.64] ;  /* 0x0000000802027981 */ /* 0x002962000c1e1900 */
[----:B------:R-:W-:Y:S05]  /*fa00*/  BRA `(.L_x_48) ;  /* 0x0000000000047947 */ /* 0x000fea0003800000 */
.L_x_49:
[----:B--2---:R-:W3:Y:S02]  /*fa10*/  LDC R2, c[0x0][0x720] ;  /* 0x0001c800ff027b82 */ /* 0x004ee40000000800 */
.L_x_48:
[----:B-1----:R-:W-:Y:S01]  /*fa20*/  MOV R0, RZ ;  /* 0x000000ff00007202 */ /* 0x002fe20000000f00 */
[----:B---3-5:R-:W-:-:S03]  /*fa30*/  IMAD.MOV.U32 R42, RZ, RZ, R2 ;  /* 0x000000ffff2a7224 */ /* 0x028fc600078e0002 */
[----:B------:R-:W-:-:S13]  /*fa40*/  LOP3.LUT P0, RZ, R0, 0x9f, RZ, 0xc0, !PT ;  /* 0x0000009f00ff7812 */ /* 0x000fda000780c0ff */
[----:B------:R-:W-:Y:S05]  /*fa50*/  @!P0 BRA `(.L_x_50) ;  /* 0x0000000000408947 */ /* 0x000fea0003800000 */
[----:B------:R-:W-:Y:S01]  /*fa60*/  MOV R0, 0x0 ;  /* 0x0000000000007802 */ /* 0x000fe20000000f00 */
[----:B------:R-:W-:Y:S01]  /*fa70*/  ULDC.64 UR4, c[0x4][0x70] ;  /* 0x01001c0000047ab9 */ /* 0x000fe20000000a00 */
[----:B------:R-:W-:Y:S01]  /*fa80*/  ULDC.64 UR6, c[0x4][0x8] ;  /* 0x0100020000067ab9 */ /* 0x000fe20000000a00 */
[----:B------:R-:W-:Y:S01]  /*fa90*/  IMAD.U32 R4, RZ, RZ, UR4 ;  /* 0x00000004ff047e24 */ /* 0x000fe2000f8e00ff */
[----:B--2-4-:R1:W2:Y:S01]  /*faa0*/  LDC.64 R2, c[0x4][R0] ;  /* 0x0100000000027b82 */ /* 0x0142a20000000a00 */
[----:B------:R-:W-:Y:S01]  /*fab0*/  IMAD.U32 R5, RZ, RZ, UR5 ;  /* 0x00000005ff057e24 */ /* 0x000fe2000f8e00ff */
[----:B------:R-:W-:Y:S01]  /*fac0*/  ULDC.64 UR4, c[0x4][0x78] ;  /* 0x01001e0000047ab9 */ /* 0x000fe20000000a00 */
[----:B------:R-:W-:Y:S02]  /*fad0*/  IMAD.U32 R10, RZ, RZ, UR6 ;  /* 0x00000006ff0a7e24 */ /* 0x000fe4000f8e00ff */
[----:B------:R-:W-:Y:S02]  /*fae0*/  IMAD.U32 R6, RZ, RZ, UR4 ;  /* 0x00000004ff067e24 */ /* 0x000fe4000f8e00ff */
[----:B------:R-:W-:-:S02]  /*faf0*/  IMAD.U32 R7, RZ, RZ, UR5 ;  /* 0x00000005ff077e24 */ /* 0x000fc4000f8e00ff */
[----:B------:R-:W-:Y:S02]  /*fb00*/  IMAD.U32 R11, RZ, RZ, UR7 ;  /* 0x00000007ff0b7e24 */ /* 0x000fe4000f8e00ff */
[----:B------:R-:W-:Y:S02]  /*fb10*/  IMAD.MOV.U32 R8, RZ, RZ, 0x70 ;  /* 0x00000070ff087424 */ /* 0x000fe400078e00ff */
[----:B------:R-:W-:Y:S02]  /*fb20*/  IMAD.MOV.U32 R12, RZ, RZ, 0x1 ;  /* 0x00000001ff0c7424 */ /* 0x000fe400078e00ff */
[----:B-1----:R-:W-:-:S07]  /*fb30*/  IMAD.MOV.U32 R13, RZ, RZ, RZ ;  /* 0x000000ffff0d7224 */ /* 0x002fce00078e00ff */
[----:B------:R-:W-:-:S07]  /*fb40*/  LEPC R20, `(.L_x_50) ;  /* 0x000000001014794e */ /* 0x000fce0000000000 */
[----:B--2---:R-:W-:Y:S05]  /*fb50*/  CALL.ABS.NOINC R2 ;  /* 0x0000000002007343 */ /* 0x004fea0003c00000 */
.L_x_50:
[----:B------:R-:W-:Y:S01]  /*fb60*/  UIADD3 UR4, UR37, -0x1, URZ ;  /* 0xffffffff25047890 */ /* 0x000fe2000fffe03f */
[----:B------:R-:W-:-:S05]  /*fb70*/  MOV R16, UR36 ;  /* 0x0000002400107c02 */ /* 0x000fca0008000f00 */
[----:B--2-4-:R-:W-:-:S04]  /*fb80*/  IMAD.U32 R3, RZ, RZ, UR4 ;  /* 0x00000004ff037e24 */ /* 0x014fc8000f8e00ff */
[----:B------:R-:W-:-:S05]  /*fb90*/  IMAD R16, R3, 0x1100, R16 ;  /* 0x0000110003107824 */ /* 0x000fca00078e0210 */
[----:B------:R-:W-:-:S13]  /*fba0*/  LOP3.LUT P0, RZ, R16, 0x90, RZ, 0xc0, !PT ;  /* 0x0000009010ff7812 */ /* 0x000fda000780c0ff */
[----:B------:R-:W-:Y:S05]  /*fbb0*/  @!P0 BRA `(.L_x_51) ;  /* 0x0000000000408947 */ /* 0x000fea0003800000 */
[----:B------:R-:W-:Y:S01]  /*fbc0*/  MOV R0, 0x0 ;  /* 0x0000000000007802 */ /* 0x000fe20000000f00 */
[----:B------:R-:W-:Y:S01]  /*fbd0*/  ULDC.64 UR4, c[0x4][0x70] ;  /* 0x01001c0000047ab9 */ /* 0x000fe20000000a00 */
[----:B------:R-:W-:Y:S01]  /*fbe0*/  ULDC.64 UR6, c[0x4][0x78] ;  /* 0x01001e0000067ab9 */ /* 0x000fe20000000a00 */
[----:B------:R-:W-:Y:S01]  /*fbf0*/  IMAD.U32 R4, RZ, RZ, UR4 ;  /* 0x00000004ff047e24 */ /* 0x000fe2000f8e00ff */
[----:B------:R1:W2:Y:S01]  /*fc00*/  LDC.64 R2, c[0x4][R0] ;  /* 0x0100000000027b82 */ /* 0x0002a20000000a00 */
        /* <DEDUP_REMOVED lines=11> */
.L_x_51:
[----:B------:R-:W1:Y:S01]  /*fcc0*/  S2R R3, SR_TID.X ;  /* 0x0000000000037919 */ /* 0x000e620000002100 */
[----:B------:R-:W-:Y:S01]  /*fcd0*/  ULDC.64 UR4, c[0x0][0x730] ;  /* 0x0001cc0000047ab9 */ /* 0x000fe20000000a00 */
[----:B------:R-:W-:Y:S01]  /*fce0*/  VIADD R17, R17, 0x1f ;  /* 0x0000001f11117836 */ /* 0x000fe20000000000 */
[----:B------:R-:W-:Y:S01]  /*fcf0*/  ISETP.NE.U32.AND P0, PT, RZ, UR4, PT ;  /* 0x00000004ff007c0c */ /* 0x000fe2000bf05070 */
[----:B------:R-:W-:-:S03]  /*fd00*/  IMAD.SHL.U32 R18, R18, 0x20, RZ ;  /* 0x0000002012127824 */ /* 0x000fc600078e00ff */
[----:B------:R-:W-:Y:S02]  /*fd10*/  ISETP.NE.AND.EX P0, PT, RZ, UR5, PT, P0 ;  /* 0x00000005ff007c0c */ /* 0x000fe4000bf05300 */
[----:B------:R-:W-:Y:S02]  /*fd20*/  ISETP.GT.U32.AND P1, PT, R17, 0x3e, PT ;  /* 0x0000003e1100780c */ /* 0x000fe40003f24070 */
[----:B------:R-:W-:-:S09]  /*fd30*/  LOP3.LUT R18, R18, 0x60, RZ, 0xc0, !PT ;  /* 0x0000006012127812 */ /* 0x000fd200078ec0ff */
[----:B------:R-:W2:Y:S01]  /*fd40*/  @P0 LDC R42, c[0x0][0x720] ;  /* 0x0001c800ff2a0b82 */ /* 0x000ea20000000800 */
[C---:B-1----:R-:W-:Y:S02]  /*fd50*/  IMAD.SHL.U32 R0, R3.reuse, 0x2, RZ ;  /* 0x0000000203007824 */ /* 0x042fe400078e00ff */
[----:B------:R-:W-:-:S03]  /*fd60*/  IMAD.SHL.U32 R2, R3, 0x8, RZ ;  /* 0x0000000803027824 */ /* 0x000fc600078e00ff */
[----:B------:R-:W-:Y:S02]  /*fd70*/  LOP3.LUT R0, R0, 0x6, RZ, 0xc0, !PT ;  /* 0x0000000600007812 */ /* 0x000fe400078ec0ff */
[----:B------:R-:W-:-:S03]  /*fd80*/  LOP3.LUT R2, R2, 0x80, RZ, 0xc0, !PT ;  /* 0x0000008002027812 */ /* 0x000fc600078ec0ff */
[----:B------:R-:W-:Y:S01]  /*fd90*/  IMAD R19, R19, 0x200, R0 ;  /* 0x0000020013137824 */ /* 0x000fe200078e0200 */
[--C-:B------:R-:W-:Y:S01]  /*fda0*/  LOP3.LUT R2, R2, 0x10, R3.reuse, 0xf8, !PT ;  /* 0x0000001002027812 */ /* 0x100fe200078ef803 */
[-C--:B--2---:R-:W-:Y:S01]  /*fdb0*/  FMUL R4, R27, R42.reuse ;  /* 0x0000002a1b047220 */ /* 0x084fe20000400000 */
[----:B------:R-:W-:Y:S01]  /*fdc0*/  SHF.R.U32.HI R0, RZ, 0x4, R3 ;  /* 0x00000004ff007819 */ /* 0x000fe20000011603 */
[-C--:B------:R-:W-:Y:S01]  /*fdd0*/  FMUL R6, R29, R42.reuse ;  /* 0x0000002a1d067220 */ /* 0x080fe20000400000 */
[----:B------:R-:W-:Y:S01]  /*fde0*/  IADD3 R19, R2, R19, R18 ;  /* 0x0000001302137210 */ /* 0x000fe20007ffe012 */
[-C--:B------:R-:W-:Y:S01]  /*fdf0*/  FMUL R2, R25, R42.reuse ;  /* 0x0000002a19027220 */ /* 0x080fe20000400000 */
[----:B------:R-:W-:Y:S01]  /*fe00*/  LOP3.LUT P0, RZ, R0, 0x1, RZ, 0xc0, !PT ;  /* 0x0000000100ff7812 */ /* 0x000fe2000780c0ff */
        /* <DEDUP_REMOVED lines=77> */
[----:B------:R-:W-:Y:S01]  /*102e0*/  F2FP.SATFINITE.E4M3.F32.PACK_AB_MERGE_C R216, R217, R216, RZ ;  /* 0x000000d8d9d8723e */ /* 0x000fe200048070ff */
[----:B------:R-:W-:Y:S01]  /*102f0*/  IMAD.IADD R19, R16, 0x1, R19 ;  /* 0x0000000110137824 */ /* 0x000fe200078e0213 */
[----:B------:R-:W-:-:S02]  /*10300*/  F2FP.SATFINITE.E4M3.F32.PACK_AB_MERGE_C R42, R3, R0, RZ ;  /* 0x00000000032a723e */ /* 0x000fc400048070ff */
[----:B------:R-:W-:Y:S02]  /*10310*/  F2FP.SATFINITE.E4M3.F32.PACK_AB_MERGE_C R220, R221, R220, RZ ;  /* 0x000000dcdddc723e */ /* 0x000fe400048070ff */
[----:B------:R-:W-:Y:S02]  /*10320*/  F2FP.SATFINITE.E4M3.F32.PACK_AB_MERGE_C R2, R5, R2, RZ ;  /* 0x000000020502723e */ /* 0x000fe400048070ff */
[----:B------:R-:W-:Y:S02]  /*10330*/  F2FP.SATFINITE.E4M3.F32.PACK_AB_MERGE_C R225, R225, R224, RZ ;  /* 0x000000e0e1e1723e */ /* 0x000fe400048070ff */
[----:B------:R-:W-:Y:S02]  /*10340*/  F2FP.SATFINITE.E4M3.F32.PACK_AB_MERGE_C R7, R7, R4, RZ ;  /* 0x000000040707723e */ /* 0x000fe400048070ff */
[----:B------:R-:W-:Y:S02]  /*10350*/  F2FP.SATFINITE.E4M3.F32.PACK_AB_MERGE_C R229, R229, R228, RZ ;  /* 0x000000e4e5e5723e */ /* 0x000fe400048070ff */
        /* <DEDUP_REMOVED lines=32> */
[----:B------:R-:W-:Y:S01]  /*10560*/  F2FP.SATFINITE.E4M3.F32.PACK_AB_MERGE_C R43, R40, R43, RZ ;  /* 0x0000002b282b723e */ /* 0x000fe200048070ff */
[----:B------:R-:W-:Y:S06]  /*10570*/  @P1 BRA `(.L_x_52) ;  /* 0x0000000000041947 */ /* 0x000fec0003800000 */
[----:B------:R-:W-:-:S04]  /*10580*/  DEPBAR.LE SB0, 0x1 ;  /* 0x000080400000791a */ /* 0x000fc80000000000 */
.L_x_52:
[----:B------:R-:W-:Y:S05]  /*10590*/  WARPSYNC.ALL ;  /* 0x0000000000007948 */ /* 0x000fea0003800000 */
[----:B------:R-:W-:Y:S01]  /*105a0*/  BAR.SYNC.DEFER_BLOCKING 0x1, 0x80 ;  /* 0x0042000000007b1d */ /* 0x000fe20000010000 */
[C---:B------:R-:W-:Y:S02]  /*105b0*/  VIADD R0, R19.reuse, 0x10 ;  /* 0x0000001013007836 */ /* 0x040fe40000000000 */
[----:B------:R-:W-:-:S03]  /*105c0*/  @P0 VIADD R0, R19, 0xfffffff0 ;  /* 0xfffffff013000836 */ /* 0x000fc60000000000 */
[----:B------:R-:W-:Y:S01]  /*105d0*/  BSSY B0, `(.L_x_53) ;  /* 0x000001b000007945 */ /* 0x000fe20003800000 */
[----:B------:R1:W-:Y:S04]  /*105e0*/  STS.U16 [R19], R216 ;  /* 0x000000d813007388 */ /* 0x0003e80000000400 */
[----:B------:R1:W-:Y:S04]  /*105f0*/  STS.U16 [R19+0x100], R42 ;  /* 0x0001002a13007388 */ /* 0x0003e80000000400 */
[----:B------:R1:W-:Y:S04]  /*10600*/  STS.U16 [R19+0x8], R220 ;  /* 0x000008dc13007388 */ /* 0x0003e80000000400 */
[----:B------:R1:W-:Y:S04]  /*10610*/  STS.U16 [R19+0x108], R2 ;  /* 0x0001080213007388 */ /* 0x0003e80000000400 */
[----:B------:R1:W-:Y:S04]  /*10620*/  STS.U16 [R0], R225 ;  /* 0x000000e100007388 */ /* 0x0003e80000000400 */
[----:B------:R1:W-:Y:S04]  /*10630*/  STS.U16 [R0+0x100], R7 ;  /* 0x0001000700007388 */ /* 0x0003e80000000400 */
[----:B------:R1:W-:Y:S04]  /*10640*/  STS.U16 [R0+0x8], R229 ;  /* 0x000008e500007388 */ /* 0x0003e80000000400 */
[----:B------:R1:W-:Y:S01]  /*10650*/  STS.U16 [R0+0x108], R9 ;  /* 0x0001080900007388 */ /* 0x0003e20000000400 */
[----:B------:R-:W-:Y:S01]  /*10660*/  @!PT LDS RZ, [RZ] ;  /* 0x00000000fffff984 */ /* 0x000fe20000000800 */
[----:B------:R-:W-:Y:S01]  /*10670*/  @!PT LDS RZ, [RZ] ;  /* 0x00000000fffff984 */ /* 0x000fe20000000800 */
[----:B------:R-:W-:Y:S01]  /*10680*/  @!PT LDS RZ, [RZ] ;  /* 0x00000000fffff984 */ /* 0x000fe20000000800 */
[----:B------:R-:W-:Y:S01]  /*10690*/  @!PT LDS RZ, [RZ] ;  /* 0x00000000fffff984 */ /* 0x000fe20000000800 */
[----:B------:R2:W-:Y:S06]  /*106a0*/  MEMBAR.ALL.CTA ;  /* 0x0000000000007992 */ /* 0x0005ec0000008000 */
[----:B--2---:R-:W2:Y:S02]  /*106b0*/  FENCE.VIEW.ASYNC.S ;  /* 0x00000000000073c6 */ /* 0x004ea40000000000 */
[----:B--2---:R-:W-:Y:S06]  /*106c0*/  BAR.SYNC.DEFER_BLOCKING 0x1, 0x80 ;  /* 0x0042000000007b1d */ /* 0x004fec0000010000 */
[----:B-1----:R-:W-:Y:S05]  /*106d0*/  @P1 BRA `(.L_x_54) ;  /* 0x0000000000281947 */ /* 0x002fea0003800000 */
[----:B------:R-:W-:Y:S01]  /*106e0*/  S2UR UR44, SR_CTAID.Z ;  /* 0x00000000002c79c3 */ /* 0x000fe20000002700 */
[----:B------:R-:W-:Y:S01]  /*106f0*/  ULDC.64 UR4, c[0x0][0x198] ;  /* 0x0000660000047ab9 */ /* 0x000fe20000000a00 */
[----:B------:R-:W-:Y:S01]  /*10700*/  R2UR UR40, R16 ;  /* 0x00000000102872ca */ /* 0x000fe200000e0000 */
[----:B------:R-:W-:Y:S01]  /*10710*/  UIADD3 UR4, UP0, UR4, 0x670, URZ ;  /* 0x0000067004047890 */ /* 0x000fe2000ff1e03f */
[----:B------:R-:W-:-:S03]  /*10720*/  UMOV UR41, URZ ;  /* 0x0000003f00297c82 */ /* 0x000fc60008000000 */
[----:B------:R-:W-:Y:S01]  /*10730*/  UIADD3.X UR5, URZ, UR5, URZ, UP0, !UPT ;  /* 0x000000053f057290 */ /* 0x000fe200087fe43f */
[----:B------:R-:W1:Y:S08]  /*10740*/  S2UR UR43, SR_CTAID.Y ;  /* 0x00000000002b79c3 */ /* 0x000e700000002600 */
[----:B-1----:R1:W-:Y:S01]  /*10750*/  UTMASTG.4D [UR40], [UR4] ;  /* 0x00000028040073b5 */ /* 0x0023e20008018000 */
[----:B------:R0:W-:Y:S01]  /*10760*/  UTMACMDFLUSH ;  /* 0x00000000000079b7 */ /* 0x0001e20000000000 */
[----:B-1----:R-:W-:-:S04]  /*10770*/  DEPBAR.LE SB0, 0x1 ;  /* 0x000080400000791a */ /* 0x002fc80000000000 */
.L_x_54:
[----:B------:R-:W-:Y:S05]  /*10780*/  BSYNC B0 ;  /* 0x0000000000007941 */ /* 0x000fea0003800000 */
.L_x_53:
[----:B------:R-:W-:Y:S06]  /*10790*/  BAR.SYNC.DEFER_BLOCKING 0x1, 0x80 ;  /* 0x0042000000007b1d */ /* 0x000fec0000010000 */
[----:B------:R-:W-:Y:S01]  /*107a0*/  BSSY B0, `(.L_x_55) ;  /* 0x000001c000007945 */ /* 0x000fe20003800000 */
[----:B------:R1:W-:Y:S04]  /*107b0*/  STS.U16 [R19+0x800], R200 ;  /* 0x000800c813007388 */ /* 0x0003e80000000400 */
[----:B------:R1:W-:Y:S04]  /*107c0*/  STS.U16 [R19+0x900], R8 ;  /* 0x0009000813007388 */ /* 0x0003e80000000400 */
[----:B------:R1:W-:Y:S04]  /*107d0*/  STS.U16 [R19+0x808], R204 ;  /* 0x000808cc13007388 */ /* 0x0003e80000000400 */
[----:B------:R1:W-:Y:S04]  /*107e0*/  STS.U16 [R19+0x908], R10 ;  /* 0x0009080a13007388 */ /* 0x0003e80000000400 */
[----:B------:R1:W-:Y:S04]  /*107f0*/  STS.U16 [R0+0x800], R209 ;  /* 0x000800d100007388 */ /* 0x0003e80000000400 */
        /* <DEDUP_REMOVED lines=12> */
[----:B------:R-:W-:Y:S01]  /*108c0*/  R2UR UR40, R16 ;  /* 0x00000000102872ca */ /* 0x000fe200000e0000 */
[----:B------:R-:W-:Y:S01]  /*108d0*/  ULDC.64 UR4, c[0x0][0x198] ;  /* 0x0000660000047ab9 */ /* 0x000fe20000000a00 */
[----:B------:R-:W-:Y:S01]  /*108e0*/  UMOV UR41, 0x20 ;  /* 0x0000002000297882 */ /* 0x000fe20000000000 */
[----:B------:R-:W-:-:S04]  /*108f0*/  UIADD3 UR4, UP0, UR4, 0x670, URZ ;  /* 0x0000067004047890 */ /* 0x000fc8000ff1e03f */
[----:B------:R-:W1:Y:S01]  /*10900*/  S2UR UR43, SR_CTAID.Y ;  /* 0x00000000002b79c3 */ /* 0x000e620000002600 */
[----:B------:R-:W-:-:S05]  /*10910*/  UIADD3.X UR5, URZ, UR5, URZ, UP0, !UPT ;  /* 0x000000053f057290 */ /* 0x000fca00087fe43f */
[----:B------:R-:W-:-:S09]  /*10920*/  UIADD3 UR40, UR40, 0x800, URZ ;  /* 0x0000080028287890 */ /* 0x000fd2000fffe03f */
[----:B-1----:R1:W-:Y:S01]  /*10930*/  UTMASTG.4D [UR40], [UR4] ;  /* 0x00000028040073b5 */ /* 0x0023e20008018000 */
[----:B------:R0:W-:Y:S01]  /*10940*/  UTMACMDFLUSH ;  /* 0x00000000000079b7 */ /* 0x0001e20000000000 */
[----:B-1----:R-:W-:-:S04]  /*10950*/  DEPBAR.LE SB0, 0x1 ;  /* 0x000080400000791a */ /* 0x002fc80000000000 */
.L_x_56:
[----:B------:R-:W-:Y:S05]  /*10960*/  BSYNC B0 ;  /* 0x0000000000007941 */ /* 0x000fea0003800000 */
.L_x_55:
[----:B------:R-:W-:Y:S06]  /*10970*/  BAR.SYNC.DEFER_BLOCKING 0x1, 0x80 ;  /* 0x0042000000007b1d */ /* 0x000fec0000010000 */
        /* <DEDUP_REMOVED lines=21> */
[----:B------:R-:W-:Y:S01]  /*10ad0*/  UMOV UR9, 0x40 ;  /* 0x0000004000097882 */ /* 0x000fe20000000000 */
[----:B------:R-:W-:Y:S02]  /*10ae0*/  UMOV UR10, UR42 ;  /* 0x0000002a000a7c82 */ /* 0x000fe40008000000 */
[----:B------:R-:W-:Y:S01]  /*10af0*/  UIADD3.X UR5, URZ, UR5, URZ, UP0, !UPT ;  /* 0x000000053f057290 */ /* 0x000fe200087fe43f */
[----:B------:R-:W1:Y:S08]  /*10b00*/  S2UR UR11, SR_CTAID.Y ;  /* 0x00000000000b79c3 */ /* 0x000e700000002600 */
[----:B-1----:R1:W-:Y:S01]  /*10b10*/  UTMASTG.4D [UR8], [UR4] ;  /* 0x00000008040073b5 */ /* 0x0023e20008018000 */
[----:B------:R0:W-:Y:S01]  /*10b20*/  UTMACMDFLUSH ;  /* 0x00000000000079b7 */ /* 0x0001e20000000000 */
[----:B-1----:R-:W-:-:S04]  /*10b30*/  DEPBAR.LE SB0, 0x1 ;  /* 0x000080400000791a */ /* 0x002fc80000000000 */
.L_x_58:
[----:B------:R-:W-:Y:S05]  /*10b40*/  BSYNC B0 ;  /* 0x0000000000007941 */ /* 0x000fea0003800000 */
.L_x_57:
        /* <DEDUP_REMOVED lines=29> */
.L_x_60:
[----:B------:R-:W-:Y:S05]  /*10d20*/  BSYNC B0 ;  /* 0x0000000000007941 */ /* 0x000fea0003800000 */
.L_x_59:
        /* <DEDUP_REMOVED lines=26> */
[----:B-1----:R1:W-:Y:S02]  /*10ed0*/  UTMASTG.4D [UR8], [UR4] ;  /* 0x00000008040073b5 */ /* 0x0023e40008018000 */
[----:B-1----:R0:W-:Y:S02]  /*10ee0*/  UTMACMDFLUSH ;  /* 0x00000000000079b7 */ /* 0x0021e40000000000 */
.L_x_62:
[----:B------:R-:W-:Y:S05]  /*10ef0*/  BSYNC B0 ;  /* 0x0000000000007941 */ /* 0x000fea0003800000 */
.L_x_61:
[----:B------:R-:W-:Y:S01]  /*10f00*/  UIADD3 UR37, UR37, -0x1, URZ ;  /* 0xffffffff25257890 */ /* 0x000fe2000fffe03f */
[----:B------:R-:W-:-:S04]  /*10f10*/  DEPBAR.LE SB0, 0x0 ;  /* 0x000080000000791a */ /* 0x000fc80000000000 */
[----:B------:R-:W-:-:S04]  /*10f20*/  USHF.L.U32 UR4, UR37, 0x3, URZ ;  /* 0x0000000325047899 */ /* 0x000fc8000800063f */
[----:B------:R-:W-:-:S04]  /*10f30*/  ULOP3.LUT UR4, UR4, 0x8, URZ, 0xe2, !UPT ;  /* 0x0000000804047892 */ /* 0x000fc8000f8ee23f */
[----:B------:R-:W-:-:S06]  /*10f40*/  ULOP3.LUT UR4, UR4, 0x18, URZ, 0x3c, !UPT ;  /* 0x0000001804047892 */ /* 0x000fcc000f8e3c3f */
[----:B------:R-:W-:-:S04]  /*10f50*/  IMAD.U32 R0, RZ, RZ, UR4 ;  /* 0x00000004ff007e24 */ /* 0x000fc8000f8e00ff */
[----:B------:R-:W-:Y:S01]  /*10f60*/  SYNCS.ARRIVE.TRANS64.A1T0 RZ, [R0+UR36+0x37090], RZ ;  /* 0x037090ff00ff79a7 */ /* 0x000fe20008100024 */
[----:B------:R-:W-:Y:S05]  /*10f70*/  EXIT ;  /* 0x000000000000794d */ /* 0x000fea0003800000 */
.L_x_6:
[----:B------:R-:W-:-:S08]  /*10f80*/  UISETP.NE.AND UP0, UPT, UR5, 0x1, UPT ;  /* 0x000000010500788c */ /* 0x000fd0000bf05270 */
[----:B------:R-:W1:-:S00]  /*10f90*/  USETMAXREG.DEALLOC.CTAPOOL 0x18 ;  /* 0x00000018000079c8 */ /* 0x000e4000080e0500 */
[----:B------:R-:W-:-:S13]  /*10fa0*/  PLOP3.LUT P0, PT, PT, PT, UP0, 0x80, 0x0 ;  /* 0x000000000000781c */ /* 0x000fda0003f0f008 */
[----:B------:R-:W-:Y:S05]  /*10fb0*/  @P0 EXIT ;  /* 0x000000000000094d */ /* 0x000fea0003800000 */
[----:B------:R-:W2:Y:S01]  /*10fc0*/  S2UR UR11, SR_CTAID.X ;  /* 0x00000000000b79c3 */ /* 0x000ea20000002500 */
[----:B------:R-:W-:Y:S01]  /*10fd0*/  ELECT P3, URZ, PT ;  /* 0x00000000003f782f */ /* 0x000fe20003860000 */
[----:B------:R-:W-:Y:S01]  /*10fe0*/  BSSY B0, `(.L_x_63) ;  /* 0x0000043000007945 */ /* 0x000fe20003800000 */
[----:B-1----:R-:W-:Y:S02]  /*10ff0*/  IMAD.MOV.U32 R2, RZ, RZ, RZ ;  /* 0x000000ffff027224 */ /* 0x002fe400078e00ff */
[----:B------:R-:W-:Y:S02]  /*11000*/  IMAD.MOV.U32 R8, RZ, RZ, RZ ;  /* 0x000000ffff087224 */ /* 0x000fe400078e00ff */
[----:B------:R-:W-:Y:S01]  /*11010*/  IMAD.MOV.U32 R4, RZ, RZ, RZ ;  /* 0x000000ffff047224 */ /* 0x000fe200078e00ff */
[----:B------:R-:W1:Y:S08]  /*11020*/  S2UR UR20, SR_CTAID.Y ;  /* 0x00000000001479c3 */ /* 0x000e700000002600 */
[----:B------:R-:W3:Y:S01]  /*11030*/  S2UR UR21, SR_CTAID.Z ;  /* 0x00000000001579c3 */ /* 0x000ee20000002700 */
[----:B--2---:R-:W-:Y:S01]  /*11040*/  USHF.L.U32 UR11, UR11, 0x7, URZ ;  /* 0x000000070b0b7899 */ /* 0x004fe2000800063f */
[----:B------:R-:W-:Y:S11]  /*11050*/  @!P3 BRA `(.L_x_64) ;  /* 0x0000000000ecb947 */ /* 0x000ff60003800000 */
[----:B------:R-:W2:Y:S01]  /*11060*/  S2R R4, SR_CgaCtaId ;  /* 0x0000000000047919 */ /* 0x000ea20000008800 */
[----:B------:R-:W-:Y:S01]  /*11070*/  MOV R3, 0x400 ;  /* 0x0000040000037802 */ /* 0x000fe20000000f00 */
[----:B------:R-:W-:-:S03]  /*11080*/  IMAD.MOV.U32 R5, RZ, RZ, 0x1 ;  /* 0x00000001ff057424 */ /* 0x000fc600078e00ff */
[----:B--2---:R-:W-:Y:S02]  /*11090*/  LEA R4, R4, R3, 0x18 ;  /* 0x0000000304047211 */ /* 0x004fe400078ec0ff */
[----:B------:R-:W-:-:S04]  /*110a0*/  SHF.L.U32 R3, R5, 0x1f, RZ ;  /* 0x0000001f05037819 */ /* 0x000fc800000006ff */
[----:B------:R-:W2:Y:S02]  /*110b0*/  SYNCS.PHASECHK.TRANS64.TRYWAIT P0, [R4+URZ+0x37060], R3 ;  /* 0x03706003040075a7 */ /* 0x000ea4000800017f */
[----:B--2---:R-:W-:Y:S05]  /*110c0*/  @!P0 BRA `(.L_x_65) ;  /* 0x0000001800508947 */ /* 0x004fea0003800000 */
.L_x_101:
[----:B------:R-:W-:Y:S01]  /*110d0*/  ULOP3.LUT UR5, UR4, 0x2, URZ, 0xfc, !UPT ;  /* 0x0000000204057892 */ /* 0x000fe2000f8efc3f */
[----:B--2---:R-:W-:-:S03]  /*110e0*/  @P2 MOV R3, 0x2800 ;  /* 0x0000280000032802 */ /* 0x004fc60000000f00 */
[----:B------:R-:W-:Y:S01]  /*110f0*/  UPRMT UR5, UR5, 0x9910, URZ ;  /* 0x0000991005057896 */ /* 0x000fe2000800003f */
[----:B------:R2:W-:Y:S03]  /*11100*/  @P2 SYNCS.ARRIVE.TRANS64 RZ, [R4+URZ+0x37050], R3 ;  /* 0x0370500304ff29a7 */ /* 0x0005e6000800003f */
[----:B------:R-:W-:-:S06]  /*11110*/  UISETP.NE.AND UP0, UPT, UR5, 0x2, UPT ;  /* 0x000000020500788c */ /* 0x000fcc000bf05270 */
[----:B------:R-:W-:-:S13]  /*11120*/  PLOP3.LUT P0, PT, PT, PT, UP0, 0x80, 0x0 ;  /* 0x000000000000781c */ /* 0x000fda0003f0f008 */
[----:B--2---:R-:W-:Y:S05]  /*11130*/  @P0 BRA `(.L_x_66) ;  /* 0x0000000000040947 */ /* 0x004fea0003800000 */
[----:B-1-3--:R-:W-:Y:S01]  /*11140*/  BPT.TRAP 0x1 ;  /* 0x000000040000795c */ /* 0x00afe20000300000 */
.L_x_66:
[----:B------:R-:W-:-:S04]  /*11150*/  LOP3.LUT P0, RZ, R0, 0x1f, RZ, 0xc0, !PT ;  /* 0x0000001f00ff7812 */ /* 0x000fc8000780c0ff */
[----:B------:R-:W-:-:S13]  /*11160*/  PLOP3.LUT P0, PT, P0, P2, PT, 0x2a, 0x0 ;  /* 0x000000000000781c */ /* 0x000fda0000704572 */
[----:B------:R-:W-:Y:S05]  /*11170*/  @P0 BRA `(.L_x_67) ;  /* 0x0000000000040947 */ /* 0x000fea0003800000 */
[----:B-1-3--:R-:W-:Y:S01]  /*11180*/  BPT.TRAP 0x1 ;  /* 0x000000040000795c */ /* 0x00afe20000300000 */
.L_x_67:
[----:B------:R-:W-:Y:S01]  /*11190*/  R2UR UR8, R4 ;  /* 0x00000000040872ca */ /* 0x000fe200000e0000 */
[----:B------:R-:W-:Y:S01]  /*111a0*/  ULDC.64 UR6, c[0x0][0x198] ;  /* 0x0000660000067ab9 */ /* 0x000fe20000000a00 */
[----:B------:R-:W-:Y:S01]  /*111b0*/  UMOV UR14, 0x0 ;  /* 0x00000000000e7882 */ /* 0x000fe20000000000 */
[----:B------:R-:W-:Y:S01]  /*111c0*/  UIADD3 UR6, UP0, UR6, 0xf0, URZ ;  /* 0x000000f006067890 */ /* 0x000fe2000ff1e03f */
[----:B------:R-:W-:Y:S01]  /*111d0*/  IMAD.MOV.U32 R8, RZ, RZ, 0x40 ;  /* 0x00000040ff087424 */ /* 0x000fe200078e00ff */
[----:B------:R-:W-:Y:S01]  /*111e0*/  UMOV UR15, 0x10000000 ;  /* 0x10000000000f7882 */ /* 0x000fe20000000000 */
[----:B------:R-:W-:Y:S01]  /*111f0*/  UMOV UR10, URZ ;  /* 0x0000003f000a7c82 */ /* 0x000fe20008000000 */
[----:B------:R-:W-:Y:S01]  /*11200*/  UIADD3.X UR7, URZ, UR7, URZ, UP0, !UPT ;  /* 0x000000073f077290 */ /* 0x000fe200087fe43f */
[----:B------:R-:W-:Y:S01]  /*11210*/  IMAD.MOV.U32 R4, RZ, RZ, 0x1 ;  /* 0x00000001ff047424 */ /* 0x000fe200078e00ff */
[----:B-1----:R-:W-:Y:S01]  /*11220*/  UMOV UR12, UR20 ;  /* 0x00000014000c7c82 */ /* 0x002fe20008000000 */
[----:B---3--:R-:W-:Y:S01]  /*11230*/  UMOV UR13, UR21 ;  /* 0x00000015000d7c82 */ /* 0x008fe20008000000 */
[----:B------:R-:W-:Y:S01]  /*11240*/  UMOV UR42, 0x20 ;  /* 0x00000020002a7882 */ /* 0x000fe20000000000 */
[----:B------:R-:W-:Y:S01]  /*11250*/  UMOV UR43, UR11 ;  /* 0x0000000b002b7c82 */ /* 0x000fe20008000000 */
[----:B------:R-:W-:-:S02]  /*11260*/  UIADD3 UR9, UR8, 0x37050, URZ ;  /* 0x0003705008097890 */ /* 0x000fc4000fffe03f */
[----:B------:R-:W-:Y:S02]  /*11270*/  UIADD3 UR40, UR8, 0x800, URZ ;  /* 0x0000080008287890 */ /* 0x000fe4000fffe03f */
[----:B------:R-:W-:Y:S02]  /*11280*/  UIADD3 UR32, UR8, 0x1000, URZ ;  /* 0x0000100008207890 */ /* 0x000fe4000fffe03f */
[----:B------:R-:W-:Y:S02]  /*11290*/  UIADD3 UR24, UR8, 0x1800, URZ ;  /* 0x0000180008187890 */ /* 0x000fe4000fffe03f */
[----:B------:R-:W-:Y:S02]  /*112a0*/  UIADD3 UR16, UR8, 0x2000, URZ ;  /* 0x0000200008107890 */ /* 0x000fe4000fffe03f */
[----:B------:R2:W-:Y:S01]  /*112b0*/  UTMALDG.4D [UR8], [UR6], desc[UR14] ;  /* 0x00000e08060075b4 */ /* 0x0005e20008019000 */
[----:B------:R-:W-:Y:S01]  /*112c0*/  UMOV UR44, UR20 ;  /* 0x00000014002c7c82 */ /* 0x000fe20008000000 */
[----:B------:R-:W-:Y:S01]  /*112d0*/  UMOV UR45, UR21 ;  /* 0x00000015002d7c82 */ /* 0x000fe20008000000 */
[----:B------:R-:W-:Y:S01]  /*112e0*/  UMOV UR41, UR9 ;  /* 0x0000000900297c82 */ /* 0x000fe20008000000 */
[----:B------:R-:W-:Y:S01]  /*112f0*/  UMOV UR34, 0x40 ;  /* 0x0000004000227882 */ /* 0x000fe20000000000 */
[----:B------:R-:W-:Y:S01]  /*11300*/  UMOV UR35, UR11 ;  /* 0x0000000b00237c82 */ /* 0x000fe20008000000 */
[----:B------:R-:W-:Y:S01]  /*11310*/  UMOV UR36, UR20 ;  /* 0x0000001400247c82 */ /* 0x000fe20008000000 */
[----:B------:R-:W-:Y:S01]  /*11320*/  UMOV UR37, UR21 ;  /* 0x0000001500257c82 */ /* 0x000fe20008000000 */
[----:B------:R-:W-:Y:S01]  /*11330*/  UMOV UR33, UR9 ;  /* 0x0000000900217c82 */ /* 0x000fe20008000000 */
[----:B------:R-:W-:Y:S01]  /*11340*/  UMOV UR26, 0x60 ;  /* 0x00000060001a7882 */ /* 0x000fe20000000000 */
[----:B------:R-:W-:Y:S01]  /*11350*/  UMOV UR27, UR11 ;  /* 0x0000000b001b7c82 */ /* 0x000fe20008000000 */
[----:B------:R-:W-:Y:S01]  /*11360*/  UMOV UR28, UR20 ;  /* 0x00000014001c7c82 */ /* 0x000fe20008000000 */
[----:B------:R2:W-:Y:S01]  /*11370*/  UTMALDG.4D [UR40], [UR6], desc[UR14] ;  /* 0x00000e28060075b4 */ /* 0x0005e20008019000 */
[----:B------:R-:W-:Y:S01]  /*11380*/  UMOV UR29, UR21 ;  /* 0x00000015001d7c82 */ /* 0x000fe20008000000 */
[----:B------:R-:W-:Y:S01]  /*11390*/  UMOV UR25, UR9 ;  /* 0x0000000900197c82 */ /* 0x000fe20008000000 */
[----:B------:R-:W-:Y:S01]  /*113a0*/  UMOV UR18, 0x80 ;  /* 0x0000008000127882 */ /* 0x000fe20000000000 */
[----:B------:R-:W-:Y:S01]  /*113b0*/  UMOV UR19, UR11 ;  /* 0x0000000b00137c82 */ /* 0x000fe20008000000 */
[----:B------:R-:W-:Y:S01]  /*113c0*/  UMOV UR17, UR9 ;  /* 0x0000000900117c82 */ /* 0x000fe20008000000 */
[----:B------:R2:W-:Y:S01]  /*113d0*/  UTMALDG.4D [UR32], [UR6], desc[UR14] ;  /* 0x00000e20060075b4 */ /* 0x0005e20008019000 */
[----:B------:R2:W-:Y:S01]  /*113e0*/  UTMALDG.4D [UR24], [UR6], desc[UR14] ;  /* 0x00000e18060075b4 */ /* 0x0005e20008019000 */
[----:B------:R2:W-:Y:S02]  /*113f0*/  UTMALDG.4D [UR16], [UR6], desc[UR14] ;  /* 0x00000e10060075b4 */ /* 0x0005e40008019000 */
[----:B--2---:R-:W-:Y:S01]  /*11400*/  NOP ;  /* 0x0000000000007918 */ /* 0x004fe20000000000 */
.L_x_64:
[----:B-1-3--:R-:W-:Y:S05]  /*11410*/  BSYNC B0 ;  /* 0x0000000000007941 */ /* 0x00afea0003800000 */
.L_x_63:
[----:B------:R-:W1:Y:S01]  /*11420*/  LDC R3, c[0x0][0x28c] ;  /* 0x0000a300ff037b82 */ /* 0x000e620000000800 */
[----:B------:R-:W-:Y:S01]  /*11430*/  BSSY B0, `(.L_x_68) ;  /* 0x000003f000007945 */ /* 0x000fe20003800000 */
[----:B-1----:R-:W-:-:S13]  /*11440*/  ISETP.GT.AND P4, PT, R3, RZ, P3 ;  /* 0x000000ff0300720c */ /* 0x002fda0001f84270 */
[----:B------:R-:W-:Y:S05]  /*11450*/  @!P4 BRA `(.L_x_69) ;  /* 0x0000000000f0c947 */ /* 0x000fea0003800000 */
[----:B------:R-:W1:Y:S01]  /*11460*/  S2R R5, SR_CgaCtaId ;  /* 0x0000000000057919 */ /* 0x000e620000008800 */
[----:B------:R-:W-:-:S04]  /*11470*/  MOV R2, 0x400 ;  /* 0x0000040000027802 */ /* 0x000fc80000000f00 */
[----:B-1----:R-:W-:Y:S01]  /*11480*/  LEA R5, R5, R2, 0x18 ;  /* 0x0000000205057211 */ /* 0x002fe200078ec0ff */
[----:B------:R-:W-:-:S05]  /*11490*/  IMAD.MOV.U32 R2, RZ, RZ, 0x1 ;  /* 0x00000001ff027424 */ /* 0x000fca00078e00ff */
[----:B------:R-:W-:-:S04]  /*114a0*/  SHF.L.U32 R2, R2, 0x1f, RZ ;  /* 0x0000001f02027819 */ /* 0x000fc800000006ff */
[----:B------:R-:W1:Y:S02]  /*114b0*/  SYNCS.PHASECHK.TRANS64.TRYWAIT P0, [R5+URZ+0x37028], R2 ;  /* 0x03702802050075a7 */ /* 0x000e64000800017f */
[----:B-1----:R-:W-:Y:S05]  /*114c0*/  @!P0 BRA `(.L_x_70) ;  /* 0x0000001400648947 */ /* 0x002fea0003800000 */
.L_x_102:
[----:B------:R-:W-:Y:S01]  /*114d0*/  ULOP3.LUT UR5, UR4, 0x2, URZ, 0xfc, !UPT ;  /* 0x0000000204057892 */ /* 0x000fe2000f8efc3f */
[----:B-1----:R-:W-:-:S03]  /*114e0*/  @P2 IMAD.MOV.U32 R2, RZ, RZ, 0xa000 ;  /* 0x0000a000ff022424 */ /* 0x002fc600078e00ff */
[----:B------:R-:W-:Y:S01]  /*114f0*/  UPRMT UR5, UR5, 0x9910, URZ ;  /* 0x0000991005057896 */ /* 0x000fe2000800003f */
[----:B------:R1:W-:Y:S03]  /*11500*/  @P2 SYNCS.ARRIVE.TRANS64 RZ, [R5+URZ+0x37000], R2 ;  /* 0x0370000205ff29a7 */ /* 0x0003e6000800003f */
[----:B------:R-:W-:-:S06]  /*11510*/  UISETP.NE.AND UP0, UPT, UR5, 0x2, UPT ;  /* 0x000000020500788c */ /* 0x000fcc000bf05270 */
[----:B------:R-:W-:-:S13]  /*11520*/  PLOP3.LUT P0, PT, PT, PT, UP0, 0x80, 0x0 ;  /* 0x000000000000781c */ /* 0x000fda0003f0f008 */
[----:B-1----:R-:W-:Y:S05]  /*11530*/  @P0 BRA `(.L_x_71) ;  /* 0x0000000000040947 */ /* 0x002fea0003800000 */
[----:B------:R-:W-:Y:S01]  /*11540*/  BPT.TRAP 0x1 ;  /* 0x000000040000795c */ /* 0x000fe20000300000 */
.L_x_71:
[----:B------:R-:W-:-:S04]  /*11550*/  LOP3.LUT P0, RZ, R0, 0x1f, RZ, 0xc0, !PT ;  /* 0x0000001f00ff7812 */ /* 0x000fc8000780c0ff */
[----:B------:R-:W-:-:S13]  /*11560*/  PLOP3.LUT P0, PT, P0, P2, PT, 0x2a, 0x0 ;  /* 0x000000000000781c */ /* 0x000fda0000704572 */
[----:B------:R-:W-:Y:S05]  /*11570*/  @P0 BRA `(.L_x_72) ;  /* 0x0000000000040947 */ /* 0x000fea0003800000 */
[----:B------:R-:W-:Y:S01]  /*11580*/  BPT.TRAP 0x1 ;  /* 0x000000040000795c */ /* 0x000fe20000300000 */
.L_x_72:
[----:B------:R-:W-:Y:S01]  /*11590*/  R2UR UR24, R5 ;  /* 0x00000000051872ca */ /* 0x000fe200000e0000 */
[----:B------:R-:W-:Y:S01]  /*115a0*/  ULDC.64 UR6, c[0x0][0x198] ;  /* 0x0000660000067ab9 */ /* 0x000fe20000000a00 */
[----:B------:R-:W-:Y:S01]  /*115b0*/  UMOV UR19, URZ ;  /* 0x0000003f00137c82 */ /* 0x000fe20008000000 */
[----:B------:R-:W-:Y:S01]  /*115c0*/  UIADD3 UR6, UP0, UR6, 0x1f0, URZ ;  /* 0x000001f006067890 */ /* 0x000fe2000ff1e03f */
[----:B------:R-:W-:Y:S01]  /*115d0*/  IMAD.MOV.U32 R2, RZ, RZ, 0x1 ;  /* 0x00000001ff027424 */ /* 0x000fe200078e00ff */
[----:B------:R-:W-:Y:S01]  /*115e0*/  UMOV UR8, 0x0 ;  /* 0x0000000000087882 */ /* 0x000fe20000000000 */
[----:B------:R-:W-:Y:S01]  /*115f0*/  UMOV UR9, 0x10000000 ;  /* 0x1000000000097882 */ /* 0x000fe20000000000 */
[----:B------:R-:W-:Y:S01]  /*11600*/  UIADD3.X UR7, URZ, UR7, URZ, UP0, !UPT ;  /* 0x000000073f077290 */ /* 0x000fe200087fe43f */
[----:B------:R-:W-:Y:S01]  /*11610*/  UMOV UR18, URZ ;  /* 0x0000003f00127c82 */ /* 0x000fe20008000000 */
[----:B------:R-:W-:Y:S01]  /*11620*/  UMOV UR50, 0x20 ;  /* 0x0000002000327882 */ /* 0x000fe20000000000 */
[----:B------:R-:W-:Y:S01]  /*11630*/  UMOV UR52, UR20 ;  /* 0x0000001400347c82 */ /* 0x000fe20008000000 */
[----:B------:R-:W-:-:S02]  /*11640*/  UMOV UR53, UR21 ;  /* 0x0000001500357c82 */ /* 0x000fc40008000000 */
[----:B------:R-:W-:Y:S02]  /*11650*/  UIADD3 UR16, UR24, 0x5000, URZ ;  /* 0x0000500018107890 */ /* 0x000fe4000fffe03f */
[----:B------:R-:W-:Y:S02]  /*11660*/  UIADD3 UR17, UR24, 0x37000, URZ ;  /* 0x0003700018117890 */ /* 0x000fe4000fffe03f */
[----:B------:R-:W-:Y:S02]  /*11670*/  UIADD3 UR48, UR24, 0x7000, URZ ;  /* 0x0000700018307890 */ /* 0x000fe4000fffe03f */
[----:B------:R-:W-:Y:S02]  /*11680*/  UIADD3 UR40, UR24, 0x9000, URZ ;  /* 0x0000900018287890 */ /* 0x000fe4000fffe03f */
[----:B------:R-:W-:Y:S02]  /*11690*/  UIADD3 UR32, UR24, 0xb000, URZ ;  /* 0x0000b00018207890 */ /* 0x000fe4000fffe03f */
[----:B------:R-:W-:Y:S01]  /*116a0*/  UIADD3 UR24, UR24, 0xd000, URZ ;  /* 0x0000d00018187890 */ /* 0x000fe2000fffe03f */
[----:B------:R1:W-:Y:S01]  /*116b0*/  UTMALDG.4D [UR16], [UR6], desc[UR8] ;  /* 0x00000810060075b4 */ /* 0x0003e20008019000 */
        /* <DEDUP_REMOVED lines=18> */
[----:B------:R1:W-:Y:S01]  /*117e0*/  UTMALDG.4D [UR40], [UR6], desc[UR8] ;  /* 0x00000828060075b4 */ /* 0x0003e20008019000 */
[----:B------:R1:W-:Y:S01]  /*117f0*/  UTMALDG.4D [UR32], [UR6], desc[UR8] ;  /* 0x00000820060075b4 */ /* 0x0003e20008019000 */
[----:B------:R1:W-:Y:S02]  /*11800*/  UTMALDG.4D [UR24], [UR6], desc[UR8] ;  /* 0x00000818060075b4 */ /* 0x0003e40008019000 */
[----:B-1----:R-:W-:Y:S01]  /*11810*/  NOP ;  /* 0x0000000000007918 */ /* 0x002fe20000000000 */
.L_x_69:
[----:B------:R-:W-:Y:S05]  /*11820*/  BSYNC B0 ;  /* 0x0000000000007941 */ /* 0x000fea0003800000 */
.L_x_68:
[----:B------:R-:W-:Y:S04]  /*11830*/  BSSY B0, `(.L_x_73) ;  /* 0x0000041000007945 */ /* 0x000fe80003800000 */
[----:B------:R-:W-:Y:S05]  /*11840*/  @!P3 BRA `(.L_x_74) ;  /* 0x0000000000fcb947 */ /* 0x000fea0003800000 */
[----:B------:R-:W1:Y:S01]  /*11850*/  S2R R6, SR_CgaCtaId ;  /* 0x0000000000067919 */ /* 0x000e620000008800 */
[----:B------:R-:W-:-:S04]  /*11860*/  MOV R5, 0x400 ;  /* 0x0000040000057802 */ /* 0x000fc80000000f00 */
[----:B-1----:R-:W-:Y:S01]  /*11870*/  LEA R7, R6, R5, 0x18 ;  /* 0x0000000506077211 */ /* 0x002fe200078ec0ff */
[----:B------:R-:W-:-:S04]  /*11880*/  IMAD.MOV.U32 R6, RZ, RZ, 0x1 ;  /* 0x00000001ff067424 */ /* 0x000fc800078e00ff */
[----:B------:R-:W-:Y:S01]  /*11890*/  IMAD R5, R4, 0x8, R7 ;  /* 0x0000000804057824 */ /* 0x000fe200078e0207 */
[----:B------:R-:W-:-:S04]  /*118a0*/  SHF.L.U32 R6, R6, 0x1f, RZ ;  /* 0x0000001f06067819 */ /* 0x000fc800000006ff */
[----:B------:R-:W1:Y:S02]  /*118b0*/  SYNCS.PHASECHK.TRANS64.TRYWAIT P0, [R5+URZ+0x37060], R6 ;  /* 0x03706006050075a7 */ /* 0x000e64000800017f */
[----:B-1----:R-:W-:Y:S05]  /*118c0*/  @!P0 BRA `(.L_x_75) ;  /* 0x0000001000788947 */ /* 0x002fea0003800000 */
.L_x_103:
        /* <DEDUP_REMOVED lines=8> */
.L_x_76:
[----:B------:R-:W-:-:S04]  /*11950*/  LOP3.LUT P0, RZ, R0, 0x1f, RZ, 0xc0, !PT ;  /* 0x0000001f00ff7812 */ /* 0x000fc8000780c0ff */
[----:B------:R-:W-:-:S13]  /*11960*/  PLOP3.LUT P0, PT, P0, P2, PT, 0x2a, 0x0 ;  /* 0x000000000000781c */ /* 0x000fda0000704572 */
[----:B------:R-:W-:Y:S05]  /*11970*/  @P0 BRA `(.L_x_77) ;  /* 0x0000000000040947 */ /* 0x000fea0003800000 */
[----:B------:R-:W-:Y:S01]  /*11980*/  BPT.TRAP 0x1 ;  /* 0x000000040000795c */ /* 0x000fe20000300000 */
.L_x_77:
[----:B------:R-:W-:Y:S01]  /*11990*/  R2UR UR48, R4 ;  /* 0x00000000043072ca */ /* 0x000fe200000e0000 */
[----:B------:R-:W-:Y:S01]  /*119a0*/  ULDC.64 UR6, c[0x0][0x198] ;  /* 0x0000660000067ab9 */ /* 0x000fe20000000a00 */
[----:B------:R-:W-:Y:S01]  /*119b0*/  R2UR UR5, R7 ;  /* 0x00000000070572ca */ /* 0x000fe200000e0000 */
[----:B------:R-:W-:Y:S01]  /*119c0*/  UIADD3 UR6, UP0, UR6, 0xf0, URZ ;  /* 0x000000f006067890 */ /* 0x000fe2000ff1e03f */
[----:B------:R-:W-:Y:S01]  /*119d0*/  R2UR UR51, R8 ;  /* 0x00000000083372ca */ /* 0x000fe200000e0000 */
[----:B------:R-:W-:Y:S01]  /*119e0*/  UMOV UR8, 0x0 ;  /* 0x0000000000087882 */ /* 0x000fe20000000000 */
[----:B------:R-:W-:Y:S01]  /*119f0*/  R2UR UR49, R5 ;  /* 0x00000000053172ca */ /* 0x000fe200000e0000 */
[----:B------:R-:W-:Y:S01]  /*11a00*/  UIADD3.X UR7, URZ, UR7, URZ, UP0, !UPT ;  /* 0x000000073f077290 */ /* 0x000fe200087fe43f */
[----:B------:R-:W-:Y:S01]  /*11a10*/  UMOV UR9, 0x10000000 ;  /* 0x1000000000097882 */ /* 0x000fe20000000000 */
[----:B------:R-:W-:Y:S01]  /*11a20*/  UMOV UR50, URZ ;  /* 0x0000003f00327c82 */ /* 0x000fe20008000000 */
[----:B------:R-:W-:Y:S01]  /*11a30*/  UMOV UR52, UR20 ;  /* 0x0000001400347c82 */ /* 0x000fe20008000000 */
[----:B------:R-:W-:Y:S01]  /*11a40*/  UMOV UR53, UR21 ;  /* 0x0000001500357c82 */ /* 0x000fe20008000000 */
[----:B------:R-:W-:Y:S01]  /*11a50*/  UMOV UR42, 0x20 ;  /* 0x00000020002a7882 */ /* 0x000fe20000000000 */
[----:B------:R-:W-:-:S02]  /*11a60*/  UMOV UR44, UR20 ;  /* 0x00000014002c7c82 */ /* 0x000fc40008000000 */
[----:B------:R-:W-:Y:S02]  /*11a70*/  UIMAD UR48, UR48, 0x2800, UR5 ;  /* 0x00002800303078a4 */ /* 0x000fe4000f8e0205 */
[----:B------:R-:W-:Y:S02]  /*11a80*/  UIADD3 UR51, UR11, UR51, URZ ;  /* 0x000000330b337290 */ /* 0x000fe4000fffe03f */
[----:B------:R-:W-:Y:S02]  /*11a90*/  UIADD3 UR49, UR49, 0x37050, URZ ;  /* 0x0003705031317890 */ /* 0x000fe4000fffe03f */
[----:B------:R-:W-:Y:S02]  /*11aa0*/  UIADD3 UR40, UR48, 0x800, URZ ;  /* 0x0000080030287890 */ /* 0x000fe4000fffe03f */
[----:B------:R-:W-:Y:S02]  /*11ab0*/  UIADD3 UR32, UR48, 0x1000, URZ ;  /* 0x0000100030207890 */ /* 0x000fe4000fffe03f */
[----:B------:R-:W-:-:S02]  /*11ac0*/  UIADD3 UR24, UR48, 0x1800, URZ ;  /* 0x0000180030187890 */ /* 0x000fc4000fffe03f */
        /* <DEDUP_REMOVED lines=22> */
[----:B-1----:R-:W-:Y:S01]  /*11c30*/  NOP ;  /* 0x0000000000007918 */ /* 0x002fe20000000000 */
.L_x_74:
[----:B------:R-:W-:Y:S05]  /*11c40*/  BSYNC B0 ;  /* 0x0000000000007941 */ /* 0x000fea0003800000 */
.L_x_73:
[----:B------:R-:W-:Y:S01]  /*11c50*/  BSSY B0, `(.L_x_78) ;  /* 0x000002e000007945 */ /* 0x000fe20003800000 */
[----:B------:R-:W-:-:S03]  /*11c60*/  IMAD.MOV.U32 R8, RZ, RZ, RZ ;  /* 0x000000ffff087224 */ /* 0x000fc600078e00ff */
[----:B------:R-:W-:Y:S05]  /*11c70*/  @!P4 BRA `(.L_x_79) ;  /* 0x0000000000acc947 */ /* 0x000fea0003800000 */
[----:B------:R-:W1:Y:S01]  /*11c80*/  S2R R5, SR_CgaCtaId ;  /* 0x0000000000057919 */ /* 0x000e620000008800 */
[----:B------:R-:W-:Y:S01]  /*11c90*/  MOV R4, 0x400 ;  /* 0x0000040000047802 */ /* 0x000fe20000000f00 */
[----:B------:R-:W-:-:S05]  /*11ca0*/  IMAD.MOV.U32 R7, RZ, RZ, 0x1 ;  /* 0x00000001ff077424 */ /* 0x000fca00078e00ff */
[----:B------:R-:W-:Y:S02]  /*11cb0*/  SHF.L.U32 R7, R7, 0x1f, RZ ;  /* 0x0000001f07077819 */ /* 0x000fe400000006ff */
[----:B-1----:R-:W-:-:S05]  /*11cc0*/  LEA R5, R5, R4, 0x18 ;  /* 0x0000000405057211 */ /* 0x002fca00078ec0ff */
[----:B------:R-:W-:-:S04]  /*11cd0*/  IMAD R4, R2, 0x8, R5 ;  /* 0x0000000802047824 */ /* 0x000fc800078e0205 */
[----:B------:R-:W1:Y:S02]  /*11ce0*/  SYNCS.PHASECHK.TRANS64.TRYWAIT P0, [R4+URZ+0x37028], R7 ;  /* 0x03702807040075a7 */ /* 0x000e64000800017f */
[----:B-1----:R-:W-:Y:S05]  /*11cf0*/  @!P0 BRA `(.L_x_80) ;  /* 0x0000000c00808947 */ /* 0x002fea0003800000 */
.L_x_104:
        /* <DEDUP_REMOVED lines=8> */
.L_x_81:
[----:B------:R-:W-:-:S04]  /*11d80*/  LOP3.LUT P0, RZ, R0, 0x1f, RZ, 0xc0, !PT ;  /* 0x0000001f00ff7812 */ /* 0x000fc8000780c0ff */
[----:B------:R-:W-:-:S13]  /*11d90*/  PLOP3.LUT P0, PT, P0, P2, PT, 0x2a, 0x0 ;  /* 0x000000000000781c */ /* 0x000fda0000704572 */
[----:B------:R-:W-:Y:S05]  /*11da0*/  @P0 BRA `(.L_x_82) ;  /* 0x0000000000040947 */ /* 0x000fea0003800000 */
[----:B------:R-:W-:Y:S01]  /*11db0*/  BPT.TRAP 0x1 ;  /* 0x000000040000795c */ /* 0x000fe20000300000 */
.L_x_82:
[----:B------:R-:W-:Y:S01]  /*11dc0*/  IMAD R5, R2, 0xa000, R5 ;  /* 0x0000a00002057824 */ /* 0x000fe200078e0205 */
[----:B------:R-:W-:Y:S01]  /*11dd0*/  R2UR UR25, R4 ;  /* 0x00000000041972ca */ /* 0x000fe200000e0000 */
[----:B------:R-:W-:Y:S01]  /*11de0*/  ULDC.64 UR6, c[0x0][0x198] ;  /* 0x0000660000067ab9 */ /* 0x000fe20000000a00 */
[----:B------:R-:W-:Y:S01]  /*11df0*/  UMOV UR27, URZ ;  /* 0x0000003f001b7c82 */ /* 0x000fe20008000000 */
[----:B------:R-:W-:Y:S01]  /*11e00*/  UIADD3 UR6, UP0, UR6, 0x2f0, URZ ;  /* 0x000002f006067890 */ /* 0x000fe2000ff1e03f */
[----:B------:R-:W-:Y:S01]  /*11e10*/  R2UR UR16, R5 ;  /* 0x00000000051072ca */ /* 0x000fe200000e0000 */
[----:B------:R-:W-:Y:S01]  /*11e20*/  UMOV UR8, 0x0 ;  /* 0x0000000000087882 */ /* 0x000fe20000000000 */
[----:B------:R-:W-:Y:S01]  /*11e30*/  UMOV UR9, 0x10000000 ;  /* 0x1000000000097882 */ /* 0x000fe20000000000 */
[----:B------:R-:W-:Y:S01]  /*11e40*/  UIADD3.X UR7, URZ, UR7, URZ, UP0, !UPT ;  /* 0x000000073f077290 */ /* 0x000fe200087fe43f */
[----:B------:R-:W-:Y:S01]  /*11e50*/  VIADD R2, R2, 0x1 ;  /* 0x0000000102027836 */ /* 0x000fe20000000000 */
[----:B------:R-:W-:Y:S01]  /*11e60*/  UMOV UR26, URZ ;  /* 0x0000003f001a7c82 */ /* 0x000fe20008000000 */
[----:B------:R-:W-:Y:S01]  /*11e70*/  UMOV UR28, UR20 ;  /* 0x00000014001c7c82 */ /* 0x000fe20008000000 */
[----:B------:R-:W-:Y:S01]  /*11e80*/  UMOV UR29, UR21 ;  /* 0x00000015001d7c82 */ /* 0x000fe20008000000 */
[----:B------:R-:W-:Y:S01]  /*11e90*/  UMOV UR18, 0x80 ;  /* 0x0000008000127882 */ /* 0x000fe20000000000 */
[----:B------:R-:W-:Y:S01]  /*11ea0*/  UIADD3 UR25, UR25, 0x37000, URZ ;  /* 0x0003700019197890 */ /* 0x000fe2000fffe03f */
[----:B------:R-:W-:Y:S01]  /*11eb0*/  IMAD.MOV.U32 R8, RZ, RZ, 0x1 ;  /* 0x00000001ff087424 */ /* 0x000fe200078e00ff */
[----:B------:R-:W-:-:S02]  /*11ec0*/  UMOV UR19, UR27 ;  /* 0x0000001b00137c82 */ /* 0x000fc40008000000 */
[----:B------:R-:W-:Y:S02]  /*11ed0*/  UIADD3 UR24, UR16, 0x5000, URZ ;  /* 0x0000500010187890 */ /* 0x000fe4000fffe03f */
[----:B------:R-:W-:Y:S01]  /*11ee0*/  UIADD3 UR16, UR16, 0xa000, URZ ;  /* 0x0000a00010107890 */ /* 0x000fe2000fffe03f */
[----:B------:R-:W-:-:S06]  /*11ef0*/  UMOV UR17, UR25 ;  /* 0x0000001900117c82 */ /* 0x000fcc0008000000 */
[----:B------:R1:W-:Y:S02]  /*11f00*/  UTMALDG.4D [UR24], [UR6], desc[UR8] ;  /* 0x00000818060075b4 */ /* 0x0003e40008019000 */
[----:B------:R1:W-:Y:S02]  /*11f10*/  UTMALDG.4D [UR16], [UR6], desc[UR8] ;  /* 0x00000810060075b4 */ /* 0x0003e40008019000 */
[----:B-1----:R-:W-:Y:S01]  /*11f20*/  NOP ;  /* 0x0000000000007918 */ /* 0x002fe20000000000 */
.L_x_79:
[----:B------:R-:W-:Y:S05]  /*11f30*/  BSYNC B0 ;  /* 0x0000000000007941 */ /* 0x000fea0003800000 */
.L_x_78:
[----:B------:R-:W-:-:S13]  /*11f40*/  ISETP.GE.AND P0, PT, R3, 0x101, PT ;  /* 0x000001010300780c */ /* 0x000fda0003f06270 */
[----:B------:R-:W-:Y:S05]  /*11f50*/  @!P0 EXIT ;  /* 0x000000000000894d */ /* 0x000fea0003800000 */
[----:B------:R-:W-:Y:S01]  /*11f60*/  VIADD R3, R3, 0xff ;  /* 0x000000ff03037836 */ /* 0x000fe20000000000 */
[----:B------:R-:W-:Y:S01]  /*11f70*/  LOP3.LUT P0, RZ, R0, 0x1f, RZ, 0xc0, !PT ;  /* 0x0000001f00ff7812 */ /* 0x000fe2000780c0ff */
[----:B------:R-:W-:Y:S03]  /*11f80*/  BSSY B0, `(.L_x_83) ;  /* 0x000007d000007945 */ /* 0x000fe60003800000 */
[----:B------:R-:W-:Y:S02]  /*11f90*/  SHF.R.S32.HI R0, RZ, 0x1f, R3 ;  /* 0x0000001fff007819 */ /* 0x000fe40000011403 */
[----:B------:R-:W-:Y:S02]  /*11fa0*/  PLOP3.LUT P0, PT, P0, P2, PT, 0x2a, 0x0 ;  /* 0x000000000000781c */ /* 0x000fe40000704572 */
[----:B------:R-:W-:Y:S01]  /*11fb0*/  LEA.HI R0, R0, R3, RZ, 0x8 ;  /* 0x0000000300007211 */ /* 0x000fe200078f40ff */
[----:B------:R-:W-:-:S03]  /*11fc0*/  IMAD.U32 R3, RZ, RZ, UR4 ;  /* 0x00000004ff037e24 */ /* 0x000fc6000f8e00ff */
[----:B------:R-:W-:Y:S02]  /*11fd0*/  SHF.R.S32.HI R4, RZ, 0x8, R0 ;  /* 0x00000008ff047819 */ /* 0x000fe40000011400 */
[----:B------:R-:W-:Y:S01]  /*11fe0*/  LOP3.LUT R0, R3, 0x2, RZ, 0xfc, !PT ;  /* 0x0000000203007812 */ /* 0x000fe200078efcff */
[----:B------:R-:W-:Y:S02]  /*11ff0*/  IMAD.MOV.U32 R3, RZ, RZ, 0x1 ;  /* 0x00000001ff037424 */ /* 0x000fe400078e00ff */
[----:B------:R-:W-:-:S07]  /*12000*/  IMAD.SHL.U32 R4, R4, 0x2, RZ ;  /* 0x0000000204047824 */ /* 0x000fce00078e00ff */
.L_x_94:
[----:B------:R-:W-:Y:S04]  /*12010*/  BSSY B1, `(.L_x_84) ;  /* 0x0000041000017945 */ /* 0x000fe80003800000 */
[----:B------:R-:W-:Y:S05]  /*12020*/  @!P3 BRA `(.L_x_85) ;  /* 0x0000000000fcb947 */ /* 0x000fea0003800000 */
[----:B------:R-:W1:Y:S01]  /*12030*/  S2R R6, SR_CgaCtaId ;  /* 0x0000000000067919 */ /* 0x000e620000008800 */
[----:B------:R-:W-:-:S04]  /*12040*/  MOV R5, 0x400 ;  /* 0x0000040000057802 */ /* 0x000fc80000000f00 */
[----:B-1----:R-:W-:Y:S02]  /*12050*/  LEA R7, R6, R5, 0x18 ;  /* 0x0000000506077211 */ /* 0x002fe400078ec0ff */
[----:B------:R-:W-:-:S03]  /*12060*/  SHF.L.U32 R5, R3, 0x1f, RZ ;  /* 0x0000001f03057819 */ /* 0x000fc600000006ff */
[----:B------:R-:W-:-:S04]  /*12070*/  IMAD R6, R2, 0x8, R7 ;  /* 0x0000000802067824 */ /* 0x000fc800078e0207 */
[----:B------:R-:W1:Y:S02]  /*12080*/  SYNCS.PHASECHK.TRANS64.TRYWAIT P4, [R6+URZ+0x37028], R5 ;  /* 0x03702805060075a7 */ /* 0x000e64000808017f */
[----:B-1----:R-:W-:Y:S05]  /*12090*/  @!P4 BRA `(.L_x_86) ;  /* 0x0000000800acc947 */ /* 0x002fea0003800000 */
.L_x_105:
[----:B-1----:R-:W-:-:S04]  /*120a0*/  @P2 IMAD.MOV.U32 R5, RZ, RZ, 0xa000 ;  /* 0x0000a000ff052424 */ /* 0x002fc800078e00ff */
[----:B------:R1:W-:Y:S02]  /*120b0*/  @P2 SYNCS.ARRIVE.TRANS64 RZ, [R6+URZ+0x37000], R5 ;  /* 0x0370000506ff29a7 */ /* 0x0003e4000800003f */
[----:B-1----:R-:W-:-:S04]  /*120c0*/  PRMT R5, R0, 0x9910, RZ ;  /* 0x0000991000057816 */ /* 0x002fc800000000ff */
[----:B------:R-:W-:-:S13]  /*120d0*/  ISETP.NE.AND P4, PT, R5, 0x2, PT ;  /* 0x000000020500780c */ /* 0x000fda0003f85270 */
[----:B------:R-:W-:Y:S05]  /*120e0*/  @P4 BRA `(.L_x_87) ;  /* 0x0000000000044947 */ /* 0x000fea0003800000 */
[----:B------:R-:W-:Y:S01]  /*120f0*/  BPT.TRAP 0x1 ;  /* 0x000000040000795c */ /* 0x000fe20000300000 */
.L_x_87:
[----:B------:R-:W-:Y:S05]  /*12100*/  @P0 BRA `(.L_x_88) ;  /* 0x0000000000040947 */ /* 0x000fea0003800000 */
[----:B------:R-:W-:Y:S01]  /*12110*/  BPT.TRAP 0x1 ;  /* 0x000000040000795c */ /* 0x000fe20000300000 */
.L_x_88:
[----:B------:R-:W-:Y:S01]  /*12120*/  IMAD R7, R2, 0xa000, R7 ;  /* 0x0000a00002077824 */ /* 0x000fe200078e0207 */
[----:B------:R-:W-:Y:S01]  /*12130*/  R2UR UR17, R6 ;  /* 0x00000000061172ca */ /* 0x000fe200000e0000 */
[----:B------:R-:W-:Y:S01]  /*12140*/  ULDC.64 UR6, c[0x0][0x198] ;  /* 0x0000660000067ab9 */ /* 0x000fe20000000a00 */
[----:B------:R-:W-:Y:S01]  /*12150*/  R2UR UR19, R8 ;  /* 0x00000000081372ca */ /* 0x000fe200000e0000 */
[----:B------:R-:W-:Y:S01]  /*12160*/  UIADD3 UR6, UP0, UR6, 0x1f0, URZ ;  /* 0x000001f006067890 */ /* 0x000fe2000ff1e03f */
[----:B------:R-:W-:Y:S01]  /*12170*/  R2UR UR24, R7 ;  /* 0x00000000071872ca */ /* 0x000fe200000e0000 */
[----:B------:R-:W-:Y:S01]  /*12180*/  UMOV UR8, 0x0 ;  /* 0x0000000000087882 */ /* 0x000fe20000000000 */
[----:B------:R-:W-:Y:S01]  /*12190*/  UMOV UR9, 0x10000000 ;  /* 0x1000000000097882 */ /* 0x000fe20000000000 */
[----:B------:R-:W-:Y:S01]  /*121a0*/  UIADD3.X UR7, URZ, UR7, URZ, UP0, !UPT ;  /* 0x000000073f077290 */ /* 0x000fe200087fe43f */
[----:B------:R-:W-:Y:S01]  /*121b0*/  VIADD R5, R2, 0x1 ;  /* 0x0000000102057836 */ /* 0x000fe20000000000 */
[----:B------:R-:W-:Y:S01]  /*121c0*/  UMOV UR18, URZ ;  /* 0x0000003f00127c82 */ /* 0x000fe20008000000 */
[----:B------:R-:W-:Y:S01]  /*121d0*/  UMOV UR50, 0x20 ;  /* 0x0000002000327882 */ /* 0x000fe20000000000 */
[----:B------:R-:W-:Y:S01]  /*121e0*/  UMOV UR52, UR20 ;  /* 0x0000001400347c82 */ /* 0x000fe20008000000 */
[----:B------:R-:W-:Y:S01]  /*121f0*/  UMOV UR53, UR21 ;  /* 0x0000001500357c82 */ /* 0x000fe20008000000 */
[----:B------:R-:W-:Y:S01]  /*12200*/  UIADD3 UR17, UR17, 0x37000, URZ ;  /* 0x0003700011117890 */ /* 0x000fe2000fffe03f */
[----:B------:R-:W-:Y:S01]  /*12210*/  ISETP.NE.AND P4, PT, R5, 0x5, PT ;  /* 0x000000050500780c */ /* 0x000fe20003f85270 */
[----:B------:R-:W-:-:S02]  /*12220*/  USHF.L.U32 UR19, UR19, 0x8, URZ ;  /* 0x0000000813137899 */ /* 0x000fc4000800063f */
[----:B------:R-:W-:Y:S01]  /*12230*/  UIADD3 UR16, UR24, 0x5000, URZ ;  /* 0x0000500018107890 */ /* 0x000fe2000fffe03f */
[----:B------:R-:W-:Y:S01]  /*12240*/  SEL R2, RZ, 0x1, P4 ;  /* 0x00000001ff027807 */ /* 0x000fe20002000000 */
[----:B------:R-:W-:Y:S02]  /*12250*/  UIADD3 UR48, UR24, 0x7000, URZ ;  /* 0x0000700018307890 */ /* 0x000fe4000fffe03f */
[----:B------:R-:W-:Y:S01]  /*12260*/  UIADD3 UR40, UR24, 0x9000, URZ ;  /* 0x0000900018287890 */ /* 0x000fe2000fffe03f */
[----:B------:R-:W-:Y:S01]  /*12270*/  LOP3.LUT R3, R3, R2, RZ, 0x3c, !PT ;  /* 0x0000000203037212 */ /* 0x000fe200078e3cff */
[----:B------:R-:W-:Y:S01]  /*12280*/  UIADD3 UR32, UR24, 0xb000, URZ ;  /* 0x0000b00018207890 */ /* 0x000fe2000fffe03f */
[----:B------:R-:W-:Y:S01]  /*12290*/  SEL R2, R5, RZ, P4 ;  /* 0x000000ff05027207 */ /* 0x000fe20002000000 */
        /* <DEDUP_REMOVED lines=24> */
.L_x_85:
[----:B------:R-:W-:Y:S05]  /*12420*/  BSYNC B1 ;  /* 0x0000000000017941 */ /* 0x000fea0003800000 */
.L_x_84:
[----:B------:R-:W-:Y:S01]  /*12430*/  ISETP.LT.OR P4, PT, R4, 0x4, !P3 ;  /* 0x000000040400780c */ /* 0x000fe20005f81670 */
[----:B------:R-:W-:-:S12]  /*12440*/  BSSY B1, `(.L_x_89) ;  /* 0x000002d000017945 */ /* 0x000fd80003800000 */
[----:B------:R-:W-:Y:S05]  /*12450*/  @P4 BRA `(.L_x_90) ;  /* 0x0000000000ac4947 */ /* 0x000fea0003800000 */
[----:B------:R-:W1:Y:S01]  /*12460*/  S2R R6, SR_CgaCtaId ;  /* 0x0000000000067919 */ /* 0x000e620000008800 */
[----:B------:R-:W-:Y:S02]  /*12470*/  MOV R5, 0x400 ;  /* 0x0000040000057802 */ /* 0x000fe40000000f00 */
[----:B------:R-:W-:Y:S02]  /*12480*/  SHF.L.U32 R7, R3, 0x1f, RZ ;  /* 0x0000001f03077819 */ /* 0x000fe400000006ff */
[----:B-1----:R-:W-:-:S05]  /*12490*/  LEA R5, R6, R5, 0x18 ;  /* 0x0000000506057211 */ /* 0x002fca00078ec0ff */
[----:B------:R-:W-:-:S04]  /*124a0*/  IMAD R6, R2, 0x8, R5 ;  /* 0x0000000802067824 */ /* 0x000fc800078e0205 */
[----:B------:R-:W1:Y:S02]  /*124b0*/  SYNCS.PHASECHK.TRANS64.TRYWAIT P4, [R6+URZ+0x37028], R7 ;  /* 0x03702807060075a7 */ /* 0x000e64000808017f */
[----:B-1----:R-:W-:Y:S05]  /*124c0*/  @!P4 BRA `(.L_x_91) ;  /* 0x0000000400b4c947 */ /* 0x002fea0003800000 */
.L_x_106:
[----:B-1----:R-:W-:-:S04]  /*124d0*/  @P1 IMAD.MOV.U32 R7, RZ, RZ, 0xa000 ;  /* 0x0000a000ff071424 */ /* 0x002fc800078e00ff */
[----:B------:R1:W-:Y:S02]  /*124e0*/  @P1 SYNCS.ARRIVE.TRANS64 RZ, [R6+URZ+0x37000], R7 ;  /* 0x0370000706ff19a7 */ /* 0x0003e4000800003f */
[----:B-1----:R-:W-:-:S04]  /*124f0*/  PRMT R7, R0, 0x9910, RZ ;  /* 0x0000991000077816 */ /* 0x002fc800000000ff */
[----:B------:R-:W-:-:S13]  /*12500*/  ISETP.NE.AND P4, PT, R7, 0x2, PT ;  /* 0x000000020700780c */ /* 0x000fda0003f85270 */
[----:B------:R-:W-:Y:S05]  /*12510*/  @P4 BRA `(.L_x_92) ;  /* 0x0000000000044947 */ /* 0x000fea0003800000 */
[----:B------:R-:W-:Y:S01]  /*12520*/  BPT.TRAP 0x1 ;  /* 0x000000040000795c */ /* 0x000fe20000300000 */
.L_x_92:
[----:B------:R-:W-:Y:S05]  /*12530*/  @P0 BRA `(.L_x_93) ;  /* 0x0000000000040947 */ /* 0x000fea0003800000 */
[----:B------:R-:W-:Y:S01]  /*12540*/  BPT.TRAP 0x1 ;  /* 0x000000040000795c */ /* 0x000fe20000300000 */
.L_x_93:
[----:B------:R-:W-:Y:S01]  /*12550*/  IMAD R5, R2, 0xa000, R5 ;  /* 0x0000a00002057824 */ /* 0x000fe200078e0205 */
[----:B------:R-:W-:Y:S01]  /*12560*/  R2UR UR26, R8 ;  /* 0x00000000081a72ca */ /* 0x000fe200000e0000 */
[----:B------:R-:W-:Y:S01]  /*12570*/  ULDC.64 UR6, c[0x0][0x198] ;  /* 0x0000660000067ab9 */ /* 0x000fe20000000a00 */
[----:B------:R-:W-:Y:S01]  /*12580*/  R2UR UR25, R6 ;  /* 0x00000000061972ca */ /* 0x000fe200000e0000 */
[----:B------:R-:W-:Y:S01]  /*12590*/  UIADD3 UR6, UP0, UR6, 0x2f0, URZ ;  /* 0x000002f006067890 */ /* 0x000fe2000ff1e03f */
[----:B------:R-:W-:Y:S01]  /*125a0*/  R2UR UR16, R5 ;  /* 0x00000000051072ca */ /* 0x000fe200000e0000 */
[----:B------:R-:W-:Y:S01]  /*125b0*/  UMOV UR27, URZ ;  /* 0x0000003f001b7c82 */ /* 0x000fe20008000000 */
[----:B------:R-:W-:Y:S01]  /*125c0*/  UMOV UR8, 0x0 ;  /* 0x0000000000087882 */ /* 0x000fe20000000000 */
[----:B------:R-:W-:Y:S01]  /*125d0*/  UIADD3.X UR7, URZ, UR7, URZ, UP0, !UPT ;  /* 0x000000073f077290 */ /* 0x000fe200087fe43f */
[----:B------:R-:W-:Y:S01]  /*125e0*/  IADD3 R2, R2, 0x1, RZ ;  /* 0x0000000102027810 */ /* 0x000fe20007ffe0ff */
[----:B------:R-:W-:Y:S01]  /*125f0*/  UMOV UR9, 0x10000000 ;  /* 0x1000000000097882 */ /* 0x000fe20000000000 */
[----:B------:R-:W-:Y:S01]  /*12600*/  UMOV UR28, UR20 ;  /* 0x00000014001c7c82 */ /* 0x000fe20008000000 */
[----:B------:R-:W-:Y:S01]  /*12610*/  UMOV UR29, UR21 ;  /* 0x00000015001d7c82 */ /* 0x000fe20008000000 */
[----:B------:R-:W-:Y:S01]  /*12620*/  UMOV UR19, UR27 ;  /* 0x0000001b00137c82 */ /* 0x000fe20008000000 */
[----:B------:R-:W-:Y:S01]  /*12630*/  USHF.L.U32 UR26, UR26, 0x8, URZ ;  /* 0x000000081a1a7899 */ /* 0x000fe2000800063f */
[----:B------:R-:W-:Y:S01]  /*12640*/  ISETP.NE.AND P4, PT, R2, 0x5, PT ;  /* 0x000000050200780c */ /* 0x000fe20003f85270 */
[----:B------:R-:W-:Y:S01]  /*12650*/  UIADD3 UR25, UR25, 0x37000, URZ ;  /* 0x0003700019197890 */ /* 0x000fe2000fffe03f */
[----:B------:R-:W-:Y:S01]  /*12660*/  VIADD R8, R8, 0x1 ;  /* 0x0000000108087836 */ /* 0x000fe20000000000 */
[----:B------:R-:W-:Y:S01]  /*12670*/  UIADD3 UR24, UR16, 0x5000, URZ ;  /* 0x0000500010187890 */ /* 0x000fe2000fffe03f */
[----:B------:R-:W-:Y:S01]  /*12680*/  SEL R6, RZ, 0x1, P4 ;  /* 0x00000001ff067807 */ /* 0x000fe20002000000 */
[----:B------:R-:W-:Y:S01]  /*12690*/  UIADD3 UR18, UR26, 0x80, URZ ;  /* 0x000000801a127890 */ /* 0x000fe2000fffe03f */
[----:B------:R-:W-:Y:S01]  /*126a0*/  SEL R2, R2, RZ, P4 ;  /* 0x000000ff02027207 */ /* 0x000fe20002000000 */
[----:B------:R-:W-:Y:S01]  /*126b0*/  UIADD3 UR16, UR16, 0xa000, URZ ;  /* 0x0000a00010107890 */ /* 0x000fe2000fffe03f */
[----:B------:R-:W-:Y:S01]  /*126c0*/  LOP3.LUT R3, R3, R6, RZ, 0x3c, !PT ;  /* 0x0000000603037212 */ /* 0x000fe200078e3cff */
[----:B------:R-:W-:-:S03]  /*126d0*/  UMOV UR17, UR25 ;  /* 0x0000001900117c82 */ /* 0x000fc60008000000 */
[----:B------:R1:W-:Y:S04]  /*126e0*/  UTMALDG.4D [UR24], [UR6], desc[UR8] ;  /* 0x00000818060075b4 */ /* 0x0003e80008019000 */
[----:B------:R1:W-:Y:S02]  /*126f0*/  UTMALDG.4D [UR16], [UR6], desc[UR8] ;  /* 0x00000810060075b4 */ /* 0x0003e40008019000 */
[----:B-1----:R-:W-:Y:S01]  /*12700*/  NOP ;  /* 0x0000000000007918 */ /* 0x002fe20000000000 */
.L_x_90:
[----:B------:R-:W-:Y:S05]  /*12710*/  BSYNC B1 ;  /* 0x0000000000017941 */ /* 0x000fea0003800000 */
.L_x_89:
[C---:B------:R-:W-:Y:S01]  /*12720*/  ISETP.GT.AND P4, PT, R4.reuse, 0x4, PT ;  /* 0x000000040400780c */ /* 0x040fe20003f84270 */
[----:B------:R-:W-:-:S12]  /*12730*/  VIADD R4, R4, 0xfffffffe ;  /* 0xfffffffe04047836 */ /* 0x000fd80000000000 */
[----:B------:R-:W-:Y:S05]  /*12740*/  @P4 BRA `(.L_x_94) ;  /* 0xfffffff800304947 */ /* 0x000fea000383ffff */
[----:B------:R-:W-:Y:S05]  /*12750*/  BSYNC B0 ;  /* 0x0000000000007941 */ /* 0x000fea0003800000 */
.L_x_83:
[----:B------:R-:W-:Y:S05]  /*12760*/  EXIT ;  /* 0x000000000000794d */ /* 0x000fea0003800000 */
.L_x_15:
[----:B--2---:R-:W-:-:S04]  /*12770*/  IMAD.U32 R3, RZ, RZ, UR7 ;  /* 0x00000007ff037e24 */ /* 0x004fc8000f8e00ff */
[----:B------:R2:W3:Y:S03]  /*12780*/  SYNCS.PHASECHK.TRANS64.TRYWAIT P1, [R3+URZ+0x37050], R2 ;  /* 0x03705002030075a7 */ /* 0x0004e6000802017f */
[----:B---3--:R-:W-:Y:S05]  /*12790*/  @!P1 NANOSLEEP.SYNCS 0x989680 ;  /* 0x009896800000995d */ /* 0x008fea0003900000 */
[----:B------:R-:W3:Y:S02]  /*127a0*/  @!P1 SYNCS.PHASECHK.TRANS64 P1, [R3+URZ+0x37050], R2 ;  /* 0x03705002030095a7 */ /* 0x000ee4000802007f */
[----:B---3--:R-:W-:Y:S05]  /*127b0*/  @!P1 BRA `(.L_x_15) ;  /* 0xfffffffc00ec9947 */ /* 0x008fea000383ffff */
[----:B------:R-:W-:Y:S05]  /*127c0*/  BRA `(.L_x_95) ;  /* 0xfffffee400687947 */ /* 0x000fea000383ffff */
.L_x_17:
[----:B--2---:R-:W-:-:S04]  /*127d0*/  IMAD.U32 R3, RZ, RZ, UR36 ;  /* 0x00000024ff037e24 */ /* 0x004fc8000f8e00ff */
[----:B------:R2:W3:Y:S03]  /*127e0*/  SYNCS.PHASECHK.TRANS64.TRYWAIT P1, [R3+URZ+0x37000], R8 ;  /* 0x03700008030075a7 */ /* 0x0004e6000802017f */
[----:B---3--:R-:W-:Y:S05]  /*127f0*/  @!P1 NANOSLEEP.SYNCS 0x989680 ;  /* 0x009896800000995d */ /* 0x008fea0003900000 */
[----:B------:R-:W3:Y:S02]  /*12800*/  @!P1 SYNCS.PHASECHK.TRANS64 P1, [R3+URZ+0x37000], R8 ;  /* 0x03700008030095a7 */ /* 0x000ee4000802007f */
[----:B---3--:R-:W-:Y:S05]  /*12810*/  @!P1 BRA `(.L_x_17) ;  /* 0xfffffffc00ec9947 */ /* 0x008fea000383ffff */
[----:B------:R-:W-:Y:S05]  /*12820*/  BRA `(.L_x_96) ;  /* 0xfffffee4006c7947 */ /* 0x000fea000383ffff */
.L_x_18:
[----:B--2---:R-:W-:-:S04]  /*12830*/  IMAD.U32 R3, RZ, RZ, UR10 ;  /* 0x0000000aff037e24 */ /* 0x004fc8000f8e00ff */
[----:B------:R2:W3:Y:S03]  /*12840*/  SYNCS.PHASECHK.TRANS64.TRYWAIT P1, [R3+URZ], R2 ;  /* 0x00000002030075a7 */ /* 0x0004e6000802017f */
[----:B---3--:R-:W-:Y:S05]  /*12850*/  @!P1 NANOSLEEP.SYNCS 0x989680 ;  /* 0x009896800000995d */ /* 0x008fea0003900000 */
[----:B------:R-:W3:Y:S02]  /*12860*/  @!P1 SYNCS.PHASECHK.TRANS64 P1, [R3+URZ], R2 ;  /* 0x00000002030095a7 */ /* 0x000ee4000802007f */
[----:B---3--:R-:W-:Y:S05]  /*12870*/  @!P1 BRA `(.L_x_18) ;  /* 0xfffffffc00ec9947 */ /* 0x008fea000383ffff */
[----:B------:R-:W-:Y:S05]  /*12880*/  BRA `(.L_x_97) ;  /* 0xfffffee400707947 */ /* 0x000fea000383ffff */
.L_x_20:
[----:B-1----:R-:W-:-:S04]  /*12890*/  IMAD.U32 R9, RZ, RZ, UR36 ;  /* 0x00000024ff097e24 */ /* 0x002fc8000f8e00ff */
[----:B------:R1:W2:Y:S03]  /*128a0*/  SYNCS.PHASECHK.TRANS64.TRYWAIT P1, [R9+URZ+0x37008], R8 ;  /* 0x03700808090075a7 */ /* 0x0002a6000802017f */
[----:B--2---:R-:W-:Y:S05]  /*128b0*/  @!P1 NANOSLEEP.SYNCS 0x989680 ;  /* 0x009896800000995d */ /* 0x004fea0003900000 */
[----:B------:R-:W2:Y:S02]  /*128c0*/  @!P1 SYNCS.PHASECHK.TRANS64 P1, [R9+URZ+0x37008], R8 ;  /* 0x03700808090095a7 */ /* 0x000ea4000802007f */
[----:B--2---:R-:W-:Y:S05]  /*128d0*/  @!P1 BRA `(.L_x_20) ;  /* 0xfffffffc00ec9947 */ /* 0x004fea000383ffff */
[----:B------:R-:W-:Y:S05]  /*128e0*/  BRA `(.L_x_98) ;  /* 0xffffff48001c7947 */ /* 0x000fea000383ffff */
.L_x_25:
[----:B-1----:R-:W-:-:S04]  /*128f0*/  IMAD.U32 R3, RZ, RZ, UR10 ;  /* 0x0000000aff037e24 */ /* 0x002fc8000f8e00ff */
[----:B------:R1:W2:Y:S03]  /*12900*/  SYNCS.PHASECHK.TRANS64.TRYWAIT P2, [R3+URZ+0x37000], R2 ;  /* 0x03700002030075a7 */ /* 0x0002a6000804017f */
[----:B--2---:R-:W-:Y:S05]  /*12910*/  @!P2 NANOSLEEP.SYNCS 0x989680 ;  /* 0x009896800000a95d */ /* 0x004fea0003900000 */
[----:B------:R-:W2:Y:S02]  /*12920*/  @!P2 SYNCS.PHASECHK.TRANS64 P2, [R3+URZ+0x37000], R2 ;  /* 0x037000020300a5a7 */ /* 0x000ea4000804007f */
[----:B--2---:R-:W-:Y:S05]  /*12930*/  @!P2 BRA `(.L_x_25) ;  /* 0xfffffffc00eca947 */ /* 0x004fea000383ffff */
[----:B------:R-:W-:Y:S05]  /*12940*/  BRA `(.L_x_99) ;  /* 0xffffff5400987947 */ /* 0x000fea000383ffff */
.L_x_29:
[----:B-1----:R-:W-:-:S04]  /*12950*/  IMAD.U32 R11, RZ, RZ, UR10 ;  /* 0x0000000aff0b7e24 */ /* 0x002fc8000f8e00ff */
[----:B------:R1:W2:Y:S03]  /*12960*/  SYNCS.PHASECHK.TRANS64.TRYWAIT P2, [R11+URZ+0x37000], R56 ;  /* 0x037000380b0075a7 */ /* 0x0002a6000804017f */
[----:B--2---:R-:W-:Y:S05]  /*12970*/  @!P2 NANOSLEEP.SYNCS 0x989680 ;  /* 0x009896800000a95d */ /* 0x004fea0003900000 */
[----:B------:R-:W2:Y:S02]  /*12980*/  @!P2 SYNCS.PHASECHK.TRANS64 P2, [R11+URZ+0x37000], R56 ;  /* 0x037000380b00a5a7 */ /* 0x000ea4000804007f */
[----:B--2---:R-:W-:Y:S05]  /*12990*/  @!P2 BRA `(.L_x_29) ;  /* 0xfffffffc00eca947 */ /* 0x004fea000383ffff */
[----:B------:R-:W-:Y:S05]  /*129a0*/  BRA `(.L_x_28) ;  /* 0xffffffb4006c7947 */ /* 0x000fea000383ffff */
.L_x_45:
[----:B-1----:R-:W-:-:S04]  /*129b0*/  IMAD.U32 R3, RZ, RZ, UR4 ;  /* 0x00000004ff037e24 */ /* 0x002fc8000f8e00ff */
[----:B------:R1:W2:Y:S03]  /*129c0*/  SYNCS.PHASECHK.TRANS64.TRYWAIT P0, [R3+URZ+0x37098], R0 ;  /* 0x03709800030075a7 */ /* 0x0002a6000800017f */
[----:B--2---:R-:W-:Y:S05]  /*129d0*/  @!P0 NANOSLEEP.SYNCS 0x989680 ;  /* 0x009896800000895d */ /* 0x004fea0003900000 */
[----:B------:R-:W2:Y:S02]  /*129e0*/  @!P0 SYNCS.PHASECHK.TRANS64 P0, [R3+URZ+0x37098], R0 ;  /* 0x03709800030085a7 */ /* 0x000ea4000800007f */
[----:B--2---:R-:W-:Y:S05]  /*129f0*/  @!P0 BRA `(.L_x_45) ;  /* 0xfffffffc00ec8947 */ /* 0x004fea000383ffff */
[----:B------:R-:W-:Y:S05]  /*12a00*/  BRA `(.L_x_100) ;  /* 0xffffffcc002c7947 */ /* 0x000fea000383ffff */
.L_x_65:
[----:B--2---:R2:W4:Y:S02]  /*12a10*/  SYNCS.PHASECHK.TRANS64.TRYWAIT P0, [R4+URZ+0x37060], R3 ;  /* 0x03706003040075a7 */ /* 0x004524000800017f */
[----:B----4-:R-:W-:Y:S05]  /*12a20*/  @!P0 NANOSLEEP.SYNCS 0x989680 ;  /* 0x009896800000895d */ /* 0x010fea0003900000 */
[----:B------:R-:W4:Y:S02]  /*12a30*/  @!P0 SYNCS.PHASECHK.TRANS64 P0, [R4+URZ+0x37060], R3 ;  /* 0x03706003040085a7 */ /* 0x000f24000800007f */
[----:B----4-:R-:W-:Y:S05]  /*12a40*/  @!P0 BRA `(.L_x_65) ;  /* 0xfffffffc00f08947 */ /* 0x010fea000383ffff */
[----:B------:R-:W-:Y:S05]  /*12a50*/  BRA `(.L_x_101) ;  /* 0xffffffe4009c7947 */ /* 0x000fea000383ffff */
.L_x_70:
[----:B-1----:R1:W2:Y:S02]  /*12a60*/  SYNCS.PHASECHK.TRANS64.TRYWAIT P0, [R5+URZ+0x37028], R2 ;  /* 0x03702802050075a7 */ /* 0x0022a4000800017f */
[----:B--2---:R-:W-:Y:S05]  /*12a70*/  @!P0 NANOSLEEP.SYNCS 0x989680 ;  /* 0x009896800000895d */ /* 0x004fea0003900000 */
[----:B------:R-:W2:Y:S02]  /*12a80*/  @!P0 SYNCS.PHASECHK.TRANS64 P0, [R5+URZ+0x37028], R2 ;  /* 0x03702802050085a7 */ /* 0x000ea4000800007f */
[----:B--2---:R-:W-:Y:S05]  /*12a90*/  @!P0 BRA `(.L_x_70) ;  /* 0xfffffffc00f08947 */ /* 0x004fea000383ffff */
[----:B------:R-:W-:Y:S05]  /*12aa0*/  BRA `(.L_x_102) ;  /* 0xffffffe800887947 */ /* 0x000fea000383ffff */
.L_x_75:
[----:B-1----:R1:W2:Y:S02]  /*12ab0*/  SYNCS.PHASECHK.TRANS64.TRYWAIT P0, [R5+URZ+0x37060], R6 ;  /* 0x03706006050075a7 */ /* 0x0022a4000800017f */
[----:B--2---:R-:W-:Y:S05]  /*12ac0*/  @!P0 NANOSLEEP.SYNCS 0x989680 ;  /* 0x009896800000895d */ /* 0x004fea0003900000 */
[----:B------:R-:W2:Y:S02]  /*12ad0*/  @!P0 SYNCS.PHASECHK.TRANS64 P0, [R5+URZ+0x37060], R6 ;  /* 0x03706006050085a7 */ /* 0x000ea4000800007f */
[----:B--2---:R-:W-:Y:S05]  /*12ae0*/  @!P0 BRA `(.L_x_75) ;  /* 0xfffffffc00f08947 */ /* 0x004fea000383ffff */
[----:B------:R-:W-:Y:S05]  /*12af0*/  BRA `(.L_x_103) ;  /* 0xffffffec00747947 */ /* 0x000fea000383ffff */
.L_x_80:
[----:B-1----:R1:W2:Y:S02]  /*12b00*/  SYNCS.PHASECHK.TRANS64.TRYWAIT P0, [R4+URZ+0x37028], R7 ;  /* 0x03702807040075a7 */ /* 0x0022a4000800017f */
[----:B--2---:R-:W-:Y:S05]  /*12b10*/  @!P0 NANOSLEEP.SYNCS 0x989680 ;  /* 0x009896800000895d */ /* 0x004fea0003900000 */
[----:B------:R-:W2:Y:S02]  /*12b20*/  @!P0 SYNCS.PHASECHK.TRANS64 P0, [R4+URZ+0x37028], R7 ;  /* 0x03702807040085a7 */ /* 0x000ea4000800007f */
[----:B--2---:R-:W-:Y:S05]  /*12b30*/  @!P0 BRA `(.L_x_80) ;  /* 0xfffffffc00f08947 */ /* 0x004fea000383ffff */
[----:B------:R-:W-:Y:S05]  /*12b40*/  BRA `(.L_x_104) ;  /* 0xfffffff0006c7947 */ /* 0x000fea000383ffff */
.L_x_86:
[----:B-1----:R1:W2:Y:S02]  /*12b50*/  SYNCS.PHASECHK.TRANS64.TRYWAIT P4, [R6+URZ+0x37028], R5 ;  /* 0x03702805060075a7 */ /* 0x0022a4000808017f */
[----:B--2---:R-:W-:Y:S05]  /*12b60*/  @!P4 NANOSLEEP.SYNCS 0x989680 ;  /* 0x009896800000c95d */ /* 0x004fea0003900000 */
[----:B------:R-:W2:Y:S02]  /*12b70*/  @!P4 SYNCS.PHASECHK.TRANS64 P4, [R6+URZ+0x37028], R5 ;  /* 0x037028050600c5a7 */ /* 0x000ea4000808007f */
[----:B--2---:R-:W-:Y:S05]  /*12b80*/  @!P4 BRA `(.L_x_86) ;  /* 0xfffffffc00f0c947 */ /* 0x004fea000383ffff */
[----:B------:R-:W-:Y:S05]  /*12b90*/  BRA `(.L_x_105) ;  /* 0xfffffff400407947 */ /* 0x000fea000383ffff */
.L_x_91:
[----:B-1----:R1:W2:Y:S02]  /*12ba0*/  SYNCS.PHASECHK.TRANS64.TRYWAIT P4, [R6+URZ+0x37028], R7 ;  /* 0x03702807060075a7 */ /* 0x0022a4000808017f */
[----:B--2---:R-:W-:Y:S05]  /*12bb0*/  @!P4 NANOSLEEP.SYNCS 0x989680 ;  /* 0x009896800000c95d */ /* 0x004fea0003900000 */
[----:B------:R-:W2:Y:S02]  /*12bc0*/  @!P4 SYNCS.PHASECHK.TRANS64 P4, [R6+URZ+0x37028], R7 ;  /* 0x037028070600c5a7 */ /* 0x000ea4000808007f */
[----:B--2---:R-:W-:Y:S05]  /*12bd0*/  @!P4 BRA `(.L_x_91) ;  /* 0xfffffffc00f0c947 */ /* 0x004fea000383ffff */
[----:B------:R-:W-:Y:S05]  /*12be0*/  BRA `(.L_x_106) ;  /* 0xfffffff800387947 */ /* 0x000fea000383ffff */
        .weak           $__internal_0_$__cuda_sm20_rcp_rn_f32_slowpath
        .type           $__internal_0_$__cuda_sm20_rcp_rn_f32_slowpath,@function
        .size           $__internal_0_$__cuda_sm20_rcp_rn_f32_slowpath,(.L_x_112 - $__internal_0_$__cuda_sm20_rcp_rn_f32_slowpath)
$__internal_0_$__cuda_sm20_rcp_rn_f32_slowpath:
[----:B------:R-:W-:Y:S01]  /*12bf0*/  IMAD.SHL.U32 R0, R4, 0x2, RZ ;  /* 0x0000000204007824 */ /* 0x000fe200078e00ff */
[----:B------:R-:W-:Y:S04]  /*12c00*/  BSSY B2, `(.L_x_107) ;  /* 0x0000030000027945 */ /* 0x000fe80003800000 */
[----:B------:R-:W-:-:S04]  /*12c10*/  SHF.R.U32.HI R18, RZ, 0x18, R0 ;  /* 0x00000018ff127819 */ /* 0x000fc80000011600 */
[----:B------:R-:W-:-:S13]  /*12c20*/  ISETP.NE.U32.AND P0, PT, R18, RZ, PT ;  /* 0x000000ff1200720c */ /* 0x000fda0003f05070 */
[----:B------:R-:W-:Y:S05]  /*12c30*/  @P0 BRA `(.L_x_108) ;  /* 0x0000000000280947 */ /* 0x000fea0003800000 */
[----:B------:R-:W-:-:S05]  /*12c40*/  IMAD.SHL.U32 R0, R4, 0x2, RZ ;  /* 0x0000000204007824 */ /* 0x000fca00078e00ff */
[----:B------:R-:W-:-:S13]  /*12c50*/  ISETP.NE.AND P0, PT, R0, RZ, PT ;  /* 0x000000ff0000720c */ /* 0x000fda0003f05270 */
[----:B------:R-:W-:Y:S01]  /*12c60*/  @P0 FFMA R10, R4, 1.84467440737095516160e+19, RZ ;  /* 0x5f800000040a0823 */ /* 0x000fe200000000ff */
[----:B------:R-:W-:Y:S08]  /*12c70*/  @!P0 MUFU.RCP R5, R4 ;  /* 0x0000000400058308 */ /* 0x000ff00000001000 */
[----:B------:R-:W1:Y:S02]  /*12c80*/  @P0 MUFU.RCP R13, R10 ;  /* 0x0000000a000d0308 */ /* 0x000e640000001000 */
[----:B-1----:R-:W-:-:S04]  /*12c90*/  @P0 FFMA R0, R10, R13, -1 ;  /* 0xbf8000000a000423 */ /* 0x002fc8000000000d */
[----:B------:R-:W-:-:S04]  /*12ca0*/  @P0 FADD.FTZ R0, -R0, -RZ ;  /* 0x800000ff00000221 */ /* 0x000fc80000010100 */
[----:B------:R-:W-:-:S04]  /*12cb0*/  @P0 FFMA R0, R13, R0, R13 ;  /* 0x000000000d000223 */ /* 0x000fc8000000000d */
[----:B------:R-:W-:Y:S01]  /*12cc0*/  @P0 FFMA R5, R0, 1.84467440737095516160e+19, RZ ;  /* 0x5f80000000050823 */ /* 0x000fe200000000ff */
[----:B------:R-:W-:Y:S06]  /*12cd0*/  BRA `(.L_x_109) ;  /* 0x0000000000887947 */ /* 0x000fec0003800000 */
.L_x_108:
[----:B------:R-:W-:-:S05]  /*12ce0*/  VIADD R19, R18, 0xffffff03 ;  /* 0xffffff0312137836 */ /* 0x000fca0000000000 */
[----:B------:R-:W-:-:S13]  /*12cf0*/  ISETP.GT.U32.AND P0, PT, R19, 0x1, PT ;  /* 0x000000011300780c */ /* 0x000fda0003f04070 */
[----:B------:R-:W-:Y:S05]  /*12d00*/  @P0 BRA `(.L_x_110) ;  /* 0x0000000000780947 */ /* 0x000fea0003800000 */
[----:B------:R-:W-:Y:S01]  /*12d10*/  LOP3.LUT R0, R4, 0x7fffff, RZ, 0xc0, !PT ;  /* 0x007fffff04007812 */ /* 0x000fe200078ec0ff */
[----:B------:R-:W-:-:S03]  /*12d20*/  IMAD.MOV.U32 R14, RZ, RZ, 0x3 ;  /* 0x00000003ff0e7424 */ /* 0x000fc600078e00ff */
[----:B------:R-:W-:Y:S02]  /*12d30*/  LOP3.LUT R0, R0, 0x3f800000, RZ, 0xfc, !PT ;  /* 0x3f80000000007812 */ /* 0x000fe400078efcff */
[----:B------:R-:W-:Y:S02]  /*12d40*/  SHF.L.U32 R14, R14, R19, RZ ;  /* 0x000000130e0e7219 */ /* 0x000fe400000006ff */
[----:B------:R-:W1:Y:S02]  /*12d50*/  MUFU.RCP R5, R0 ;  /* 0x0000000000057308 */ /* 0x000e640000001000 */
[----:B-1----:R-:W-:-:S04]  /*12d60*/  FFMA R10, R0, R5, -1 ;  /* 0xbf800000000a7423 */ /* 0x002fc80000000005 */
[----:B------:R-:W-:-:S04]  /*12d70*/  FADD.FTZ R10, -R10, -RZ ;  /* 0x800000ff0a0a7221 */ /* 0x000fc80000010100 */
[CCC-:B------:R-:W-:Y:S01]  /*12d80*/  FFMA.RM R12, R5.reuse, R10.reuse, R5.reuse ;  /* 0x0000000a050c7223 */ /* 0x1c0fe20000004005 */
[----:B------:R-:W-:-:S04]  /*12d90*/  FFMA.RP R13, R5, R10, R5 ;  /* 0x0000000a050d7223 */ /* 0x000fc80000008005 */
[C---:B------:R-:W-:Y:S02]  /*12da0*/  LOP3.LUT R5, R12.reuse, 0x7fffff, RZ, 0xc0, !PT ;  /* 0x007fffff0c057812 */ /* 0x040fe400078ec0ff */
[----:B------:R-:W-:Y:S02]  /*12db0*/  FSETP.NEU.FTZ.AND P0, PT, R12, R13, PT ;  /* 0x0000000d0c00720b */ /* 0x000fe40003f1d000 */
[----:B------:R-:W-:Y:S02]  /*12dc0*/  LOP3.LUT R5, R5, 0x800000, RZ, 0xfc, !PT ;  /* 0x0080000005057812 */ /* 0x000fe400078efcff */
[----:B------:R-:W-:Y:S02]  /*12dd0*/  SEL R10, RZ, 0xffffffff, !P0 ;  /* 0xffffffffff0a7807 */ /* 0x000fe40004000000 */
[----:B------:R-:W-:-:S03]  /*12de0*/  LOP3.LUT R14, R14, R5, RZ, 0xc0, !PT ;  /* 0x000000050e0e7212 */ /* 0x000fc600078ec0ff */
[----:B------:R-:W-:Y:S01]  /*12df0*/  IMAD.MOV R10, RZ, RZ, -R10 ;  /* 0x000000ffff0a7224 */ /* 0x000fe200078e0a0a */
[----:B------:R-:W-:-:S04]  /*12e00*/  SHF.R.U32.HI R14, RZ, R19, R14 ;  /* 0x00000013ff0e7219 */ /* 0x000fc8000001160e */
[----:B------:R-:W-:Y:S02]  /*12e10*/  LOP3.LUT P1, RZ, R10, R19, R5, 0xf8, !PT ;  /* 0x000000130aff7212 */ /* 0x000fe4000782f805 */
[C---:B------:R-:W-:Y:S02]  /*12e20*/  LOP3.LUT P0, RZ, R14.reuse, 0x1, RZ, 0xc0, !PT ;  /* 0x000000010eff7812 */ /* 0x040fe4000780c0ff */
[----:B------:R-:W-:-:S04]  /*12e30*/  LOP3.LUT P2, RZ, R14, 0x2, RZ, 0xc0, !PT ;  /* 0x000000020eff7812 */ /* 0x000fc8000784c0ff */
[----:B------:R-:W-:Y:S02]  /*12e40*/  PLOP3.LUT P0, PT, P0, P1, P2, 0xe0, 0x0 ;  /* 0x000000000000781c */ /* 0x000fe40000703c20 */
[----:B------:R-:W-:Y:S02]  /*12e50*/  LOP3.LUT P1, RZ, R4, 0x7fffff, RZ, 0xc0, !PT ;  /* 0x007fffff04ff7812 */ /* 0x000fe4000782c0ff */
[----:B------:R-:W-:-:S05]  /*12e60*/  SEL R0, RZ, 0x1, !P0 ;  /* 0x00000001ff007807 */ /* 0x000fca0004000000 */
[----:B------:R-:W-:-:S05]  /*12e70*/  IMAD.MOV R0, RZ, RZ, -R0 ;  /* 0x000000ffff007224 */ /* 0x000fca00078e0a00 */
[----:B------:R-:W-:Y:S01]  /*12e80*/  ISETP.GE.AND P0, PT, R0, RZ, PT ;  /* 0x000000ff0000720c */ /* 0x000fe20003f06270 */
[----:B------:R-:W-:-:S05]  /*12e90*/  VIADD R0, R18, 0xffffff04 ;  /* 0xffffff0412007836 */ /* 0x000fca0000000000 */
[----:B------:R-:W-:-:S07]  /*12ea0*/  SHF.R.U32.HI R5, RZ, R0, R5 ;  /* 0x00000000ff057219 */ /* 0x000fce0000011605 */
[----:B------:R-:W-:-:S04]  /*12eb0*/  @!P0 VIADD R5, R5, 0x1 ;  /* 0x0000000105058836 */ /* 0x000fc80000000000 */
[----:B------:R-:W-:-:S05]  /*12ec0*/  @!P1 IMAD.SHL.U32 R5, R5, 0x2, RZ ;  /* 0x0000000205059824 */ /* 0x000fca00078e00ff */
[----:B------:R-:W-:Y:S01]  /*12ed0*/  LOP3.LUT R5, R5, 0x80000000, R4, 0xf8, !PT ;  /* 0x8000000005057812 */ /* 0x000fe200078ef804 */
[----:B------:R-:W-:Y:S06]  /*12ee0*/  BRA `(.L_x_109) ;  /* 0x0000000000047947 */ /* 0x000fec0003800000 */
.L_x_110:
[----:B------:R1:W2:Y:S02]  /*12ef0*/  MUFU.RCP R5, R4 ;  /* 0x0000000400057308 */ /* 0x0002a40000001000 */
.L_x_109:
[----:B------:R-:W-:Y:S05]  /*12f00*/  BSYNC B2 ;  /* 0x0000000000027941 */ /* 0x000fea0003800000 */
.L_x_107:
[----:B--2---:R-:W-:Y:S02]  /*12f10*/  IMAD.MOV.U32 R10, RZ, RZ, R5 ;  /* 0x000000ffff0a7224 */ /* 0x004fe400078e0005 */
[----:B-1----:R-:W-:Y:S02]  /*12f20*/  IMAD.MOV.U32 R4, RZ, RZ, R15 ;  /* 0x000000ffff047224 */ /* 0x002fe400078e000f */
[----:B------:R-:W-:-:S04]  /*12f30*/  IMAD.MOV.U32 R5, RZ, RZ, 0x0 ;  /* 0x00000000ff057424 */ /* 0x000fc800078e00ff */
[----:B------:R-:W-:Y:S05]  /*12f40*/  RET.REL.NODEC R4 `(_ZN7cutlass13device_kernelINS_4fmha6kernel28FmhaKernelTmaWarpSpecializedINS1_10collective30FmhaMainloopTmaWarpSpecializedINS_12float_e4m3_tEffN4cute5tupleIJNS7_1CILi128EEENS9_ILi256EEENS9_ILi160EEEEEENS8_IJiNS9_ILi1EEENS8_IJiiEEEEEESG_NS8_IJSE_iSF_EEENS4_13DefaultFusionEJEEENS4_15FmhaFwdEpilogueIS6_fNS8_IJNS9_ILi64EEESC_SB_EEEEENS2_23IndividualTileSchedulerEJEEEEEvNT_6ParamsE) ;  /* 0xfffffed0042c7950 */ /* 0x000fea0003c3ffff */
.L_x_111:
[----:B------:R-:W-:-:S00]  /*12f50*/  BRA `(.L_x_111) ;  /* 0xfffffffc00fc7947 */ /* 0x000fc0000383ffff */
[----:B------:R-:W-:-:S00]  /*12f60*/  NOP ;  /* 0x0000000000007918 */ /* 0x000fc00000000000 */
        /* <DEDUP_REMOVED lines=9> */
.L_x_112:


//--------------------- .nv.global.init           --------------------------
	.section	.nv.global.init,"aw",@progbits
.nv.global.init:
	.type		$str$24,@object
	.size		$str$24,($str$25 - $str$24)
$str$24:
        /*0000*/ 	.byte	0x28, 0x61, 0x64, 0x64, 0x72, 0x65, 0x73, 0x73, 0x20, 0x26, 0x20, 0x6d, 0x61, 0x73, 0x6b, 0x29
        /*0010*/ 	.byte	0x20, 0x3d, 0x3d, 0x20, 0x30, 0x00
	.type		$str$25,@object
	.size		$str$25,(__unnamed_1 - $str$25)
$str$25:
        /*0016*/ 	.byte	0x2f, 0x74, 0x6d, 0x70, 0x2f, 0x63, 0x75, 0x74, 0x6c, 0x61, 0x73, 0x73, 0x5f, 0x73, 0x77, 0x65
        /*0026*/ 	.byte	0x65, 0x70, 0x5f, 0x73, 0x72, 0x63, 0x2f, 0x69, 0x6e, 0x63, 0x6c, 0x75, 0x64, 0x65, 0x2f, 0x63
        /*0036*/ 	.byte	0x75, 0x74, 0x65, 0x2f, 0x70, 0x6f, 0x69, 0x6e, 0x74, 0x65, 0x72, 0x5f, 0x66, 0x6c, 0x61, 0x67
        /*0046*/ 	.byte	0x67, 0x65, 0x64, 0x2e, 0x68, 0x70, 0x70, 0x00
	.type		__unnamed_1,@object
	.size		__unnamed_1,(__unnamed_2 - __unnamed_1)
__unnamed_1:
        /*004e*/ 	.byte	0x61, 0x75, 0x74, 0x6f, 0x20, 0x63, 0x75, 0x74, 0x65, 0x3a, 0x3a, 0x61, 0x73, 0x5f, 0x70, 0x6f
        /* <DEDUP_REMOVED lines=27> */
        /*020e*/ 	.byte	0x43, 0x3c, 0x32, 0x30, 0x34, 0x38, 0x3e, 0x3e, 0x3e, 0x3e, 0x3e, 0x5d, 0x00
	.type		__unnamed_2,@object
	.size		__unnamed_2,(.L_1 - __unnamed_2)
__unnamed_2:
        /* <DEDUP_REMOVED lines=29> */
.L_1:


//--------------------- .nv.shared._ZN7cutlass13device_kernelINS_4fmha6kernel28FmhaKernelTmaWarpSpecializedINS1_10collective30FmhaMainloopTmaWarpSpecializedINS_12float_e4m3_tEffN4cute5tupleIJNS7_1CILi128EEENS9_ILi256EEENS9_ILi160EEEEEENS8_IJiNS9_ILi1EEENS8_IJiiEEEEEESG_NS8_IJSE_iSF_EEENS4_13DefaultFusionEJEEENS4_15FmhaFwdEpilogueIS6_fNS8_IJNS9_ILi64EEESC_SB_EEEEENS2_23IndividualTileSchedulerEJEEEEEvNT_6ParamsE --------------------------
	.section	.nv.shared._ZN7cutlass13device_kernelINS_4fmha6kernel28FmhaKernelTmaWarpSpecializedINS1_10collective30FmhaMainloopTmaWarpSpecializedINS_12float_e4m3_tEffN4cute5tupleIJNS7_1CILi128EEENS9_ILi256EEENS9_ILi160EEEEEENS8_IJiNS9_ILi1EEENS8_IJiiEEEEEESG_NS8_IJSE_iSF_EEENS4_13DefaultFusionEJEEENS4_15FmhaFwdEpilogueIS6_fNS8_IJNS9_ILi64EEESC_SB_EEEEENS2_23IndividualTileSchedulerEJEEEEEvNT_6ParamsE,"aw",@nobits
	.sectionflags	@""
	.align	16
	.zero		1024


//--------------------- .nv.shared.reserved.0     --------------------------
	.section	.nv.shared.reserved.0,"aw",@nobits
	.weak		__nv_reservedSMEM_offset_0_alias
	.size		__nv_reservedSMEM_offset_0_alias, 0, 0
	.other		__nv_reservedSMEM_offset_0_alias,@"STO_CUDA_RESERVED_SHARED STV_DEFAULT"
__nv_reservedSMEM_offset_0_alias:
	.zero		0


//--------------------- .nv.global                --------------------------
	.section	.nv.global,"aw",@nobits
.nv.global:
	.type		_ZN39_INTERNAL_34d526e3_4_k_cu_3454434b_27984cute1_E,@object
	.size		_ZN39_INTERNAL_34d526e3_4_k_cu_3454434b_27984cute1_E,(_ZN39_INTERNAL_34d526e3_4_k_cu_3454434b_27984cuda3std3__45__cpo6cbeginE - _ZN39_INTERNAL_34d526e3_4_k_cu_3454434b_27984cute1_E)
_ZN39_INTERNAL_34d526e3_4_k_cu_3454434b_27984cute1_E:
	.zero		1
	.type		_ZN39_INTERNAL_34d526e3_4_k_cu_3454434b_27984cuda3std3__45__cpo6cbeginE,@object
	.size		_ZN39_INTERNAL_34d526e3_4_k_cu_3454434b_27984cuda3std3__45__cpo6cbeginE,(_ZN39_INTERNAL_34d526e3_4_k_cu_3454434b_27984cuda3std3__48in_placeE - _ZN39_INTERNAL_34d526e3_4_k_cu_3454434b_27984cuda3std3__45__cpo6cbeginE)
_ZN39_INTERNAL_34d526e3_4_k_cu_3454434b_27984cuda3std3__45__cpo6cbeginE:
	.zero		1
	.type		_ZN39_INTERNAL_34d526e3_4_k_cu_3454434b_27984cuda3std3__48in_placeE,@object
	.size		_ZN39_INTERNAL_34d526e3_4_k_cu_3454434b_27984cuda3std3__48in_placeE,(_ZN39_INTERNAL_34d526e3_4_k_cu_3454434b_27984cuda3std6ranges3__45__cpo9iter_moveE - _ZN39_INTERNAL_34d526e3_4_k_cu_3454434b_27984cuda3std3__48in_placeE)
_ZN39_INTERNAL_34d526e3_4_k_cu_3454434b_27984cuda3std3__48in_placeE:
	.zero		1
	.type		_ZN39_INTERNAL_34d526e3_4_k_cu_3454434b_27984cuda3std6ranges3__45__cpo9iter_moveE,@object
	.size		_ZN39_INTERNAL_34d526e3_4_k_cu_3454434b_27984cuda3std6ranges3__45__cpo9iter_moveE,(_ZN39_INTERNAL_34d526e3_4_k_cu_3454434b_27984cuda3std3__45__cpo5beginE - _ZN39_INTERNAL_34d526e3_4_k_cu_3454434b_27984cuda3std6ranges3__45__cpo9iter_moveE)
_ZN39_INTERNAL_34d526e3_4_k_cu_3454434b_27984cuda3std6ranges3__45__cpo9iter_moveE:
	.zero		1
	.type		_ZN39_INTERNAL_34d526e3_4_k_cu_3454434b_27984cuda3std3__45__cpo5beginE,@object
	.size		_ZN39_INTERNAL_34d526e3_4_k_cu_3454434b_27984cuda3std3__45__cpo5beginE,(_ZN39_INTERNAL_34d526e3_4_k_cu_3454434b_27984cuda3std3__441_GLOBAL__N__34d526e3_4_k_cu_3454434b_27986ignoreE - _ZN39_INTERNAL_34d526e3_4_k_cu_3454434b_27984cuda3std3__45__cpo5beginE)
_ZN39_INTERNAL_34d526e3_4_k_cu_3454434b_27984cuda3std3__45__cpo5beginE:
	.zero		1
	.type		_ZN39_INTERNAL_34d526e3_4_k_cu_3454434b_27984cuda3std3__441_GLOBAL__N__34d526e3_4_k_cu_3454434b_27986ignoreE,@object
	.size		_ZN39_INTERNAL_34d526e3_4_k_cu_3454434b_27984cuda3std3__441_GLOBAL__N__34d526e3_4_k_cu_3454434b_27986ignoreE,(_ZN39_INTERNAL_34d526e3_4_k_cu_3454434b_27984cute7productE - _ZN39_INTERNAL_34d526e3_4_k_cu_3454434b_27984cuda3std3__441_GLOBAL__N__34d526e3_4_k_cu_3454434b_27986ignoreE)
_ZN39_INTERNAL_34d526e3_4_k_cu_3454434b_27984cuda3std3__441_GLOBAL__N__34d526e3_4_k_cu_3454434b_27986ignoreE:
	.zero		1
	.type		_ZN39_INTERNAL_34d526e3_4_k_cu_3454434b_27984cute7productE,@object
	.size		_ZN39_INTERNAL_34d526e3_4_k_cu_3454434b_27984cute7productE,(_ZN39_INTERNAL_34d526e3_4_k_cu_3454434b_27984cuda3std3__45__cpo3endE - _ZN39_INTERNAL_34d526e3_4_k_cu_3454434b_27984cute7productE)
_ZN39_INTERNAL_34d526e3_4_k_cu_3454434b_27984cute7productE:
	.zero		1
	.type		_ZN39_INTERNAL_34d526e3_4_k_cu_3454434b_27984cuda3std3__45__cpo3endE,@object
	.size		_ZN39_INTERNAL_34d526e3_4_k_cu_3454434b_27984cuda3std3__45__cpo3endE,(_ZN39_INTERNAL_34d526e3_4_k_cu_3454434b_27984cuda3std3__419piecewise_constructE - _ZN39_INTERNAL_34d526e3_4_k_cu_3454434b_27984cuda3std3__45__cpo3endE)
_ZN39_INTERNAL_34d526e3_4_k_cu_3454434b_27984cuda3std3__45__cpo3endE:
	.zero		1
	.type		_ZN39_INTERNAL_34d526e3_4_k_cu_3454434b_27984cuda3std3__419piecewise_constructE,@object
	.size		_ZN39_INTERNAL_34d526e3_4_k_cu_3454434b_27984cuda3std3__419piecewise_constructE,(_ZN39_INTERNAL_34d526e3_4_k_cu_3454434b_27984cuda3std3__45__cpo4cendE - _ZN39_INTERNAL_34d526e3_4_k_cu_3454434b_27984cuda3std3__419piecewise_constructE)
_ZN39_INTERNAL_34d526e3_4_k_cu_3454434b_27984cuda3std3__419piecewise_constructE:
	.zero		1
	.type		_ZN39_INTERNAL_34d526e3_4_k_cu_3454434b_27984cuda3std3__45__cpo4cendE,@object
	.size		_ZN39_INTERNAL_34d526e3_4_k_cu_3454434b_27984cuda3std3__45__cpo4cendE,(_ZN39_INTERNAL_34d526e3_4_k_cu_3454434b_27984cuda3std6ranges3__45__cpo4swapE - _ZN39_INTERNAL_34d526e3_4_k_cu_3454434b_27984cuda3std3__45__cpo4cendE)
_ZN39_INTERNAL_34d526e3_4_k_cu_3454434b_27984cuda3std3__45__cpo4cendE:
	.zero		1
	.type		_ZN39_INTERNAL_34d526e3_4_k_cu_3454434b_27984cuda3std6ranges3__45__cpo4swapE,@object
	.size		_ZN39_INTERNAL_34d526e3_4_k_cu_3454434b_27984cuda3std6ranges3__45__cpo4swapE,(.L_9 - _ZN39_INTERNAL_34d526e3_4_k_cu_3454434b_27984cuda3std6ranges3__45__cpo4swapE)
_ZN39_INTERNAL_34d526e3_4_k_cu_3454434b_27984cuda3std6ranges3__45__cpo4swapE:
	.zero		1
.L_9:


//--------------------- .nv.constant0._ZN7cutlass13device_kernelINS_4fmha6kernel28FmhaKernelTmaWarpSpecializedINS1_10collective30FmhaMainloopTmaWarpSpecializedINS_12float_e4m3_tEffN4cute5tupleIJNS7_1CILi128EEENS9_ILi256EEENS9_ILi160EEEEEENS8_IJiNS9_ILi1EEENS8_IJiiEEEEEESG_NS8_IJSE_iSF_EEENS4_13DefaultFusionEJEEENS4_15FmhaFwdEpilogueIS6_fNS8_IJNS9_ILi64EEESC_SB_EEEEENS2_23IndividualTileSchedulerEJEEEEEvNT_6ParamsE --------------------------
	.section	.nv.constant0._ZN7cutlass13device_kernelINS_4fmha6kernel28FmhaKernelTmaWarpSpecializedINS1_10collective30FmhaMainloopTmaWarpSpecializedINS_12float_e4m3_tEffN4cute5tupleIJNS7_1CILi128EEENS9_ILi256EEENS9_ILi160EEEEEENS8_IJiNS9_ILi1EEENS8_IJiiEEEEEESG_NS8_IJSE_iSF_EEENS4_13DefaultFusionEJEEENS4_15FmhaFwdEpilogueIS6_fNS8_IJNS9_ILi64EEESC_SB_EEEEENS2_23IndividualTileSchedulerEJEEEEEvNT_6ParamsE,"a",@progbits
	.sectionflags	@""
	.align	4
.nv.constant0._ZN7cutlass13device_kernelINS_4fmha6kernel28FmhaKernelTmaWarpSpecializedINS1_10collective30FmhaMainloopTmaWarpSpecializedINS_12float_e4m3_tEffN4cute5tupleIJNS7_1CILi128EEENS9_ILi256EEENS9_ILi160EEEEEENS8_IJiNS9_ILi1EEENS8_IJiiEEEEEESG_NS8_IJSE_iSF_EEENS4_13DefaultFusionEJEEENS4_15FmhaFwdEpilogueIS6_fNS8_IJNS9_ILi64EEESC_SB_EEEEENS2_23IndividualTileSchedulerEJEEEEEvNT_6ParamsE:
	.zero		2688


//--------------------- SYMBOLS --------------------------

	.type		.nv.reservedSmem.offset0,@object
	.size		.nv.reservedSmem.offset0,0x4
	.type		__assertfail,@function
